	.target	sm_100a

	.elftype	@"ET_EXEC"


//--------------------- .note.nv.tkinfo           --------------------------
	.section	.note.nv.tkinfo,"",@"SHT_NOTE"
	.sectionflags	@"SHF_NOTE_NV_TKINFO"
	.tkinfo
        /*0018*/ 	.word	0x00000002
        /*0030*/ 	.string	""
        /*0030*/ 	.string	"ptxas"
        /*0030*/ 	.string	"Cuda compilation tools, release 13.0, V13.0.88"
        /*0030*/ 	.string	"Build cuda_13.0.r13.0/compiler.36424714_0"
        /*0030*/ 	.string	"-arch sm_100a -m 64 "



//--------------------- .note.nv.cuinfo           --------------------------
	.section	.note.nv.cuinfo,"",@"SHT_NOTE"
	.sectionflags	@"SHF_NOTE_NV_CUINFO"
        /*0018*/ 	.short	0x0002
        /*001a*/ 	.short	0x0064
        /*001c*/ 	.short	0x0082
	.zero		2


//--------------------- .nv.info                  --------------------------
	.section	.nv.info,"",@"SHT_CUDA_INFO"
	.align	4


	//----- nvinfo : EIATTR_REGCOUNT
	.align		4
        /*0000*/ 	.byte	0x04, 0x2f
        /*0002*/ 	.short	(.L_41 - .L_40)
	.align		4
.L_40:
        /*0004*/ 	.word	index@(_Z30group_norm_nhwc_fwd_sum_kernelI11Fp16IOFp16WLi160EEv26Group_norm_nhwc_fwd_params)
        /*0008*/ 	.word	0x00000020


	//----- nvinfo : EIATTR_FRAME_SIZE
	.align		4
.L_41:
        /*000c*/ 	.byte	0x04, 0x11
        /*000e*/ 	.short	(.L_43 - .L_42)
	.align		4
.L_42:
        /*0010*/ 	.word	index@(_Z30group_norm_nhwc_fwd_sum_kernelI11Fp16IOFp16WLi160EEv26Group_norm_nhwc_fwd_params)
        /*0014*/ 	.word	0x00000000


	//----- nvinfo : EIATTR_REGCOUNT
	.align		4
.L_43:
        /*0018*/ 	.byte	0x04, 0x2f
        /*001a*/ 	.short	(.L_45 - .L_44)
	.align		4
.L_44:
        /*001c*/ 	.word	index@(_Z30group_norm_nhwc_fwd_sum_kernelI11Fp16IOFp16WLi140EEv26Group_norm_nhwc_fwd_params)
        /*0020*/ 	.word	0x00000020


	//----- nvinfo : EIATTR_FRAME_SIZE
	.align		4
.L_45:
        /*0024*/ 	.byte	0x04, 0x11
        /*0026*/ 	.short	(.L_47 - .L_46)
	.align		4
.L_46:
        /*0028*/ 	.word	index@(_Z30group_norm_nhwc_fwd_sum_kernelI11Fp16IOFp16WLi140EEv26Group_norm_nhwc_fwd_params)
        /*002c*/ 	.word	0x00000000


	//----- nvinfo : EIATTR_REGCOUNT
	.align		4
.L_47:
        /*0030*/ 	.byte	0x04, 0x2f
        /*0032*/ 	.short	(.L_49 - .L_48)
	.align		4
.L_48:
        /*0034*/ 	.word	index@(_Z30group_norm_nhwc_fwd_sum_kernelI11Fp16IOFp16WLi120EEv26Group_norm_nhwc_fwd_params)
        /*0038*/ 	.word	0x00000020


	//----- nvinfo : EIATTR_FRAME_SIZE
	.align		4
.L_49:
        /*003c*/ 	.byte	0x04, 0x11
        /*003e*/ 	.short	(.L_51 - .L_50)
	.align		4
.L_50:
        /*0040*/ 	.word	index@(_Z30group_norm_nhwc_fwd_sum_kernelI11Fp16IOFp16WLi120EEv26Group_norm_nhwc_fwd_params)
        /*0044*/ 	.word	0x00000000


	//----- nvinfo : EIATTR_REGCOUNT
	.align		4
.L_51:
        /*0048*/ 	.byte	0x04, 0x2f
        /*004a*/ 	.short	(.L_53 - .L_52)
	.align		4
.L_52:
        /*004c*/ 	.word	index@(_Z30group_norm_nhwc_fwd_sum_kernelI11Fp16IOFp16WLi256EEv26Group_norm_nhwc_fwd_params)
        /*0050*/ 	.word	0x00000028


	//----- nvinfo : EIATTR_FRAME_SIZE
	.align		4
.L_53:
        /*0054*/ 	.byte	0x04, 0x11
        /*0056*/ 	.short	(.L_55 - .L_54)
	.align		4
.L_54:
        /*0058*/ 	.word	index@(_Z30group_norm_nhwc_fwd_sum_kernelI11Fp16IOFp16WLi256EEv26Group_norm_nhwc_fwd_params)
        /*005c*/ 	.word	0x00000000


	//----- nvinfo : EIATTR_REGCOUNT
	.align		4
.L_55:
        /*0060*/ 	.byte	0x04, 0x2f
        /*0062*/ 	.short	(.L_57 - .L_56)
	.align		4
.L_56:
        /*0064*/ 	.word	index@(_Z30group_norm_nhwc_fwd_sum_kernelI11Fp16IOFp16WLi448EEv26Group_norm_nhwc_fwd_params)
        /*0068*/ 	.word	0x00000040


	//----- nvinfo : EIATTR_FRAME_SIZE
	.align		4
.L_57:
        /*006c*/ 	.byte	0x04, 0x11
        /*006e*/ 	.short	(.L_59 - .L_58)
	.align		4
.L_58:
        /*0070*/ 	.word	index@(_Z30group_norm_nhwc_fwd_sum_kernelI11Fp16IOFp16WLi448EEv26Group_norm_nhwc_fwd_params)
        /*0074*/ 	.word	0x00000000


	//----- nvinfo : EIATTR_REGCOUNT
	.align		4
.L_59:
        /*0078*/ 	.byte	0x04, 0x2f
        /*007a*/ 	.short	(.L_61 - .L_60)
	.align		4
.L_60:
        /*007c*/ 	.word	index@(_Z30group_norm_nhwc_fwd_sum_kernelI11Fp16IOFp16WLi192EEv26Group_norm_nhwc_fwd_params)
        /*0080*/ 	.word	0x00000020


	//----- nvinfo : EIATTR_FRAME_SIZE
	.align		4
.L_61:
        /*0084*/ 	.byte	0x04, 0x11
        /*0086*/ 	.short	(.L_63 - .L_62)
	.align		4
.L_62:
        /*0088*/ 	.word	index@(_Z30group_norm_nhwc_fwd_sum_kernelI11Fp16IOFp16WLi192EEv26Group_norm_nhwc_fwd_params)
        /*008c*/ 	.word	0x00000000


	//----- nvinfo : EIATTR_REGCOUNT
	.align		4
.L_63:
        /*0090*/ 	.byte	0x04, 0x2f
        /*0092*/ 	.short	(.L_65 - .L_64)
	.align		4
.L_64:
        /*0094*/ 	.word	index@(_Z30group_norm_nhwc_fwd_sum_kernelI11Fp16IOFp16WLi128EEv26Group_norm_nhwc_fwd_params)
        /*0098*/ 	.word	0x00000020


	//----- nvinfo : EIATTR_FRAME_SIZE
	.align		4
.L_65:
        /*009c*/ 	.byte	0x04, 0x11
        /*009e*/ 	.short	(.L_67 - .L_66)
	.align		4
.L_66:
        /*00a0*/ 	.word	index@(_Z30group_norm_nhwc_fwd_sum_kernelI11Fp16IOFp16WLi128EEv26Group_norm_nhwc_fwd_params)
        /*00a4*/ 	.word	0x00000000


	//----- nvinfo : EIATTR_REGCOUNT
	.align		4
.L_67:
        /*00a8*/ 	.byte	0x04, 0x2f
        /*00aa*/ 	.short	(.L_69 - .L_68)
	.align		4
.L_68:
        /*00ac*/ 	.word	index@(_Z30group_norm_nhwc_fwd_sum_kernelI11Fp16IOFp16WLi64EEv26Group_norm_nhwc_fwd_params)
        /*00b0*/ 	.word	0x00000020


	//----- nvinfo : EIATTR_FRAME_SIZE
	.align		4
.L_69:
        /*00b4*/ 	.byte	0x04, 0x11
        /*00b6*/ 	.short	(.L_71 - .L_70)
	.align		4
.L_70:
        /*00b8*/ 	.word	index@(_Z30group_norm_nhwc_fwd_sum_kernelI11Fp16IOFp16WLi64EEv26Group_norm_nhwc_fwd_params)
        /*00bc*/ 	.word	0x00000000


	//----- nvinfo : EIATTR_REGCOUNT
	.align		4
.L_71:
        /*00c0*/ 	.byte	0x04, 0x2f
        /*00c2*/ 	.short	(.L_73 - .L_72)
	.align		4
.L_72:
        /*00c4*/ 	.word	index@(_Z30group_norm_nhwc_fwd_sum_kernelI11Fp16IOFp16WLi168EEv26Group_norm_nhwc_fwd_params)
        /*00c8*/ 	.word	0x00000020


	//----- nvinfo : EIATTR_FRAME_SIZE
	.align		4
.L_73:
        /*00cc*/ 	.byte	0x04, 0x11
        /*00ce*/ 	.short	(.L_75 - .L_74)
	.align		4
.L_74:
        /*00d0*/ 	.word	index@(_Z30group_norm_nhwc_fwd_sum_kernelI11Fp16IOFp16WLi168EEv26Group_norm_nhwc_fwd_params)
        /*00d4*/ 	.word	0x00000000


	//----- nvinfo : EIATTR_REGCOUNT
	.align		4
.L_75:
        /*00d8*/ 	.byte	0x04, 0x2f
        /*00da*/ 	.short	(.L_77 - .L_76)
	.align		4
.L_76:
        /*00dc*/ 	.word	index@(_Z30group_norm_nhwc_fwd_sum_kernelI11Fp16IOFp16WLi196EEv26Group_norm_nhwc_fwd_params)
        /*00e0*/ 	.word	0x00000020


	//----- nvinfo : EIATTR_FRAME_SIZE
	.align		4
.L_77:
        /*00e4*/ 	.byte	0x04, 0x11
        /*00e6*/ 	.short	(.L_79 - .L_78)
	.align		4
.L_78:
        /*00e8*/ 	.word	index@(_Z30group_norm_nhwc_fwd_sum_kernelI11Fp16IOFp16WLi196EEv26Group_norm_nhwc_fwd_params)
        /*00ec*/ 	.word	0x00000000


	//----- nvinfo : EIATTR_REGCOUNT
	.align		4
.L_79:
        /*00f0*/ 	.byte	0x04, 0x2f
        /*00f2*/ 	.short	(.L_81 - .L_80)
	.align		4
.L_80:
        /*00f4*/ 	.word	index@(_Z30group_norm_nhwc_fwd_sum_kernelI11Fp16IOBf16WLi160EEv26Group_norm_nhwc_fwd_params)
        /*00f8*/ 	.word	0x00000020


	//----- nvinfo : EIATTR_FRAME_SIZE
	.align		4
.L_81:
        /*00fc*/ 	.byte	0x04, 0x11
        /*00fe*/ 	.short	(.L_83 - .L_82)
	.align		4
.L_82:
        /*0100*/ 	.word	index@(_Z30group_norm_nhwc_fwd_sum_kernelI11Fp16IOBf16WLi160EEv26Group_norm_nhwc_fwd_params)
        /*0104*/ 	.word	0x00000000


	//----- nvinfo : EIATTR_REGCOUNT
	.align		4
.L_83:
        /*0108*/ 	.byte	0x04, 0x2f
        /*010a*/ 	.short	(.L_85 - .L_84)
	.align		4
.L_84:
        /*010c*/ 	.word	index@(_Z30group_norm_nhwc_fwd_sum_kernelI11Fp16IOBf16WLi140EEv26Group_norm_nhwc_fwd_params)
        /*0110*/ 	.word	0x00000020


	//----- nvinfo : EIATTR_FRAME_SIZE
	.align		4
.L_85:
        /*0114*/ 	.byte	0x04, 0x11
        /*0116*/ 	.short	(.L_87 - .L_86)
	.align		4
.L_86:
        /*0118*/ 	.word	index@(_Z30group_norm_nhwc_fwd_sum_kernelI11Fp16IOBf16WLi140EEv26Group_norm_nhwc_fwd_params)
        /*011c*/ 	.word	0x00000000


	//----- nvinfo : EIATTR_REGCOUNT
	.align		4
.L_87:
        /*0120*/ 	.byte	0x04, 0x2f
        /*0122*/ 	.short	(.L_89 - .L_88)
	.align		4
.L_88:
        /*0124*/ 	.word	index@(_Z30group_norm_nhwc_fwd_sum_kernelI11Fp16IOBf16WLi120EEv26Group_norm_nhwc_fwd_params)
        /*0128*/ 	.word	0x00000020


	//----- nvinfo : EIATTR_FRAME_SIZE
	.align		4
.L_89:
        /*012c*/ 	.byte	0x04, 0x11
        /*012e*/ 	.short	(.L_91 - .L_90)
	.align		4
.L_90:
        /*0130*/ 	.word	index@(_Z30group_norm_nhwc_fwd_sum_kernelI11Fp16IOBf16WLi120EEv26Group_norm_nhwc_fwd_params)
        /*0134*/ 	.word	0x00000000


	//----- nvinfo : EIATTR_REGCOUNT
	.align		4
.L_91:
        /*0138*/ 	.byte	0x04, 0x2f
        /*013a*/ 	.short	(.L_93 - .L_92)
	.align		4
.L_92:
        /*013c*/ 	.word	index@(_Z30group_norm_nhwc_fwd_sum_kernelI11Fp16IOBf16WLi256EEv26Group_norm_nhwc_fwd_params)
        /*0140*/ 	.word	0x00000028


	//----- nvinfo : EIATTR_FRAME_SIZE
	.align		4
.L_93:
        /*0144*/ 	.byte	0x04, 0x11
        /*0146*/ 	.short	(.L_95 - .L_94)
	.align		4
.L_94:
        /*0148*/ 	.word	index@(_Z30group_norm_nhwc_fwd_sum_kernelI11Fp16IOBf16WLi256EEv26Group_norm_nhwc_fwd_params)
        /*014c*/ 	.word	0x00000000


	//----- nvinfo : EIATTR_REGCOUNT
	.align		4
.L_95:
        /*0150*/ 	.byte	0x04, 0x2f
        /*0152*/ 	.short	(.L_97 - .L_96)
	.align		4
.L_96:
        /*0154*/ 	.word	index@(_Z30group_norm_nhwc_fwd_sum_kernelI11Fp16IOBf16WLi448EEv26Group_norm_nhwc_fwd_params)
        /*0158*/ 	.word	0x00000040


	//----- nvinfo : EIATTR_FRAME_SIZE
	.align		4
.L_97:
        /*015c*/ 	.byte	0x04, 0x11
        /*015e*/ 	.short	(.L_99 - .L_98)
	.align		4
.L_98:
        /*0160*/ 	.word	index@(_Z30group_norm_nhwc_fwd_sum_kernelI11Fp16IOBf16WLi448EEv26Group_norm_nhwc_fwd_params)
        /*0164*/ 	.word	0x00000000


	//----- nvinfo : EIATTR_REGCOUNT
	.align		4
.L_99:
        /*0168*/ 	.byte	0x04, 0x2f
        /*016a*/ 	.short	(.L_101 - .L_100)
	.align		4
.L_100:
        /*016c*/ 	.word	index@(_Z30group_norm_nhwc_fwd_sum_kernelI11Fp16IOBf16WLi192EEv26Group_norm_nhwc_fwd_params)
        /*0170*/ 	.word	0x00000020


	//----- nvinfo : EIATTR_FRAME_SIZE
	.align		4
.L_101:
        /*0174*/ 	.byte	0x04, 0x11
        /*0176*/ 	.short	(.L_103 - .L_102)
	.align		4
.L_102:
        /*0178*/ 	.word	index@(_Z30group_norm_nhwc_fwd_sum_kernelI11Fp16IOBf16WLi192EEv26Group_norm_nhwc_fwd_params)
        /*017c*/ 	.word	0x00000000


	//----- nvinfo : EIATTR_REGCOUNT
	.align		4
.L_103:
        /*0180*/ 	.byte	0x04, 0x2f
        /*0182*/ 	.short	(.L_105 - .L_104)
	.align		4
.L_104:
        /*0184*/ 	.word	index@(_Z30group_norm_nhwc_fwd_sum_kernelI11Fp16IOBf16WLi128EEv26Group_norm_nhwc_fwd_params)
        /*0188*/ 	.word	0x00000020


	//----- nvinfo : EIATTR_FRAME_SIZE
	.align		4
.L_105:
        /*018c*/ 	.byte	0x04, 0x11
        /*018e*/ 	.short	(.L_107 - .L_106)
	.align		4
.L_106:
        /*0190*/ 	.word	index@(_Z30group_norm_nhwc_fwd_sum_kernelI11Fp16IOBf16WLi128EEv26Group_norm_nhwc_fwd_params)
        /*0194*/ 	.word	0x00000000


	//----- nvinfo : EIATTR_REGCOUNT
	.align		4
.L_107:
        /*0198*/ 	.byte	0x04, 0x2f
        /*019a*/ 	.short	(.L_109 - .L_108)
	.align		4
.L_108:
        /*019c*/ 	.word	index@(_Z30group_norm_nhwc_fwd_sum_kernelI11Fp16IOBf16WLi64EEv26Group_norm_nhwc_fwd_params)
        /*01a0*/ 	.word	0x00000020


	//----- nvinfo : EIATTR_FRAME_SIZE
	.align		4
.L_109:
        /*01a4*/ 	.byte	0x04, 0x11
        /*01a6*/ 	.short	(.L_111 - .L_110)
	.align		4
.L_110:
        /*01a8*/ 	.word	index@(_Z30group_norm_nhwc_fwd_sum_kernelI11Fp16IOBf16WLi64EEv26Group_norm_nhwc_fwd_params)
        /*01ac*/ 	.word	0x00000000


	//----- nvinfo : EIATTR_REGCOUNT
	.align		4
.L_111:
        /*01b0*/ 	.byte	0x04, 0x2f
        /*01b2*/ 	.short	(.L_113 - .L_112)
	.align		4
.L_112:
        /*01b4*/ 	.word	index@(_Z30group_norm_nhwc_fwd_sum_kernelI11Fp16IOBf16WLi168EEv26Group_norm_nhwc_fwd_params)
        /*01b8*/ 	.word	0x00000020


	//----- nvinfo : EIATTR_FRAME_SIZE
	.align		4
.L_113:
        /*01bc*/ 	.byte	0x04, 0x11
        /*01be*/ 	.short	(.L_115 - .L_114)
	.align		4
.L_114:
        /*01c0*/ 	.word	index@(_Z30group_norm_nhwc_fwd_sum_kernelI11Fp16IOBf16WLi168EEv26Group_norm_nhwc_fwd_params)
        /*01c4*/ 	.word	0x00000000


	//----- nvinfo : EIATTR_REGCOUNT
	.align		4
.L_115:
        /*01c8*/ 	.byte	0x04, 0x2f
        /*01ca*/ 	.short	(.L_117 - .L_116)
	.align		4
.L_116:
        /*01cc*/ 	.word	index@(_Z30group_norm_nhwc_fwd_sum_kernelI11Fp16IOBf16WLi196EEv26Group_norm_nhwc_fwd_params)
        /*01d0*/ 	.word	0x00000020


	//----- nvinfo : EIATTR_FRAME_SIZE
	.align		4
.L_117:
        /*01d4*/ 	.byte	0x04, 0x11
        /*01d6*/ 	.short	(.L_119 - .L_118)
	.align		4
.L_118:
        /*01d8*/ 	.word	index@(_Z30group_norm_nhwc_fwd_sum_kernelI11Fp16IOBf16WLi196EEv26Group_norm_nhwc_fwd_params)
        /*01dc*/ 	.word	0x00000000


	//----- nvinfo : EIATTR_REGCOUNT
	.align		4
.L_119:
        /*01e0*/ 	.byte	0x04, 0x2f
        /*01e2*/ 	.short	(.L_121 - .L_120)
	.align		4
.L_120:
        /*01e4*/ 	.word	index@(_Z30group_norm_nhwc_fwd_sum_kernelI11Fp16IOFp32WLi160EEv26Group_norm_nhwc_fwd_params)
        /*01e8*/ 	.word	0x00000020


	//----- nvinfo : EIATTR_FRAME_SIZE
	.align		4
.L_121:
        /*01ec*/ 	.byte	0x04, 0x11
        /*01ee*/ 	.short	(.L_123 - .L_122)
	.align		4
.L_122:
        /*01f0*/ 	.word	index@(_Z30group_norm_nhwc_fwd_sum_kernelI11Fp16IOFp32WLi160EEv26Group_norm_nhwc_fwd_params)
        /*01f4*/ 	.word	0x00000000


	//----- nvinfo : EIATTR_REGCOUNT
	.align		4
.L_123:
        /*01f8*/ 	.byte	0x04, 0x2f
        /*01fa*/ 	.short	(.L_125 - .L_124)
	.align		4
.L_124:
        /*01fc*/ 	.word	index@(_Z30group_norm_nhwc_fwd_sum_kernelI11Fp16IOFp32WLi140EEv26Group_norm_nhwc_fwd_params)
        /*0200*/ 	.word	0x00000020


	//----- nvinfo : EIATTR_FRAME_SIZE
	.align		4
.L_125:
        /*0204*/ 	.byte	0x04, 0x11
        /*0206*/ 	.short	(.L_127 - .L_126)
	.align		4
.L_126:
        /*0208*/ 	.word	index@(_Z30group_norm_nhwc_fwd_sum_kernelI11Fp16IOFp32WLi140EEv26Group_norm_nhwc_fwd_params)
        /*020c*/ 	.word	0x00000000


	//----- nvinfo : EIATTR_REGCOUNT
	.align		4
.L_127:
        /*0210*/ 	.byte	0x04, 0x2f
        /*0212*/ 	.short	(.L_129 - .L_128)
	.align		4
.L_128:
        /*0214*/ 	.word	index@(_Z30group_norm_nhwc_fwd_sum_kernelI11Fp16IOFp32WLi120EEv26Group_norm_nhwc_fwd_params)
        /*0218*/ 	.word	0x00000020


	//----- nvinfo : EIATTR_FRAME_SIZE
	.align		4
.L_129:
        /*021c*/ 	.byte	0x04, 0x11
        /*021e*/ 	.short	(.L_131 - .L_130)
	.align		4
.L_130:
        /*0220*/ 	.word	index@(_Z30group_norm_nhwc_fwd_sum_kernelI11Fp16IOFp32WLi120EEv26Group_norm_nhwc_fwd_params)
        /*0224*/ 	.word	0x00000000


	//----- nvinfo : EIATTR_REGCOUNT
	.align		4
.L_131:
        /*0228*/ 	.byte	0x04, 0x2f
        /*022a*/ 	.short	(.L_133 - .L_132)
	.align		4
.L_132:
        /*022c*/ 	.word	index@(_Z30group_norm_nhwc_fwd_sum_kernelI11Fp16IOFp32WLi256EEv26Group_norm_nhwc_fwd_params)
        /*0230*/ 	.word	0x00000028


	//----- nvinfo : EIATTR_FRAME_SIZE
	.align		4
.L_133:
        /*0234*/ 	.byte	0x04, 0x11
        /*0236*/ 	.short	(.L_135 - .L_134)
	.align		4
.L_134:
        /*0238*/ 	.word	index@(_Z30group_norm_nhwc_fwd_sum_kernelI11Fp16IOFp32WLi256EEv26Group_norm_nhwc_fwd_params)
        /*023c*/ 	.word	0x00000000


	//----- nvinfo : EIATTR_REGCOUNT
	.align		4
.L_135:
        /*0240*/ 	.byte	0x04, 0x2f
        /*0242*/ 	.short	(.L_137 - .L_136)
	.align		4
.L_136:
        /*0244*/ 	.word	index@(_Z30group_norm_nhwc_fwd_sum_kernelI11Fp16IOFp32WLi448EEv26Group_norm_nhwc_fwd_params)
        /*0248*/ 	.word	0x00000040


	//----- nvinfo : EIATTR_FRAME_SIZE
	.align		4
.L_137:
        /*024c*/ 	.byte	0x04, 0x11
        /*024e*/ 	.short	(.L_139 - .L_138)
	.align		4
.L_138:
        /*0250*/ 	.word	index@(_Z30group_norm_nhwc_fwd_sum_kernelI11Fp16IOFp32WLi448EEv26Group_norm_nhwc_fwd_params)
        /*0254*/ 	.word	0x00000000


	//----- nvinfo : EIATTR_REGCOUNT
	.align		4
.L_139:
        /*0258*/ 	.byte	0x04, 0x2f
        /*025a*/ 	.short	(.L_141 - .L_140)
	.align		4
.L_140:
        /*025c*/ 	.word	index@(_Z30group_norm_nhwc_fwd_sum_kernelI11Fp16IOFp32WLi192EEv26Group_norm_nhwc_fwd_params)
        /*0260*/ 	.word	0x00000020


	//----- nvinfo : EIATTR_FRAME_SIZE
	.align		4
.L_141:
        /*0264*/ 	.byte	0x04, 0x11
        /*0266*/ 	.short	(.L_143 - .L_142)
	.align		4
.L_142:
        /*0268*/ 	.word	index@(_Z30group_norm_nhwc_fwd_sum_kernelI11Fp16IOFp32WLi192EEv26Group_norm_nhwc_fwd_params)
        /*026c*/ 	.word	0x00000000


	//----- nvinfo : EIATTR_REGCOUNT
	.align		4
.L_143:
        /*0270*/ 	.byte	0x04, 0x2f
        /*0272*/ 	.short	(.L_145 - .L_144)
	.align		4
.L_144:
        /*0274*/ 	.word	index@(_Z30group_norm_nhwc_fwd_sum_kernelI11Fp16IOFp32WLi128EEv26Group_norm_nhwc_fwd_params)
        /*0278*/ 	.word	0x00000020


	//----- nvinfo : EIATTR_FRAME_SIZE
	.align		4
.L_145:
        /*027c*/ 	.byte	0x04, 0x11
        /*027e*/ 	.short	(.L_147 - .L_146)
	.align		4
.L_146:
        /*0280*/ 	.word	index@(_Z30group_norm_nhwc_fwd_sum_kernelI11Fp16IOFp32WLi128EEv26Group_norm_nhwc_fwd_params)
        /*0284*/ 	.word	0x00000000


	//----- nvinfo : EIATTR_REGCOUNT
	.align		4
.L_147:
        /*0288*/ 	.byte	0x04, 0x2f
        /*028a*/ 	.short	(.L_149 - .L_148)
	.align		4
.L_148:
        /*028c*/ 	.word	index@(_Z30group_norm_nhwc_fwd_sum_kernelI11Fp16IOFp32WLi64EEv26Group_norm_nhwc_fwd_params)
        /*0290*/ 	.word	0x00000020


	//----- nvinfo : EIATTR_FRAME_SIZE
	.align		4
.L_149:
        /*0294*/ 	.byte	0x04, 0x11
        /*0296*/ 	.short	(.L_151 - .L_150)
	.align		4
.L_150:
        /*0298*/ 	.word	index@(_Z30group_norm_nhwc_fwd_sum_kernelI11Fp16IOFp32WLi64EEv26Group_norm_nhwc_fwd_params)
        /*029c*/ 	.word	0x00000000


	//----- nvinfo : EIATTR_REGCOUNT
	.align		4
.L_151:
        /*02a0*/ 	.byte	0x04, 0x2f
        /*02a2*/ 	.short	(.L_153 - .L_152)
	.align		4
.L_152:
        /*02a4*/ 	.word	index@(_Z30group_norm_nhwc_fwd_sum_kernelI11Fp16IOFp32WLi168EEv26Group_norm_nhwc_fwd_params)
        /*02a8*/ 	.word	0x00000020


	//----- nvinfo : EIATTR_FRAME_SIZE
	.align		4
.L_153:
        /*02ac*/ 	.byte	0x04, 0x11
        /*02ae*/ 	.short	(.L_155 - .L_154)
	.align		4
.L_154:
        /*02b0*/ 	.word	index@(_Z30group_norm_nhwc_fwd_sum_kernelI11Fp16IOFp32WLi168EEv26Group_norm_nhwc_fwd_params)
        /*02b4*/ 	.word	0x00000000


	//----- nvinfo : EIATTR_REGCOUNT
	.align		4
.L_155:
        /*02b8*/ 	.byte	0x04, 0x2f
        /*02ba*/ 	.short	(.L_157 - .L_156)
	.align		4
.L_156:
        /*02bc*/ 	.word	index@(_Z30group_norm_nhwc_fwd_sum_kernelI11Fp16IOFp32WLi196EEv26Group_norm_nhwc_fwd_params)
        /*02c0*/ 	.word	0x00000020


	//----- nvinfo : EIATTR_FRAME_SIZE
	.align		4
.L_157:
        /*02c4*/ 	.byte	0x04, 0x11
        /*02c6*/ 	.short	(.L_159 - .L_158)
	.align		4
.L_158:
        /*02c8*/ 	.word	index@(_Z30group_norm_nhwc_fwd_sum_kernelI11Fp16IOFp32WLi196EEv26Group_norm_nhwc_fwd_params)
        /*02cc*/ 	.word	0x00000000


	//----- nvinfo : EIATTR_REGCOUNT
	.align		4
.L_159:
        /*02d0*/ 	.byte	0x04, 0x2f
        /*02d2*/ 	.short	(.L_161 - .L_160)
	.align		4
.L_160:
        /*02d4*/ 	.word	index@(_Z30group_norm_nhwc_fwd_sum_kernelI11Bf16IOFp16WLi160EEv26Group_norm_nhwc_fwd_params)
        /*02d8*/ 	.word	0x00000020


	//----- nvinfo : EIATTR_FRAME_SIZE
	.align		4
.L_161:
        /*02dc*/ 	.byte	0x04, 0x11
        /*02de*/ 	.short	(.L_163 - .L_162)
	.align		4
.L_162:
        /*02e0*/ 	.word	index@(_Z30group_norm_nhwc_fwd_sum_kernelI11Bf16IOFp16WLi160EEv26Group_norm_nhwc_fwd_params)
        /*02e4*/ 	.word	0x00000000


	//----- nvinfo : EIATTR_REGCOUNT
	.align		4
.L_163:
        /*02e8*/ 	.byte	0x04, 0x2f
        /*02ea*/ 	.short	(.L_165 - .L_164)
	.align		4
.L_164:
        /*02ec*/ 	.word	index@(_Z30group_norm_nhwc_fwd_sum_kernelI11Bf16IOFp16WLi140EEv26Group_norm_nhwc_fwd_params)
        /*02f0*/ 	.word	0x00000020


	//----- nvinfo : EIATTR_FRAME_SIZE
	.align		4
.L_165:
        /*02f4*/ 	.byte	0x04, 0x11
        /*02f6*/ 	.short	(.L_167 - .L_166)
	.align		4
.L_166:
        /*02f8*/ 	.word	index@(_Z30group_norm_nhwc_fwd_sum_kernelI11Bf16IOFp16WLi140EEv26Group_norm_nhwc_fwd_params)
        /*02fc*/ 	.word	0x00000000


	//----- nvinfo : EIATTR_REGCOUNT
	.align		4
.L_167:
        /*0300*/ 	.byte	0x04, 0x2f
        /*0302*/ 	.short	(.L_169 - .L_168)
	.align		4
.L_168:
        /*0304*/ 	.word	index@(_Z30group_norm_nhwc_fwd_sum_kernelI11Bf16IOFp16WLi120EEv26Group_norm_nhwc_fwd_params)
        /*0308*/ 	.word	0x00000020


	//----- nvinfo : EIATTR_FRAME_SIZE
	.align		4
.L_169:
        /*030c*/ 	.byte	0x04, 0x11
        /*030e*/ 	.short	(.L_171 - .L_170)
	.align		4
.L_170:
        /*0310*/ 	.word	index@(_Z30group_norm_nhwc_fwd_sum_kernelI11Bf16IOFp16WLi120EEv26Group_norm_nhwc_fwd_params)
        /*0314*/ 	.word	0x00000000


	//----- nvinfo : EIATTR_REGCOUNT
	.align		4
.L_171:
        /*0318*/ 	.byte	0x04, 0x2f
        /*031a*/ 	.short	(.L_173 - .L_172)
	.align		4
.L_172:
        /*031c*/ 	.word	index@(_Z30group_norm_nhwc_fwd_sum_kernelI11Bf16IOFp16WLi256EEv26Group_norm_nhwc_fwd_params)
        /*0320*/ 	.word	0x00000028


	//----- nvinfo : EIATTR_FRAME_SIZE
	.align		4
.L_173:
        /*0324*/ 	.byte	0x04, 0x11
        /*0326*/ 	.short	(.L_175 - .L_174)
	.align		4
.L_174:
        /*0328*/ 	.word	index@(_Z30group_norm_nhwc_fwd_sum_kernelI11Bf16IOFp16WLi256EEv26Group_norm_nhwc_fwd_params)
        /*032c*/ 	.word	0x00000000


	//----- nvinfo : EIATTR_REGCOUNT
	.align		4
.L_175:
        /*0330*/ 	.byte	0x04, 0x2f
        /*0332*/ 	.short	(.L_177 - .L_176)
	.align		4
.L_176:
        /*0334*/ 	.word	index@(_Z30group_norm_nhwc_fwd_sum_kernelI11Bf16IOFp16WLi448EEv26Group_norm_nhwc_fwd_params)
        /*0338*/ 	.word	0x00000040


	//----- nvinfo : EIATTR_FRAME_SIZE
	.align		4
.L_177:
        /*033c*/ 	.byte	0x04, 0x11
        /*033e*/ 	.short	(.L_179 - .L_178)
	.align		4
.L_178:
        /*0340*/ 	.word	index@(_Z30group_norm_nhwc_fwd_sum_kernelI11Bf16IOFp16WLi448EEv26Group_norm_nhwc_fwd_params)
        /*0344*/ 	.word	0x00000000


	//----- nvinfo : EIATTR_REGCOUNT
	.align		4
.L_179:
        /*0348*/ 	.byte	0x04, 0x2f
        /*034a*/ 	.short	(.L_181 - .L_180)
	.align		4
.L_180:
        /*034c*/ 	.word	index@(_Z30group_norm_nhwc_fwd_sum_kernelI11Bf16IOFp16WLi192EEv26Group_norm_nhwc_fwd_params)
        /*0350*/ 	.word	0x00000020


	//----- nvinfo : EIATTR_FRAME_SIZE
	.align		4
.L_181:
        /*0354*/ 	.byte	0x04, 0x11
        /*0356*/ 	.short	(.L_183 - .L_182)
	.align		4
.L_182:
        /*0358*/ 	.word	index@(_Z30group_norm_nhwc_fwd_sum_kernelI11Bf16IOFp16WLi192EEv26Group_norm_nhwc_fwd_params)
        /*035c*/ 	.word	0x00000000


	//----- nvinfo : EIATTR_REGCOUNT
	.align		4
.L_183:
        /*0360*/ 	.byte	0x04, 0x2f
        /*0362*/ 	.short	(.L_185 - .L_184)
	.align		4
.L_184:
        /*0364*/ 	.word	index@(_Z30group_norm_nhwc_fwd_sum_kernelI11Bf16IOFp16WLi128EEv26Group_norm_nhwc_fwd_params)
        /*0368*/ 	.word	0x00000020


	//----- nvinfo : EIATTR_FRAME_SIZE
	.align		4
.L_185:
        /*036c*/ 	.byte	0x04, 0x11
        /*036e*/ 	.short	(.L_187 - .L_186)
	.align		4
.L_186:
        /*0370*/ 	.word	index@(_Z30group_norm_nhwc_fwd_sum_kernelI11Bf16IOFp16WLi128EEv26Group_norm_nhwc_fwd_params)
        /*0374*/ 	.word	0x00000000


	//----- nvinfo : EIATTR_REGCOUNT
	.align		4
.L_187:
        /*0378*/ 	.byte	0x04, 0x2f
        /*037a*/ 	.short	(.L_189 - .L_188)
	.align		4
.L_188:
        /*037c*/ 	.word	index@(_Z30group_norm_nhwc_fwd_sum_kernelI11Bf16IOFp16WLi64EEv26Group_norm_nhwc_fwd_params)
        /*0380*/ 	.word	0x00000020


	//----- nvinfo : EIATTR_FRAME_SIZE
	.align		4
.L_189:
        /*0384*/ 	.byte	0x04, 0x11
        /*0386*/ 	.short	(.L_191 - .L_190)
	.align		4
.L_190:
        /*0388*/ 	.word	index@(_Z30group_norm_nhwc_fwd_sum_kernelI11Bf16IOFp16WLi64EEv26Group_norm_nhwc_fwd_params)
        /*038c*/ 	.word	0x00000000


	//----- nvinfo : EIATTR_REGCOUNT
	.align		4
.L_191:
        /*0390*/ 	.byte	0x04, 0x2f
        /*0392*/ 	.short	(.L_193 - .L_192)
	.align		4
.L_192:
        /*0394*/ 	.word	index@(_Z30group_norm_nhwc_fwd_sum_kernelI11Bf16IOFp16WLi168EEv26Group_norm_nhwc_fwd_params)
        /*0398*/ 	.word	0x00000022


	//----- nvinfo : EIATTR_FRAME_SIZE
	.align		4
.L_193:
        /*039c*/ 	.byte	0x04, 0x11
        /*039e*/ 	.short	(.L_195 - .L_194)
	.align		4
.L_194:
        /*03a0*/ 	.word	index@(_Z30group_norm_nhwc_fwd_sum_kernelI11Bf16IOFp16WLi168EEv26Group_norm_nhwc_fwd_params)
        /*03a4*/ 	.word	0x00000000


	//----- nvinfo : EIATTR_REGCOUNT
	.align		4
.L_195:
        /*03a8*/ 	.byte	0x04, 0x2f
        /*03aa*/ 	.short	(.L_197 - .L_196)
	.align		4
.L_196:
        /*03ac*/ 	.word	index@(_Z30group_norm_nhwc_fwd_sum_kernelI11Bf16IOFp16WLi196EEv26Group_norm_nhwc_fwd_params)
        /*03b0*/ 	.word	0x00000020


	//----- nvinfo : EIATTR_FRAME_SIZE
	.align		4
.L_197:
        /*03b4*/ 	.byte	0x04, 0x11
        /*03b6*/ 	.short	(.L_199 - .L_198)
	.align		4
.L_198:
        /*03b8*/ 	.word	index@(_Z30group_norm_nhwc_fwd_sum_kernelI11Bf16IOFp16WLi196EEv26Group_norm_nhwc_fwd_params)
        /*03bc*/ 	.word	0x00000000


	//----- nvinfo : EIATTR_REGCOUNT
	.align		4
.L_199:
        /*03c0*/ 	.byte	0x04, 0x2f
        /*03c2*/ 	.short	(.L_201 - .L_200)
	.align		4
.L_200:
        /*03c4*/ 	.word	index@(_Z30group_norm_nhwc_fwd_sum_kernelI11Bf16IOBf16WLi160EEv26Group_norm_nhwc_fwd_params)
        /*03c8*/ 	.word	0x00000020


	//----- nvinfo : EIATTR_FRAME_SIZE
	.align		4
.L_201:
        /*03cc*/ 	.byte	0x04, 0x11
        /*03ce*/ 	.short	(.L_203 - .L_202)
	.align		4
.L_202:
        /*03d0*/ 	.word	index@(_Z30group_norm_nhwc_fwd_sum_kernelI11Bf16IOBf16WLi160EEv26Group_norm_nhwc_fwd_params)
        /*03d4*/ 	.word	0x00000000


	//----- nvinfo : EIATTR_REGCOUNT
	.align		4
.L_203:
        /*03d8*/ 	.byte	0x04, 0x2f
        /*03da*/ 	.short	(.L_205 - .L_204)
	.align		4
.L_204:
        /*03dc*/ 	.word	index@(_Z30group_norm_nhwc_fwd_sum_kernelI11Bf16IOBf16WLi140EEv26Group_norm_nhwc_fwd_params)
        /*03e0*/ 	.word	0x00000020


	//----- nvinfo : EIATTR_FRAME_SIZE
	.align		4
.L_205:
        /*03e4*/ 	.byte	0x04, 0x11
        /*03e6*/ 	.short	(.L_207 - .L_206)
	.align		4
.L_206:
        /*03e8*/ 	.word	index@(_Z30group_norm_nhwc_fwd_sum_kernelI11Bf16IOBf16WLi140EEv26Group_norm_nhwc_fwd_params)
        /*03ec*/ 	.word	0x00000000


	//----- nvinfo : EIATTR_REGCOUNT
	.align		4
.L_207:
        /*03f0*/ 	.byte	0x04, 0x2f
        /*03f2*/ 	.short	(.L_209 - .L_208)
	.align		4
.L_208:
        /*03f4*/ 	.word	index@(_Z30group_norm_nhwc_fwd_sum_kernelI11Bf16IOBf16WLi120EEv26Group_norm_nhwc_fwd_params)
        /*03f8*/ 	.word	0x00000020


	//----- nvinfo : EIATTR_FRAME_SIZE
	.align		4
.L_209:
        /*03fc*/ 	.byte	0x04, 0x11
        /*03fe*/ 	.short	(.L_211 - .L_210)
	.align		4
.L_210:
        /*0400*/ 	.word	index@(_Z30group_norm_nhwc_fwd_sum_kernelI11Bf16IOBf16WLi120EEv26Group_norm_nhwc_fwd_params)
        /*0404*/ 	.word	0x00000000


	//----- nvinfo : EIATTR_REGCOUNT
	.align		4
.L_211:
        /*0408*/ 	.byte	0x04, 0x2f
        /*040a*/ 	.short	(.L_213 - .L_212)
	.align		4
.L_212:
        /*040c*/ 	.word	index@(_Z30group_norm_nhwc_fwd_sum_kernelI11Bf16IOBf16WLi256EEv26Group_norm_nhwc_fwd_params)
        /*0410*/ 	.word	0x00000028


	//----- nvinfo : EIATTR_FRAME_SIZE
	.align		4
.L_213:
        /*0414*/ 	.byte	0x04, 0x11
        /*0416*/ 	.short	(.L_215 - .L_214)
	.align		4
.L_214:
        /*0418*/ 	.word	index@(_Z30group_norm_nhwc_fwd_sum_kernelI11Bf16IOBf16WLi256EEv26Group_norm_nhwc_fwd_params)
        /*041c*/ 	.word	0x00000000


	//----- nvinfo : EIATTR_REGCOUNT
	.align		4
.L_215:
        /*0420*/ 	.byte	0x04, 0x2f
        /*0422*/ 	.short	(.L_217 - .L_216)
	.align		4
.L_216:
        /*0424*/ 	.word	index@(_Z30group_norm_nhwc_fwd_sum_kernelI11Bf16IOBf16WLi448EEv26Group_norm_nhwc_fwd_params)
        /*0428*/ 	.word	0x00000040


	//----- nvinfo : EIATTR_FRAME_SIZE
	.align		4
.L_217:
        /*042c*/ 	.byte	0x04, 0x11
        /*042e*/ 	.short	(.L_219 - .L_218)
	.align		4
.L_218:
        /*0430*/ 	.word	index@(_Z30group_norm_nhwc_fwd_sum_kernelI11Bf16IOBf16WLi448EEv26Group_norm_nhwc_fwd_params)
        /*0434*/ 	.word	0x00000000


	//----- nvinfo : EIATTR_REGCOUNT
	.align		4
.L_219:
        /*0438*/ 	.byte	0x04, 0x2f
        /*043a*/ 	.short	(.L_221 - .L_220)
	.align		4
.L_220:
        /*043c*/ 	.word	index@(_Z30group_norm_nhwc_fwd_sum_kernelI11Bf16IOBf16WLi192EEv26Group_norm_nhwc_fwd_params)
        /*0440*/ 	.word	0x00000020


	//----- nvinfo : EIATTR_FRAME_SIZE
	.align		4
.L_221:
        /*0444*/ 	.byte	0x04, 0x11
        /*0446*/ 	.short	(.L_223 - .L_222)
	.align		4
.L_222:
        /*0448*/ 	.word	index@(_Z30group_norm_nhwc_fwd_sum_kernelI11Bf16IOBf16WLi192EEv26Group_norm_nhwc_fwd_params)
        /*044c*/ 	.word	0x00000000


	//----- nvinfo : EIATTR_REGCOUNT
	.align		4
.L_223:
        /*0450*/ 	.byte	0x04, 0x2f
        /*0452*/ 	.short	(.L_225 - .L_224)
	.align		4
.L_224:
        /*0454*/ 	.word	index@(_Z30group_norm_nhwc_fwd_sum_kernelI11Bf16IOBf16WLi128EEv26Group_norm_nhwc_fwd_params)
        /*0458*/ 	.word	0x00000020


	//----- nvinfo : EIATTR_FRAME_SIZE
	.align		4
.L_225:
        /*045c*/ 	.byte	0x04, 0x11
        /*045e*/ 	.short	(.L_227 - .L_226)
	.align		4
.L_226:
        /*0460*/ 	.word	index@(_Z30group_norm_nhwc_fwd_sum_kernelI11Bf16IOBf16WLi128EEv26Group_norm_nhwc_fwd_params)
        /*0464*/ 	.word	0x00000000


	//----- nvinfo : EIATTR_REGCOUNT
	.align		4
.L_227:
        /*0468*/ 	.byte	0x04, 0x2f
        /*046a*/ 	.short	(.L_229 - .L_228)
	.align		4
.L_228:
        /*046c*/ 	.word	index@(_Z30group_norm_nhwc_fwd_sum_kernelI11Bf16IOBf16WLi64EEv26Group_norm_nhwc_fwd_params)
        /*0470*/ 	.word	0x00000020


	//----- nvinfo : EIATTR_FRAME_SIZE
	.align		4
.L_229:
        /*0474*/ 	.byte	0x04, 0x11
        /*0476*/ 	.short	(.L_231 - .L_230)
	.align		4
.L_230:
        /*0478*/ 	.word	index@(_Z30group_norm_nhwc_fwd_sum_kernelI11Bf16IOBf16WLi64EEv26Group_norm_nhwc_fwd_params)
        /*047c*/ 	.word	0x00000000


	//----- nvinfo : EIATTR_REGCOUNT
	.align		4
.L_231:
        /*0480*/ 	.byte	0x04, 0x2f
        /*0482*/ 	.short	(.L_233 - .L_232)
	.align		4
.L_232:
        /*0484*/ 	.word	index@(_Z30group_norm_nhwc_fwd_sum_kernelI11Bf16IOBf16WLi168EEv26Group_norm_nhwc_fwd_params)
        /*0488*/ 	.word	0x00000022


	//----- nvinfo : EIATTR_FRAME_SIZE
	.align		4
.L_233:
        /*048c*/ 	.byte	0x04, 0x11
        /*048e*/ 	.short	(.L_235 - .L_234)
	.align		4
.L_234:
        /*0490*/ 	.word	index@(_Z30group_norm_nhwc_fwd_sum_kernelI11Bf16IOBf16WLi168EEv26Group_norm_nhwc_fwd_params)
        /*0494*/ 	.word	0x00000000


	//----- nvinfo : EIATTR_REGCOUNT
	.align		4
.L_235:
        /*0498*/ 	.byte	0x04, 0x2f
        /*049a*/ 	.short	(.L_237 - .L_236)
	.align		4
.L_236:
        /*049c*/ 	.word	index@(_Z30group_norm_nhwc_fwd_sum_kernelI11Bf16IOBf16WLi196EEv26Group_norm_nhwc_fwd_params)
        /*04a0*/ 	.word	0x00000020


	//----- nvinfo : EIATTR_FRAME_SIZE
	.align		4
.L_237:
        /*04a4*/ 	.byte	0x04, 0x11
        /*04a6*/ 	.short	(.L_239 - .L_238)
	.align		4
.L_238:
        /*04a8*/ 	.word	index@(_Z30group_norm_nhwc_fwd_sum_kernelI11Bf16IOBf16WLi196EEv26Group_norm_nhwc_fwd_params)
        /*04ac*/ 	.word	0x00000000


	//----- nvinfo : EIATTR_REGCOUNT
	.align		4
.L_239:
        /*04b0*/ 	.byte	0x04, 0x2f
        /*04b2*/ 	.short	(.L_241 - .L_240)
	.align		4
.L_240:
        /*04b4*/ 	.word	index@(_Z30group_norm_nhwc_fwd_sum_kernelI11Bf16IOFp32WLi160EEv26Group_norm_nhwc_fwd_params)
        /*04b8*/ 	.word	0x00000020


	//----- nvinfo : EIATTR_FRAME_SIZE
	.align		4
.L_241:
        /*04bc*/ 	.byte	0x04, 0x11
        /*04be*/ 	.short	(.L_243 - .L_242)
	.align		4
.L_242:
        /*04c0*/ 	.word	index@(_Z30group_norm_nhwc_fwd_sum_kernelI11Bf16IOFp32WLi160EEv26Group_norm_nhwc_fwd_params)
        /*04c4*/ 	.word	0x00000000


	//----- nvinfo : EIATTR_REGCOUNT
	.align		4
.L_243:
        /*04c8*/ 	.byte	0x04, 0x2f
        /*04ca*/ 	.short	(.L_245 - .L_244)
	.align		4
.L_244:
        /*04cc*/ 	.word	index@(_Z30group_norm_nhwc_fwd_sum_kernelI11Bf16IOFp32WLi140EEv26Group_norm_nhwc_fwd_params)
        /*04d0*/ 	.word	0x00000020


	//----- nvinfo : EIATTR_FRAME_SIZE
	.align		4
.L_245:
        /*04d4*/ 	.byte	0x04, 0x11
        /*04d6*/ 	.short	(.L_247 - .L_246)
	.align		4
.L_246:
        /*04d8*/ 	.word	index@(_Z30group_norm_nhwc_fwd_sum_kernelI11Bf16IOFp32WLi140EEv26Group_norm_nhwc_fwd_params)
        /*04dc*/ 	.word	0x00000000


	//----- nvinfo : EIATTR_REGCOUNT
	.align		4
.L_247:
        /*04e0*/ 	.byte	0x04, 0x2f
        /*04e2*/ 	.short	(.L_249 - .L_248)
	.align		4
.L_248:
        /*04e4*/ 	.word	index@(_Z30group_norm_nhwc_fwd_sum_kernelI11Bf16IOFp32WLi120EEv26Group_norm_nhwc_fwd_params)
        /*04e8*/ 	.word	0x00000020


	//----- nvinfo : EIATTR_FRAME_SIZE
	.align		4
.L_249:
        /*04ec*/ 	.byte	0x04, 0x11
        /*04ee*/ 	.short	(.L_251 - .L_250)
	.align		4
.L_250:
        /*04f0*/ 	.word	index@(_Z30group_norm_nhwc_fwd_sum_kernelI11Bf16IOFp32WLi120EEv26Group_norm_nhwc_fwd_params)
        /*04f4*/ 	.word	0x00000000


	//----- nvinfo : EIATTR_REGCOUNT
	.align		4
.L_251:
        /*04f8*/ 	.byte	0x04, 0x2f
        /*04fa*/ 	.short	(.L_253 - .L_252)
	.align		4
.L_252:
        /*04fc*/ 	.word	index@(_Z30group_norm_nhwc_fwd_sum_kernelI11Bf16IOFp32WLi256EEv26Group_norm_nhwc_fwd_params)
        /*0500*/ 	.word	0x00000028


	//----- nvinfo : EIATTR_FRAME_SIZE
	.align		4
.L_253:
        /*0504*/ 	.byte	0x04, 0x11
        /*0506*/ 	.short	(.L_255 - .L_254)
	.align		4
.L_254:
        /*0508*/ 	.word	index@(_Z30group_norm_nhwc_fwd_sum_kernelI11Bf16IOFp32WLi256EEv26Group_norm_nhwc_fwd_params)
        /*050c*/ 	.word	0x00000000


	//----- nvinfo : EIATTR_REGCOUNT
	.align		4
.L_255:
        /*0510*/ 	.byte	0x04, 0x2f
        /*0512*/ 	.short	(.L_257 - .L_256)
	.align		4
.L_256:
        /*0514*/ 	.word	index@(_Z30group_norm_nhwc_fwd_sum_kernelI11Bf16IOFp32WLi448EEv26Group_norm_nhwc_fwd_params)
        /*0518*/ 	.word	0x00000040


	//----- nvinfo : EIATTR_FRAME_SIZE
	.align		4
.L_257:
        /*051c*/ 	.byte	0x04, 0x11
        /*051e*/ 	.short	(.L_259 - .L_258)
	.align		4
.L_258:
        /*0520*/ 	.word	index@(_Z30group_norm_nhwc_fwd_sum_kernelI11Bf16IOFp32WLi448EEv26Group_norm_nhwc_fwd_params)
        /*0524*/ 	.word	0x00000000


	//----- nvinfo : EIATTR_REGCOUNT
	.align		4
.L_259:
        /*0528*/ 	.byte	0x04, 0x2f
        /*052a*/ 	.short	(.L_261 - .L_260)
	.align		4
.L_260:
        /*052c*/ 	.word	index@(_Z30group_norm_nhwc_fwd_sum_kernelI11Bf16IOFp32WLi192EEv26Group_norm_nhwc_fwd_params)
        /*0530*/ 	.word	0x00000020


	//----- nvinfo : EIATTR_FRAME_SIZE
	.align		4
.L_261:
        /*0534*/ 	.byte	0x04, 0x11
        /*0536*/ 	.short	(.L_263 - .L_262)
	.align		4
.L_262:
        /*0538*/ 	.word	index@(_Z30group_norm_nhwc_fwd_sum_kernelI11Bf16IOFp32WLi192EEv26Group_norm_nhwc_fwd_params)
        /*053c*/ 	.word	0x00000000


	//----- nvinfo : EIATTR_REGCOUNT
	.align		4
.L_263:
        /*0540*/ 	.byte	0x04, 0x2f
        /*0542*/ 	.short	(.L_265 - .L_264)
	.align		4
.L_264:
        /*0544*/ 	.word	index@(_Z30group_norm_nhwc_fwd_sum_kernelI11Bf16IOFp32WLi128EEv26Group_norm_nhwc_fwd_params)
        /*0548*/ 	.word	0x00000020


	//----- nvinfo : EIATTR_FRAME_SIZE
	.align		4
.L_265:
        /*054c*/ 	.byte	0x04, 0x11
        /*054e*/ 	.short	(.L_267 - .L_266)
	.align		4
.L_266:
        /*0550*/ 	.word	index@(_Z30group_norm_nhwc_fwd_sum_kernelI11Bf16IOFp32WLi128EEv26Group_norm_nhwc_fwd_params)
        /*0554*/ 	.word	0x00000000


	//----- nvinfo : EIATTR_REGCOUNT
	.align		4
.L_267:
        /*0558*/ 	.byte	0x04, 0x2f
        /*055a*/ 	.short	(.L_269 - .L_268)
	.align		4
.L_268:
        /*055c*/ 	.word	index@(_Z30group_norm_nhwc_fwd_sum_kernelI11Bf16IOFp32WLi64EEv26Group_norm_nhwc_fwd_params)
        /*0560*/ 	.word	0x00000020


	//----- nvinfo : EIATTR_FRAME_SIZE
	.align		4
.L_269:
        /*0564*/ 	.byte	0x04, 0x11
        /*0566*/ 	.short	(.L_271 - .L_270)
	.align		4
.L_270:
        /*0568*/ 	.word	index@(_Z30group_norm_nhwc_fwd_sum_kernelI11Bf16IOFp32WLi64EEv26Group_norm_nhwc_fwd_params)
        /*056c*/ 	.word	0x00000000


	//----- nvinfo : EIATTR_REGCOUNT
	.align		4
.L_271:
        /*0570*/ 	.byte	0x04, 0x2f
        /*0572*/ 	.short	(.L_273 - .L_272)
	.align		4
.L_272:
        /*0574*/ 	.word	index@(_Z30group_norm_nhwc_fwd_sum_kernelI11Bf16IOFp32WLi168EEv26Group_norm_nhwc_fwd_params)
        /*0578*/ 	.word	0x00000022


	//----- nvinfo : EIATTR_FRAME_SIZE
	.align		4
.L_273:
        /*057c*/ 	.byte	0x04, 0x11
        /*057e*/ 	.short	(.L_275 - .L_274)
	.align		4
.L_274:
        /*0580*/ 	.word	index@(_Z30group_norm_nhwc_fwd_sum_kernelI11Bf16IOFp32WLi168EEv26Group_norm_nhwc_fwd_params)
        /*0584*/ 	.word	0x00000000


	//----- nvinfo : EIATTR_REGCOUNT
	.align		4
.L_275:
        /*0588*/ 	.byte	0x04, 0x2f
        /*058a*/ 	.short	(.L_277 - .L_276)
	.align		4
.L_276:
        /*058c*/ 	.word	index@(_Z30group_norm_nhwc_fwd_sum_kernelI11Bf16IOFp32WLi196EEv26Group_norm_nhwc_fwd_params)
        /*0590*/ 	.word	0x00000020


	//----- nvinfo : EIATTR_FRAME_SIZE
	.align		4
.L_277:
        /*0594*/ 	.byte	0x04, 0x11
        /*0596*/ 	.short	(.L_279 - .L_278)
	.align		4
.L_278:
        /*0598*/ 	.word	index@(_Z30group_norm_nhwc_fwd_sum_kernelI11Bf16IOFp32WLi196EEv26Group_norm_nhwc_fwd_params)
        /*059c*/ 	.word	0x00000000


	//----- nvinfo : EIATTR_REGCOUNT
	.align		4
.L_279:
        /*05a0*/ 	.byte	0x04, 0x2f
        /*05a2*/ 	.short	(.L_281 - .L_280)
	.align		4
.L_280:
        /*05a4*/ 	.word	index@(_Z30group_norm_nhwc_fwd_sum_kernelI11Fp32IOFp16WLi160EEv26Group_norm_nhwc_fwd_params)
        /*05a8*/ 	.word	0x00000020


	//----- nvinfo : EIATTR_FRAME_SIZE
	.align		4
.L_281:
        /*05ac*/ 	.byte	0x04, 0x11
        /*05ae*/ 	.short	(.L_283 - .L_282)
	.align		4
.L_282:
        /*05b0*/ 	.word	index@(_Z30group_norm_nhwc_fwd_sum_kernelI11Fp32IOFp16WLi160EEv26Group_norm_nhwc_fwd_params)
        /*05b4*/ 	.word	0x00000000


	//----- nvinfo : EIATTR_REGCOUNT
	.align		4
.L_283:
        /*05b8*/ 	.byte	0x04, 0x2f
        /*05ba*/ 	.short	(.L_285 - .L_284)
	.align		4
.L_284:
        /*05bc*/ 	.word	index@(_Z30group_norm_nhwc_fwd_sum_kernelI11Fp32IOFp16WLi140EEv26Group_norm_nhwc_fwd_params)
        /*05c0*/ 	.word	0x00000020


	//----- nvinfo : EIATTR_FRAME_SIZE
	.align		4
.L_285:
        /*05c4*/ 	.byte	0x04, 0x11
        /*05c6*/ 	.short	(.L_287 - .L_286)
	.align		4
.L_286:
        /*05c8*/ 	.word	index@(_Z30group_norm_nhwc_fwd_sum_kernelI11Fp32IOFp16WLi140EEv26Group_norm_nhwc_fwd_params)
        /*05cc*/ 	.word	0x00000000


	//----- nvinfo : EIATTR_REGCOUNT
	.align		4
.L_287:
        /*05d0*/ 	.byte	0x04, 0x2f
        /*05d2*/ 	.short	(.L_289 - .L_288)
	.align		4
.L_288:
        /*05d4*/ 	.word	index@(_Z30group_norm_nhwc_fwd_sum_kernelI11Fp32IOFp16WLi120EEv26Group_norm_nhwc_fwd_params)
        /*05d8*/ 	.word	0x00000020


	//----- nvinfo : EIATTR_FRAME_SIZE
	.align		4
.L_289:
        /*05dc*/ 	.byte	0x04, 0x11
        /*05de*/ 	.short	(.L_291 - .L_290)
	.align		4
.L_290:
        /*05e0*/ 	.word	index@(_Z30group_norm_nhwc_fwd_sum_kernelI11Fp32IOFp16WLi120EEv26Group_norm_nhwc_fwd_params)
        /*05e4*/ 	.word	0x00000000


	//----- nvinfo : EIATTR_REGCOUNT
	.align		4
.L_291:
        /*05e8*/ 	.byte	0x04, 0x2f
        /*05ea*/ 	.short	(.L_293 - .L_292)
	.align		4
.L_292:
        /*05ec*/ 	.word	index@(_Z30group_norm_nhwc_fwd_sum_kernelI11Fp32IOFp16WLi256EEv26Group_norm_nhwc_fwd_params)
        /*05f0*/ 	.word	0x00000028


	//----- nvinfo : EIATTR_FRAME_SIZE
	.align		4
.L_293:
        /*05f4*/ 	.byte	0x04, 0x11
        /*05f6*/ 	.short	(.L_295 - .L_294)
	.align		4
.L_294:
        /*05f8*/ 	.word	index@(_Z30group_norm_nhwc_fwd_sum_kernelI11Fp32IOFp16WLi256EEv26Group_norm_nhwc_fwd_params)
        /*05fc*/ 	.word	0x00000000


	//----- nvinfo : EIATTR_REGCOUNT
	.align		4
.L_295:
        /*0600*/ 	.byte	0x04, 0x2f
        /*0602*/ 	.short	(.L_297 - .L_296)
	.align		4
.L_296:
        /*0604*/ 	.word	index@(_Z30group_norm_nhwc_fwd_sum_kernelI11Fp32IOFp16WLi448EEv26Group_norm_nhwc_fwd_params)
        /*0608*/ 	.word	0x00000040


	//----- nvinfo : EIATTR_FRAME_SIZE
	.align		4
.L_297:
        /*060c*/ 	.byte	0x04, 0x11
        /*060e*/ 	.short	(.L_299 - .L_298)
	.align		4
.L_298:
        /*0610*/ 	.word	index@(_Z30group_norm_nhwc_fwd_sum_kernelI11Fp32IOFp16WLi448EEv26Group_norm_nhwc_fwd_params)
        /*0614*/ 	.word	0x00000000


	//----- nvinfo : EIATTR_REGCOUNT
	.align		4
.L_299:
        /*0618*/ 	.byte	0x04, 0x2f
        /*061a*/ 	.short	(.L_301 - .L_300)
	.align		4
.L_300:
        /*061c*/ 	.word	index@(_Z30group_norm_nhwc_fwd_sum_kernelI11Fp32IOFp16WLi192EEv26Group_norm_nhwc_fwd_params)
        /*0620*/ 	.word	0x00000020


	//----- nvinfo : EIATTR_FRAME_SIZE
	.align		4
.L_301:
        /*0624*/ 	.byte	0x04, 0x11
        /*0626*/ 	.short	(.L_303 - .L_302)
	.align		4
.L_302:
        /*0628*/ 	.word	index@(_Z30group_norm_nhwc_fwd_sum_kernelI11Fp32IOFp16WLi192EEv26Group_norm_nhwc_fwd_params)
        /*062c*/ 	.word	0x00000000


	//----- nvinfo : EIATTR_REGCOUNT
	.align		4
.L_303:
        /*0630*/ 	.byte	0x04, 0x2f
        /*0632*/ 	.short	(.L_305 - .L_304)
	.align		4
.L_304:
        /*0634*/ 	.word	index@(_Z30group_norm_nhwc_fwd_sum_kernelI11Fp32IOFp16WLi128EEv26Group_norm_nhwc_fwd_params)
        /*0638*/ 	.word	0x00000020


	//----- nvinfo : EIATTR_FRAME_SIZE
	.align		4
.L_305:
        /*063c*/ 	.byte	0x04, 0x11
        /*063e*/ 	.short	(.L_307 - .L_306)
	.align		4
.L_306:
        /*0640*/ 	.word	index@(_Z30group_norm_nhwc_fwd_sum_kernelI11Fp32IOFp16WLi128EEv26Group_norm_nhwc_fwd_params)
        /*0644*/ 	.word	0x00000000


	//----- nvinfo : EIATTR_REGCOUNT
	.align		4
.L_307:
        /*0648*/ 	.byte	0x04, 0x2f
        /*064a*/ 	.short	(.L_309 - .L_308)
	.align		4
.L_308:
        /*064c*/ 	.word	index@(_Z30group_norm_nhwc_fwd_sum_kernelI11Fp32IOFp16WLi64EEv26Group_norm_nhwc_fwd_params)
        /*0650*/ 	.word	0x00000020


	//----- nvinfo : EIATTR_FRAME_SIZE
	.align		4
.L_309:
        /*0654*/ 	.byte	0x04, 0x11
        /*0656*/ 	.short	(.L_311 - .L_310)
	.align		4
.L_310:
        /*0658*/ 	.word	index@(_Z30group_norm_nhwc_fwd_sum_kernelI11Fp32IOFp16WLi64EEv26Group_norm_nhwc_fwd_params)
        /*065c*/ 	.word	0x00000000


	//----- nvinfo : EIATTR_REGCOUNT
	.align		4
.L_311:
        /*0660*/ 	.byte	0x04, 0x2f
        /*0662*/ 	.short	(.L_313 - .L_312)
	.align		4
.L_312:
        /*0664*/ 	.word	index@(_Z30group_norm_nhwc_fwd_sum_kernelI11Fp32IOFp16WLi168EEv26Group_norm_nhwc_fwd_params)
        /*0668*/ 	.word	0x00000020


	//----- nvinfo : EIATTR_FRAME_SIZE
	.align		4
.L_313:
        /*066c*/ 	.byte	0x04, 0x11
        /*066e*/ 	.short	(.L_315 - .L_314)
	.align		4
.L_314:
        /*0670*/ 	.word	index@(_Z30group_norm_nhwc_fwd_sum_kernelI11Fp32IOFp16WLi168EEv26Group_norm_nhwc_fwd_params)
        /*0674*/ 	.word	0x00000000


	//----- nvinfo : EIATTR_REGCOUNT
	.align		4
.L_315:
        /*0678*/ 	.byte	0x04, 0x2f
        /*067a*/ 	.short	(.L_317 - .L_316)
	.align		4
.L_316:
        /*067c*/ 	.word	index@(_Z30group_norm_nhwc_fwd_sum_kernelI11Fp32IOFp16WLi196EEv26Group_norm_nhwc_fwd_params)
        /*0680*/ 	.word	0x00000020


	//----- nvinfo : EIATTR_FRAME_SIZE
	.align		4
.L_317:
        /*0684*/ 	.byte	0x04, 0x11
        /*0686*/ 	.short	(.L_319 - .L_318)
	.align		4
.L_318:
        /*0688*/ 	.word	index@(_Z30group_norm_nhwc_fwd_sum_kernelI11Fp32IOFp16WLi196EEv26Group_norm_nhwc_fwd_params)
        /*068c*/ 	.word	0x00000000


	//----- nvinfo : EIATTR_REGCOUNT
	.align		4
.L_319:
        /*0690*/ 	.byte	0x04, 0x2f
        /*0692*/ 	.short	(.L_321 - .L_320)
	.align		4
.L_320:
        /*0694*/ 	.word	index@(_Z30group_norm_nhwc_fwd_sum_kernelI11Fp32IOBf16WLi160EEv26Group_norm_nhwc_fwd_params)
        /*0698*/ 	.word	0x00000020


	//----- nvinfo : EIATTR_FRAME_SIZE
	.align		4
.L_321:
        /*069c*/ 	.byte	0x04, 0x11
        /*069e*/ 	.short	(.L_323 - .L_322)
	.align		4
.L_322:
        /*06a0*/ 	.word	index@(_Z30group_norm_nhwc_fwd_sum_kernelI11Fp32IOBf16WLi160EEv26Group_norm_nhwc_fwd_params)
        /*06a4*/ 	.word	0x00000000


	//----- nvinfo : EIATTR_REGCOUNT
	.align		4
.L_323:
        /*06a8*/ 	.byte	0x04, 0x2f
        /*06aa*/ 	.short	(.L_325 - .L_324)
	.align		4
.L_324:
        /*06ac*/ 	.word	index@(_Z30group_norm_nhwc_fwd_sum_kernelI11Fp32IOBf16WLi140EEv26Group_norm_nhwc_fwd_params)
        /*06b0*/ 	.word	0x00000020


	//----- nvinfo : EIATTR_FRAME_SIZE
	.align		4
.L_325:
        /*06b4*/ 	.byte	0x04, 0x11
        /*06b6*/ 	.short	(.L_327 - .L_326)
	.align		4
.L_326:
        /*06b8*/ 	.word	index@(_Z30group_norm_nhwc_fwd_sum_kernelI11Fp32IOBf16WLi140EEv26Group_norm_nhwc_fwd_params)
        /*06bc*/ 	.word	0x00000000


	//----- nvinfo : EIATTR_REGCOUNT
	.align		4
.L_327:
        /*06c0*/ 	.byte	0x04, 0x2f
        /*06c2*/ 	.short	(.L_329 - .L_328)
	.align		4
.L_328:
        /*06c4*/ 	.word	index@(_Z30group_norm_nhwc_fwd_sum_kernelI11Fp32IOBf16WLi120EEv26Group_norm_nhwc_fwd_params)
        /*06c8*/ 	.word	0x00000020


	//----- nvinfo : EIATTR_FRAME_SIZE
	.align		4
.L_329:
        /*06cc*/ 	.byte	0x04, 0x11
        /*06ce*/ 	.short	(.L_331 - .L_330)
	.align		4
.L_330:
        /*06d0*/ 	.word	index@(_Z30group_norm_nhwc_fwd_sum_kernelI11Fp32IOBf16WLi120EEv26Group_norm_nhwc_fwd_params)
        /*06d4*/ 	.word	0x00000000


	//----- nvinfo : EIATTR_REGCOUNT
	.align		4
.L_331:
        /*06d8*/ 	.byte	0x04, 0x2f
        /*06da*/ 	.short	(.L_333 - .L_332)
	.align		4
.L_332:
        /*06dc*/ 	.word	index@(_Z30group_norm_nhwc_fwd_sum_kernelI11Fp32IOBf16WLi256EEv26Group_norm_nhwc_fwd_params)
        /*06e0*/ 	.word	0x00000028


	//----- nvinfo : EIATTR_FRAME_SIZE
	.align		4
.L_333:
        /*06e4*/ 	.byte	0x04, 0x11
        /*06e6*/ 	.short	(.L_335 - .L_334)
	.align		4
.L_334:
        /*06e8*/ 	.word	index@(_Z30group_norm_nhwc_fwd_sum_kernelI11Fp32IOBf16WLi256EEv26Group_norm_nhwc_fwd_params)
        /*06ec*/ 	.word	0x00000000


	//----- nvinfo : EIATTR_REGCOUNT
	.align		4
.L_335:
        /*06f0*/ 	.byte	0x04, 0x2f
        /*06f2*/ 	.short	(.L_337 - .L_336)
	.align		4
.L_336:
        /*06f4*/ 	.word	index@(_Z30group_norm_nhwc_fwd_sum_kernelI11Fp32IOBf16WLi448EEv26Group_norm_nhwc_fwd_params)
        /*06f8*/ 	.word	0x00000040


	//----- nvinfo : EIATTR_FRAME_SIZE
	.align		4
.L_337:
        /*06fc*/ 	.byte	0x04, 0x11
        /*06fe*/ 	.short	(.L_339 - .L_338)
	.align		4
.L_338:
        /*0700*/ 	.word	index@(_Z30group_norm_nhwc_fwd_sum_kernelI11Fp32IOBf16WLi448EEv26Group_norm_nhwc_fwd_params)
        /*0704*/ 	.word	0x00000000


	//----- nvinfo : EIATTR_REGCOUNT
	.align		4
.L_339:
        /*0708*/ 	.byte	0x04, 0x2f
        /*070a*/ 	.short	(.L_341 - .L_340)
	.align		4
.L_340:
        /*070c*/ 	.word	index@(_Z30group_norm_nhwc_fwd_sum_kernelI11Fp32IOBf16WLi192EEv26Group_norm_nhwc_fwd_params)
        /*0710*/ 	.word	0x00000020


	//----- nvinfo : EIATTR_FRAME_SIZE
	.align		4
.L_341:
        /*0714*/ 	.byte	0x04, 0x11
        /*0716*/ 	.short	(.L_343 - .L_342)
	.align		4
.L_342:
        /*0718*/ 	.word	index@(_Z30group_norm_nhwc_fwd_sum_kernelI11Fp32IOBf16WLi192EEv26Group_norm_nhwc_fwd_params)
        /*071c*/ 	.word	0x00000000


	//----- nvinfo : EIATTR_REGCOUNT
	.align		4
.L_343:
        /*0720*/ 	.byte	0x04, 0x2f
        /*0722*/ 	.short	(.L_345 - .L_344)
	.align		4
.L_344:
        /*0724*/ 	.word	index@(_Z30group_norm_nhwc_fwd_sum_kernelI11Fp32IOBf16WLi128EEv26Group_norm_nhwc_fwd_params)
        /*0728*/ 	.word	0x00000020


	//----- nvinfo : EIATTR_FRAME_SIZE
	.align		4
.L_345:
        /*072c*/ 	.byte	0x04, 0x11
        /*072e*/ 	.short	(.L_347 - .L_346)
	.align		4
.L_346:
        /*0730*/ 	.word	index@(_Z30group_norm_nhwc_fwd_sum_kernelI11Fp32IOBf16WLi128EEv26Group_norm_nhwc_fwd_params)
        /*0734*/ 	.word	0x00000000


	//----- nvinfo : EIATTR_REGCOUNT
	.align		4
.L_347:
        /*0738*/ 	.byte	0x04, 0x2f
        /*073a*/ 	.short	(.L_349 - .L_348)
	.align		4
.L_348:
        /*073c*/ 	.word	index@(_Z30group_norm_nhwc_fwd_sum_kernelI11Fp32IOBf16WLi64EEv26Group_norm_nhwc_fwd_params)
        /*0740*/ 	.word	0x00000020


	//----- nvinfo : EIATTR_FRAME_SIZE
	.align		4
.L_349:
        /*0744*/ 	.byte	0x04, 0x11
        /*0746*/ 	.short	(.L_351 - .L_350)
	.align		4
.L_350:
        /*0748*/ 	.word	index@(_Z30group_norm_nhwc_fwd_sum_kernelI11Fp32IOBf16WLi64EEv26Group_norm_nhwc_fwd_params)
        /*074c*/ 	.word	0x00000000


	//----- nvinfo : EIATTR_REGCOUNT
	.align		4
.L_351:
        /*0750*/ 	.byte	0x04, 0x2f
        /*0752*/ 	.short	(.L_353 - .L_352)
	.align		4
.L_352:
        /*0754*/ 	.word	index@(_Z30group_norm_nhwc_fwd_sum_kernelI11Fp32IOBf16WLi168EEv26Group_norm_nhwc_fwd_params)
        /*0758*/ 	.word	0x00000020


	//----- nvinfo : EIATTR_FRAME_SIZE
	.align		4
.L_353:
        /*075c*/ 	.byte	0x04, 0x11
        /*075e*/ 	.short	(.L_355 - .L_354)
	.align		4
.L_354:
        /*0760*/ 	.word	index@(_Z30group_norm_nhwc_fwd_sum_kernelI11Fp32IOBf16WLi168EEv26Group_norm_nhwc_fwd_params)
        /*0764*/ 	.word	0x00000000


	//----- nvinfo : EIATTR_REGCOUNT
	.align		4
.L_355:
        /*0768*/ 	.byte	0x04, 0x2f
        /*076a*/ 	.short	(.L_357 - .L_356)
	.align		4
.L_356:
        /*076c*/ 	.word	index@(_Z30group_norm_nhwc_fwd_sum_kernelI11Fp32IOBf16WLi196EEv26Group_norm_nhwc_fwd_params)
        /*0770*/ 	.word	0x00000020


	//----- nvinfo : EIATTR_FRAME_SIZE
	.align		4
.L_357:
        /*0774*/ 	.byte	0x04, 0x11
        /*0776*/ 	.short	(.L_359 - .L_358)
	.align		4
.L_358:
        /*0778*/ 	.word	index@(_Z30group_norm_nhwc_fwd_sum_kernelI11Fp32IOBf16WLi196EEv26Group_norm_nhwc_fwd_params)
        /*077c*/ 	.word	0x00000000


	//----- nvinfo : EIATTR_REGCOUNT
	.align		4
.L_359:
        /*0780*/ 	.byte	0x04, 0x2f
        /*0782*/ 	.short	(.L_361 - .L_360)
	.align		4
.L_360:
        /*0784*/ 	.word	index@(_Z30group_norm_nhwc_fwd_sum_kernelI11Fp32IOFp32WLi160EEv26Group_norm_nhwc_fwd_params)
        /*0788*/ 	.word	0x00000020


	//----- nvinfo : EIATTR_FRAME_SIZE
	.align		4
.L_361:
        /*078c*/ 	.byte	0x04, 0x11
        /*078e*/ 	.short	(.L_363 - .L_362)
	.align		4
.L_362:
        /*0790*/ 	.word	index@(_Z30group_norm_nhwc_fwd_sum_kernelI11Fp32IOFp32WLi160EEv26Group_norm_nhwc_fwd_params)
        /*0794*/ 	.word	0x00000000


	//----- nvinfo : EIATTR_REGCOUNT
	.align		4
.L_363:
        /*0798*/ 	.byte	0x04, 0x2f
        /*079a*/ 	.short	(.L_365 - .L_364)
	.align		4
.L_364:
        /*079c*/ 	.word	index@(_Z30group_norm_nhwc_fwd_sum_kernelI11Fp32IOFp32WLi140EEv26Group_norm_nhwc_fwd_params)
        /*07a0*/ 	.word	0x00000020


	//----- nvinfo : EIATTR_FRAME_SIZE
	.align		4
.L_365:
        /*07a4*/ 	.byte	0x04, 0x11
        /*07a6*/ 	.short	(.L_367 - .L_366)
	.align		4
.L_366:
        /*07a8*/ 	.word	index@(_Z30group_norm_nhwc_fwd_sum_kernelI11Fp32IOFp32WLi140EEv26Group_norm_nhwc_fwd_params)
        /*07ac*/ 	.word	0x00000000


	//----- nvinfo : EIATTR_REGCOUNT
	.align		4
.L_367:
        /*07b0*/ 	.byte	0x04, 0x2f
        /*07b2*/ 	.short	(.L_369 - .L_368)
	.align		4
.L_368:
        /*07b4*/ 	.word	index@(_Z30group_norm_nhwc_fwd_sum_kernelI11Fp32IOFp32WLi120EEv26Group_norm_nhwc_fwd_params)
        /*07b8*/ 	.word	0x00000020


	//----- nvinfo : EIATTR_FRAME_SIZE
	.align		4
.L_369:
        /*07bc*/ 	.byte	0x04, 0x11
        /*07be*/ 	.short	(.L_371 - .L_370)
	.align		4
.L_370:
        /*07c0*/ 	.word	index@(_Z30group_norm_nhwc_fwd_sum_kernelI11Fp32IOFp32WLi120EEv26Group_norm_nhwc_fwd_params)
        /*07c4*/ 	.word	0x00000000


	//----- nvinfo : EIATTR_REGCOUNT
	.align		4
.L_371:
        /*07c8*/ 	.byte	0x04, 0x2f
        /*07ca*/ 	.short	(.L_373 - .L_372)
	.align		4
.L_372:
        /*07cc*/ 	.word	index@(_Z30group_norm_nhwc_fwd_sum_kernelI11Fp32IOFp32WLi256EEv26Group_norm_nhwc_fwd_params)
        /*07d0*/ 	.word	0x00000028


	//----- nvinfo : EIATTR_FRAME_SIZE
	.align		4
.L_373:
        /*07d4*/ 	.byte	0x04, 0x11
        /*07d6*/ 	.short	(.L_375 - .L_374)
	.align		4
.L_374:
        /*07d8*/ 	.word	index@(_Z30group_norm_nhwc_fwd_sum_kernelI11Fp32IOFp32WLi256EEv26Group_norm_nhwc_fwd_params)
        /*07dc*/ 	.word	0x00000000


	//----- nvinfo : EIATTR_REGCOUNT
	.align		4
.L_375:
        /*07e0*/ 	.byte	0x04, 0x2f
        /*07e2*/ 	.short	(.L_377 - .L_376)
	.align		4
.L_376:
        /*07e4*/ 	.word	index@(_Z30group_norm_nhwc_fwd_sum_kernelI11Fp32IOFp32WLi448EEv26Group_norm_nhwc_fwd_params)
        /*07e8*/ 	.word	0x00000040


	//----- nvinfo : EIATTR_FRAME_SIZE
	.align		4
.L_377:
        /*07ec*/ 	.byte	0x04, 0x11
        /*07ee*/ 	.short	(.L_379 - .L_378)
	.align		4
.L_378:
        /*07f0*/ 	.word	index@(_Z30group_norm_nhwc_fwd_sum_kernelI11Fp32IOFp32WLi448EEv26Group_norm_nhwc_fwd_params)
        /*07f4*/ 	.word	0x00000000


	//----- nvinfo : EIATTR_REGCOUNT
	.align		4
.L_379:
        /*07f8*/ 	.byte	0x04, 0x2f
        /*07fa*/ 	.short	(.L_381 - .L_380)
	.align		4
.L_380:
        /*07fc*/ 	.word	index@(_Z30group_norm_nhwc_fwd_sum_kernelI11Fp32IOFp32WLi192EEv26Group_norm_nhwc_fwd_params)
        /*0800*/ 	.word	0x00000020


	//----- nvinfo : EIATTR_FRAME_SIZE
	.align		4
.L_381:
        /*0804*/ 	.byte	0x04, 0x11
        /*0806*/ 	.short	(.L_383 - .L_382)
	.align		4
.L_382:
        /*0808*/ 	.word	index@(_Z30group_norm_nhwc_fwd_sum_kernelI11Fp32IOFp32WLi192EEv26Group_norm_nhwc_fwd_params)
        /*080c*/ 	.word	0x00000000


	//----- nvinfo : EIATTR_REGCOUNT
	.align		4
.L_383:
        /*0810*/ 	.byte	0x04, 0x2f
        /*0812*/ 	.short	(.L_385 - .L_384)
	.align		4
.L_384:
        /*0814*/ 	.word	index@(_Z30group_norm_nhwc_fwd_sum_kernelI11Fp32IOFp32WLi128EEv26Group_norm_nhwc_fwd_params)
        /*0818*/ 	.word	0x00000020


	//----- nvinfo : EIATTR_FRAME_SIZE
	.align		4
.L_385:
        /*081c*/ 	.byte	0x04, 0x11
        /*081e*/ 	.short	(.L_387 - .L_386)
	.align		4
.L_386:
        /*0820*/ 	.word	index@(_Z30group_norm_nhwc_fwd_sum_kernelI11Fp32IOFp32WLi128EEv26Group_norm_nhwc_fwd_params)
        /*0824*/ 	.word	0x00000000


	//----- nvinfo : EIATTR_REGCOUNT
	.align		4
.L_387:
        /*0828*/ 	.byte	0x04, 0x2f
        /*082a*/ 	.short	(.L_389 - .L_388)
	.align		4
.L_388:
        /*082c*/ 	.word	index@(_Z30group_norm_nhwc_fwd_sum_kernelI11Fp32IOFp32WLi64EEv26Group_norm_nhwc_fwd_params)
        /*0830*/ 	.word	0x00000020


	//----- nvinfo : EIATTR_FRAME_SIZE
	.align		4
.L_389:
        /*0834*/ 	.byte	0x04, 0x11
        /*0836*/ 	.short	(.L_391 - .L_390)
	.align		4
.L_390:
        /*0838*/ 	.word	index@(_Z30group_norm_nhwc_fwd_sum_kernelI11Fp32IOFp32WLi64EEv26Group_norm_nhwc_fwd_params)
        /*083c*/ 	.word	0x00000000


	//----- nvinfo : EIATTR_REGCOUNT
	.align		4
.L_391:
        /*0840*/ 	.byte	0x04, 0x2f
        /*0842*/ 	.short	(.L_393 - .L_392)
	.align		4
.L_392:
        /*0844*/ 	.word	index@(_Z30group_norm_nhwc_fwd_sum_kernelI11Fp32IOFp32WLi168EEv26Group_norm_nhwc_fwd_params)
        /*0848*/ 	.word	0x00000020


	//----- nvinfo : EIATTR_FRAME_SIZE
	.align		4
.L_393:
        /*084c*/ 	.byte	0x04, 0x11
        /*084e*/ 	.short	(.L_395 - .L_394)
	.align		4
.L_394:
        /*0850*/ 	.word	index@(_Z30group_norm_nhwc_fwd_sum_kernelI11Fp32IOFp32WLi168EEv26Group_norm_nhwc_fwd_params)
        /*0854*/ 	.word	0x00000000


	//----- nvinfo : EIATTR_REGCOUNT
	.align		4
.L_395:
        /*0858*/ 	.byte	0x04, 0x2f
        /*085a*/ 	.short	(.L_397 - .L_396)
	.align		4
.L_396:
        /*085c*/ 	.word	index@(_Z30group_norm_nhwc_fwd_sum_kernelI11Fp32IOFp32WLi196EEv26Group_norm_nhwc_fwd_params)
        /*0860*/ 	.word	0x00000020


	//----- nvinfo : EIATTR_FRAME_SIZE
	.align		4
.L_397:
        /*0864*/ 	.byte	0x04, 0x11
        /*0866*/ 	.short	(.L_399 - .L_398)
	.align		4
.L_398:
        /*0868*/ 	.word	index@(_Z30group_norm_nhwc_fwd_sum_kernelI11Fp32IOFp32WLi196EEv26Group_norm_nhwc_fwd_params)
        /*086c*/ 	.word	0x00000000


	//----- nvinfo : EIATTR_REGCOUNT
	.align		4
.L_399:
        /*0870*/ 	.byte	0x04, 0x2f
        /*0872*/ 	.short	(.L_401 - .L_400)
	.align		4
.L_400:
        /*0874*/ 	.word	index@(_Z32group_norm_nhwc_fwd_scale_kernelI11Fp16IOFp16WLi160EEv26Group_norm_nhwc_fwd_params)
        /*0878*/ 	.word	0x00000020


	//----- nvinfo : EIATTR_FRAME_SIZE
	.align		4
.L_401:
        /*087c*/ 	.byte	0x04, 0x11
        /*087e*/ 	.short	(.L_403 - .L_402)
	.align		4
.L_402:
        /*0880*/ 	.word	index@(_Z32group_norm_nhwc_fwd_scale_kernelI11Fp16IOFp16WLi160EEv26Group_norm_nhwc_fwd_params)
        /*0884*/ 	.word	0x00000000


	//----- nvinfo : EIATTR_REGCOUNT
	.align		4
.L_403:
        /*0888*/ 	.byte	0x04, 0x2f
        /*088a*/ 	.short	(.L_405 - .L_404)
	.align		4
.L_404:
        /*088c*/ 	.word	index@(_Z32group_norm_nhwc_fwd_scale_kernelI11Fp16IOFp16WLi140EEv26Group_norm_nhwc_fwd_params)
        /*0890*/ 	.word	0x00000020


	//----- nvinfo : EIATTR_FRAME_SIZE
	.align		4
.L_405:
        /*0894*/ 	.byte	0x04, 0x11
        /*0896*/ 	.short	(.L_407 - .L_406)
	.align		4
.L_406:
        /*0898*/ 	.word	index@(_Z32group_norm_nhwc_fwd_scale_kernelI11Fp16IOFp16WLi140EEv26Group_norm_nhwc_fwd_params)
        /*089c*/ 	.word	0x00000000


	//----- nvinfo : EIATTR_REGCOUNT
	.align		4
.L_407:
        /*08a0*/ 	.byte	0x04, 0x2f
        /*08a2*/ 	.short	(.L_409 - .L_408)
	.align		4
.L_408:
        /*08a4*/ 	.word	index@(_Z32group_norm_nhwc_fwd_scale_kernelI11Fp16IOFp16WLi120EEv26Group_norm_nhwc_fwd_params)
        /*08a8*/ 	.word	0x00000020


	//----- nvinfo : EIATTR_FRAME_SIZE
	.align		4
.L_409:
        /*08ac*/ 	.byte	0x04, 0x11
        /*08ae*/ 	.short	(.L_411 - .L_410)
	.align		4
.L_410:
        /*08b0*/ 	.word	index@(_Z32group_norm_nhwc_fwd_scale_kernelI11Fp16IOFp16WLi120EEv26Group_norm_nhwc_fwd_params)
        /*08b4*/ 	.word	0x00000000


	//----- nvinfo : EIATTR_REGCOUNT
	.align		4
.L_411:
        /*08b8*/ 	.byte	0x04, 0x2f
        /*08ba*/ 	.short	(.L_413 - .L_412)
	.align		4
.L_412:
        /*08bc*/ 	.word	index@(_Z32group_norm_nhwc_fwd_scale_kernelI11Fp16IOFp16WLi256EEv26Group_norm_nhwc_fwd_params)
        /*08c0*/ 	.word	0x00000020


	//----- nvinfo : EIATTR_FRAME_SIZE
	.align		4
.L_413:
        /*08c4*/ 	.byte	0x04, 0x11
        /*08c6*/ 	.short	(.L_415 - .L_414)
	.align		4
.L_414:
        /*08c8*/ 	.word	index@(_Z32group_norm_nhwc_fwd_scale_kernelI11Fp16IOFp16WLi256EEv26Group_norm_nhwc_fwd_params)
        /*08cc*/ 	.word	0x00000000


	//----- nvinfo : EIATTR_REGCOUNT
	.align		4
.L_415:
        /*08d0*/ 	.byte	0x04, 0x2f
        /*08d2*/ 	.short	(.L_417 - .L_416)
	.align		4
.L_416:
        /*08d4*/ 	.word	index@(_Z32group_norm_nhwc_fwd_scale_kernelI11Fp16IOFp16WLi448EEv26Group_norm_nhwc_fwd_params)
        /*08d8*/ 	.word	0x00000020


	//----- nvinfo : EIATTR_FRAME_SIZE
	.align		4
.L_417:
        /*08dc*/ 	.byte	0x04, 0x11
        /*08de*/ 	.short	(.L_419 - .L_418)
	.align		4
.L_418:
        /*08e0*/ 	.word	index@(_Z32group_norm_nhwc_fwd_scale_kernelI11Fp16IOFp16WLi448EEv26Group_norm_nhwc_fwd_params)
        /*08e4*/ 	.word	0x00000000


	//----- nvinfo : EIATTR_REGCOUNT
	.align		4
.L_419:
        /*08e8*/ 	.byte	0x04, 0x2f
        /*08ea*/ 	.short	(.L_421 - .L_420)
	.align		4
.L_420:
        /*08ec*/ 	.word	index@(_Z32group_norm_nhwc_fwd_scale_kernelI11Fp16IOFp16WLi192EEv26Group_norm_nhwc_fwd_params)
        /*08f0*/ 	.word	0x00000020


	//----- nvinfo : EIATTR_FRAME_SIZE
	.align		4
.L_421:
        /*08f4*/ 	.byte	0x04, 0x11
        /*08f6*/ 	.short	(.L_423 - .L_422)
	.align		4
.L_422:
        /*08f8*/ 	.word	index@(_Z32group_norm_nhwc_fwd_scale_kernelI11Fp16IOFp16WLi192EEv26Group_norm_nhwc_fwd_params)
        /*08fc*/ 	.word	0x00000000


	//----- nvinfo : EIATTR_REGCOUNT
	.align		4
.L_423:
        /*0900*/ 	.byte	0x04, 0x2f
        /*0902*/ 	.short	(.L_425 - .L_424)
	.align		4
.L_424:
        /*0904*/ 	.word	index@(_Z32group_norm_nhwc_fwd_scale_kernelI11Fp16IOFp16WLi128EEv26Group_norm_nhwc_fwd_params)
        /*0908*/ 	.word	0x00000020


	//----- nvinfo : EIATTR_FRAME_SIZE
	.align		4
.L_425:
        /*090c*/ 	.byte	0x04, 0x11
        /*090e*/ 	.short	(.L_427 - .L_426)
	.align		4
.L_426:
        /*0910*/ 	.word	index@(_Z32group_norm_nhwc_fwd_scale_kernelI11Fp16IOFp16WLi128EEv26Group_norm_nhwc_fwd_params)
        /*0914*/ 	.word	0x00000000


	//----- nvinfo : EIATTR_REGCOUNT
	.align		4
.L_427:
        /*0918*/ 	.byte	0x04, 0x2f
        /*091a*/ 	.short	(.L_429 - .L_428)
	.align		4
.L_428:
        /*091c*/ 	.word	index@(_Z32group_norm_nhwc_fwd_scale_kernelI11Fp16IOFp16WLi64EEv26Group_norm_nhwc_fwd_params)
        /*0920*/ 	.word	0x00000020


	//----- nvinfo : EIATTR_FRAME_SIZE
	.align		4
.L_429:
        /*0924*/ 	.byte	0x04, 0x11
        /*0926*/ 	.short	(.L_431 - .L_430)
	.align		4
.L_430:
        /*0928*/ 	.word	index@(_Z32group_norm_nhwc_fwd_scale_kernelI11Fp16IOFp16WLi64EEv26Group_norm_nhwc_fwd_params)
        /*092c*/ 	.word	0x00000000


	//----- nvinfo : EIATTR_REGCOUNT
	.align		4
.L_431:
        /*0930*/ 	.byte	0x04, 0x2f
        /*0932*/ 	.short	(.L_433 - .L_432)
	.align		4
.L_432:
        /*0934*/ 	.word	index@(_Z32group_norm_nhwc_fwd_scale_kernelI11Fp16IOFp16WLi168EEv26Group_norm_nhwc_fwd_params)
        /*0938*/ 	.word	0x00000020


	//----- nvinfo : EIATTR_FRAME_SIZE
	.align		4
.L_433:
        /*093c*/ 	.byte	0x04, 0x11
        /*093e*/ 	.short	(.L_435 - .L_434)
	.align		4
.L_434:
        /*0940*/ 	.word	index@(_Z32group_norm_nhwc_fwd_scale_kernelI11Fp16IOFp16WLi168EEv26Group_norm_nhwc_fwd_params)
        /*0944*/ 	.word	0x00000000


	//----- nvinfo : EIATTR_REGCOUNT
	.align		4
.L_435:
        /*0948*/ 	.byte	0x04, 0x2f
        /*094a*/ 	.short	(.L_437 - .L_436)
	.align		4
.L_436:
        /*094c*/ 	.word	index@(_Z32group_norm_nhwc_fwd_scale_kernelI11Fp16IOFp16WLi196EEv26Group_norm_nhwc_fwd_params)
        /*0950*/ 	.word	0x00000020


	//----- nvinfo : EIATTR_FRAME_SIZE
	.align		4
.L_437:
        /*0954*/ 	.byte	0x04, 0x11
        /*0956*/ 	.short	(.L_439 - .L_438)
	.align		4
.L_438:
        /*0958*/ 	.word	index@(_Z32group_norm_nhwc_fwd_scale_kernelI11Fp16IOFp16WLi196EEv26Group_norm_nhwc_fwd_params)
        /*095c*/ 	.word	0x00000000


	//----- nvinfo : EIATTR_REGCOUNT
	.align		4
.L_439:
        /*0960*/ 	.byte	0x04, 0x2f
        /*0962*/ 	.short	(.L_441 - .L_440)
	.align		4
.L_440:
        /*0964*/ 	.word	index@(_Z32group_norm_nhwc_fwd_scale_kernelI11Fp16IOBf16WLi160EEv26Group_norm_nhwc_fwd_params)
        /*0968*/ 	.word	0x00000020


	//----- nvinfo : EIATTR_FRAME_SIZE
	.align		4
.L_441:
        /*096c*/ 	.byte	0x04, 0x11
        /*096e*/ 	.short	(.L_443 - .L_442)
	.align		4
.L_442:
        /*0970*/ 	.word	index@(_Z32group_norm_nhwc_fwd_scale_kernelI11Fp16IOBf16WLi160EEv26Group_norm_nhwc_fwd_params)
        /*0974*/ 	.word	0x00000000


	//----- nvinfo : EIATTR_REGCOUNT
	.align		4
.L_443:
        /*0978*/ 	.byte	0x04, 0x2f
        /*097a*/ 	.short	(.L_445 - .L_444)
	.align		4
.L_444:
        /*097c*/ 	.word	index@(_Z32group_norm_nhwc_fwd_scale_kernelI11Fp16IOBf16WLi140EEv26Group_norm_nhwc_fwd_params)
        /*0980*/ 	.word	0x00000020


	//----- nvinfo : EIATTR_FRAME_SIZE
	.align		4
.L_445:
        /*0984*/ 	.byte	0x04, 0x11
        /*0986*/ 	.short	(.L_447 - .L_446)
	.align		4
.L_446:
        /*0988*/ 	.word	index@(_Z32group_norm_nhwc_fwd_scale_kernelI11Fp16IOBf16WLi140EEv26Group_norm_nhwc_fwd_params)
        /*098c*/ 	.word	0x00000000


	//----- nvinfo : EIATTR_REGCOUNT
	.align		4
.L_447:
        /*0990*/ 	.byte	0x04, 0x2f
        /*0992*/ 	.short	(.L_449 - .L_448)
	.align		4
.L_448:
        /*0994*/ 	.word	index@(_Z32group_norm_nhwc_fwd_scale_kernelI11Fp16IOBf16WLi120EEv26Group_norm_nhwc_fwd_params)
        /*0998*/ 	.word	0x00000020


	//----- nvinfo : EIATTR_FRAME_SIZE
	.align		4
.L_449:
        /*099c*/ 	.byte	0x04, 0x11
        /*099e*/ 	.short	(.L_451 - .L_450)
	.align		4
.L_450:
        /*09a0*/ 	.word	index@(_Z32group_norm_nhwc_fwd_scale_kernelI11Fp16IOBf16WLi120EEv26Group_norm_nhwc_fwd_params)
        /*09a4*/ 	.word	0x00000000


	//----- nvinfo : EIATTR_REGCOUNT
	.align		4
.L_451:
        /*09a8*/ 	.byte	0x04, 0x2f
        /*09aa*/ 	.short	(.L_453 - .L_452)
	.align		4
.L_452:
        /*09ac*/ 	.word	index@(_Z32group_norm_nhwc_fwd_scale_kernelI11Fp16IOBf16WLi256EEv26Group_norm_nhwc_fwd_params)
        /*09b0*/ 	.word	0x00000020


	//----- nvinfo : EIATTR_FRAME_SIZE
	.align		4
.L_453:
        /*09b4*/ 	.byte	0x04, 0x11
        /*09b6*/ 	.short	(.L_455 - .L_454)
	.align		4
.L_454:
        /*09b8*/ 	.word	index@(_Z32group_norm_nhwc_fwd_scale_kernelI11Fp16IOBf16WLi256EEv26Group_norm_nhwc_fwd_params)
        /*09bc*/ 	.word	0x00000000


	//----- nvinfo : EIATTR_REGCOUNT
	.align		4
.L_455:
        /*09c0*/ 	.byte	0x04, 0x2f
        /*09c2*/ 	.short	(.L_457 - .L_456)
	.align		4
.L_456:
        /*09c4*/ 	.word	index@(_Z32group_norm_nhwc_fwd_scale_kernelI11Fp16IOBf16WLi448EEv26Group_norm_nhwc_fwd_params)
        /*09c8*/ 	.word	0x00000020


	//----- nvinfo : EIATTR_FRAME_SIZE
	.align		4
.L_457:
        /*09cc*/ 	.byte	0x04, 0x11
        /*09ce*/ 	.short	(.L_459 - .L_458)
	.align		4
.L_458:
        /*09d0*/ 	.word	index@(_Z32group_norm_nhwc_fwd_scale_kernelI11Fp16IOBf16WLi448EEv26Group_norm_nhwc_fwd_params)
        /*09d4*/ 	.word	0x00000000


	//----- nvinfo : EIATTR_REGCOUNT
	.align		4
.L_459:
        /*09d8*/ 	.byte	0x04, 0x2f
        /*09da*/ 	.short	(.L_461 - .L_460)
	.align		4
.L_460:
        /*09dc*/ 	.word	index@(_Z32group_norm_nhwc_fwd_scale_kernelI11Fp16IOBf16WLi192EEv26Group_norm_nhwc_fwd_params)
        /*09e0*/ 	.word	0x00000020


	//----- nvinfo : EIATTR_FRAME_SIZE
	.align		4
.L_461:
        /*09e4*/ 	.byte	0x04, 0x11
        /*09e6*/ 	.short	(.L_463 - .L_462)
	.align		4
.L_462:
        /*09e8*/ 	.word	index@(_Z32group_norm_nhwc_fwd_scale_kernelI11Fp16IOBf16WLi192EEv26Group_norm_nhwc_fwd_params)
        /*09ec*/ 	.word	0x00000000


	//----- nvinfo : EIATTR_REGCOUNT
	.align		4
.L_463:
        /*09f0*/ 	.byte	0x04, 0x2f
        /*09f2*/ 	.short	(.L_465 - .L_464)
	.align		4
.L_464:
        /*09f4*/ 	.word	index@(_Z32group_norm_nhwc_fwd_scale_kernelI11Fp16IOBf16WLi128EEv26Group_norm_nhwc_fwd_params)
        /*09f8*/ 	.word	0x00000020


	//----- nvinfo : EIATTR_FRAME_SIZE
	.align		4
.L_465:
        /*09fc*/ 	.byte	0x04, 0x11
        /*09fe*/ 	.short	(.L_467 - .L_466)
	.align		4
.L_466:
        /*0a00*/ 	.word	index@(_Z32group_norm_nhwc_fwd_scale_kernelI11Fp16IOBf16WLi128EEv26Group_norm_nhwc_fwd_params)
        /*0a04*/ 	.word	0x00000000


	//----- nvinfo : EIATTR_REGCOUNT
	.align		4
.L_467:
        /*0a08*/ 	.byte	0x04, 0x2f
        /*0a0a*/ 	.short	(.L_469 - .L_468)
	.align		4
.L_468:
        /*0a0c*/ 	.word	index@(_Z32group_norm_nhwc_fwd_scale_kernelI11Fp16IOBf16WLi64EEv26Group_norm_nhwc_fwd_params)
        /*0a10*/ 	.word	0x00000020


	//----- nvinfo : EIATTR_FRAME_SIZE
	.align		4
.L_469:
        /*0a14*/ 	.byte	0x04, 0x11
        /*0a16*/ 	.short	(.L_471 - .L_470)
	.align		4
.L_470:
        /*0a18*/ 	.word	index@(_Z32group_norm_nhwc_fwd_scale_kernelI11Fp16IOBf16WLi64EEv26Group_norm_nhwc_fwd_params)
        /*0a1c*/ 	.word	0x00000000


	//----- nvinfo : EIATTR_REGCOUNT
	.align		4
.L_471:
        /*0a20*/ 	.byte	0x04, 0x2f
        /*0a22*/ 	.short	(.L_473 - .L_472)
	.align		4
.L_472:
        /*0a24*/ 	.word	index@(_Z32group_norm_nhwc_fwd_scale_kernelI11Fp16IOBf16WLi168EEv26Group_norm_nhwc_fwd_params)
        /*0a28*/ 	.word	0x00000020


	//----- nvinfo : EIATTR_FRAME_SIZE
	.align		4
.L_473:
        /*0a2c*/ 	.byte	0x04, 0x11
        /*0a2e*/ 	.short	(.L_475 - .L_474)
	.align		4
.L_474:
        /*0a30*/ 	.word	index@(_Z32group_norm_nhwc_fwd_scale_kernelI11Fp16IOBf16WLi168EEv26Group_norm_nhwc_fwd_params)
        /*0a34*/ 	.word	0x00000000


	//----- nvinfo : EIATTR_REGCOUNT
	.align		4
.L_475:
        /*0a38*/ 	.byte	0x04, 0x2f
        /*0a3a*/ 	.short	(.L_477 - .L_476)
	.align		4
.L_476:
        /*0a3c*/ 	.word	index@(_Z32group_norm_nhwc_fwd_scale_kernelI11Fp16IOBf16WLi196EEv26Group_norm_nhwc_fwd_params)
        /*0a40*/ 	.word	0x00000020


	//----- nvinfo : EIATTR_FRAME_SIZE
	.align		4
.L_477:
        /*0a44*/ 	.byte	0x04, 0x11
        /*0a46*/ 	.short	(.L_479 - .L_478)
	.align		4
.L_478:
        /*0a48*/ 	.word	index@(_Z32group_norm_nhwc_fwd_scale_kernelI11Fp16IOBf16WLi196EEv26Group_norm_nhwc_fwd_params)
        /*0a4c*/ 	.word	0x00000000


	//----- nvinfo : EIATTR_REGCOUNT
	.align		4
.L_479:
        /*0a50*/ 	.byte	0x04, 0x2f
        /*0a52*/ 	.short	(.L_481 - .L_480)
	.align		4
.L_480:
        /*0a54*/ 	.word	index@(_Z32group_norm_nhwc_fwd_scale_kernelI11Fp16IOFp32WLi160EEv26Group_norm_nhwc_fwd_params)
        /*0a58*/ 	.word	0x00000020


	//----- nvinfo : EIATTR_FRAME_SIZE
	.align		4
.L_481:
        /*0a5c*/ 	.byte	0x04, 0x11
        /*0a5e*/ 	.short	(.L_483 - .L_482)
	.align		4
.L_482:
        /*0a60*/ 	.word	index@(_Z32group_norm_nhwc_fwd_scale_kernelI11Fp16IOFp32WLi160EEv26Group_norm_nhwc_fwd_params)
        /*0a64*/ 	.word	0x00000000


	//----- nvinfo : EIATTR_REGCOUNT
	.align		4
.L_483:
        /*0a68*/ 	.byte	0x04, 0x2f
        /*0a6a*/ 	.short	(.L_485 - .L_484)
	.align		4
.L_484:
        /*0a6c*/ 	.word	index@(_Z32group_norm_nhwc_fwd_scale_kernelI11Fp16IOFp32WLi140EEv26Group_norm_nhwc_fwd_params)
        /*0a70*/ 	.word	0x00000020


	//----- nvinfo : EIATTR_FRAME_SIZE
	.align		4
.L_485:
        /*0a74*/ 	.byte	0x04, 0x11
        /*0a76*/ 	.short	(.L_487 - .L_486)
	.align		4
.L_486:
        /*0a78*/ 	.word	index@(_Z32group_norm_nhwc_fwd_scale_kernelI11Fp16IOFp32WLi140EEv26Group_norm_nhwc_fwd_params)
        /*0a7c*/ 	.word	0x00000000


	//----- nvinfo : EIATTR_REGCOUNT
	.align		4
.L_487:
        /*0a80*/ 	.byte	0x04, 0x2f
        /*0a82*/ 	.short	(.L_489 - .L_488)
	.align		4
.L_488:
        /*0a84*/ 	.word	index@(_Z32group_norm_nhwc_fwd_scale_kernelI11Fp16IOFp32WLi120EEv26Group_norm_nhwc_fwd_params)
        /*0a88*/ 	.word	0x00000020


	//----- nvinfo : EIATTR_FRAME_SIZE
	.align		4
.L_489:
        /*0a8c*/ 	.byte	0x04, 0x11
        /*0a8e*/ 	.short	(.L_491 - .L_490)
	.align		4
.L_490:
        /*0a90*/ 	.word	index@(_Z32group_norm_nhwc_fwd_scale_kernelI11Fp16IOFp32WLi120EEv26Group_norm_nhwc_fwd_params)
        /*0a94*/ 	.word	0x00000000


	//----- nvinfo : EIATTR_REGCOUNT
	.align		4
.L_491:
        /*0a98*/ 	.byte	0x04, 0x2f
        /*0a9a*/ 	.short	(.L_493 - .L_492)
	.align		4
.L_492:
        /*0a9c*/ 	.word	index@(_Z32group_norm_nhwc_fwd_scale_kernelI11Fp16IOFp32WLi256EEv26Group_norm_nhwc_fwd_params)
        /*0aa0*/ 	.word	0x00000020


	//----- nvinfo : EIATTR_FRAME_SIZE
	.align		4
.L_493:
        /*0aa4*/ 	.byte	0x04, 0x11
        /*0aa6*/ 	.short	(.L_495 - .L_494)
	.align		4
.L_494:
        /*0aa8*/ 	.word	index@(_Z32group_norm_nhwc_fwd_scale_kernelI11Fp16IOFp32WLi256EEv26Group_norm_nhwc_fwd_params)
        /*0aac*/ 	.word	0x00000000


	//----- nvinfo : EIATTR_REGCOUNT
	.align		4
.L_495:
        /*0ab0*/ 	.byte	0x04, 0x2f
        /*0ab2*/ 	.short	(.L_497 - .L_496)
	.align		4
.L_496:
        /*0ab4*/ 	.word	index@(_Z32group_norm_nhwc_fwd_scale_kernelI11Fp16IOFp32WLi448EEv26Group_norm_nhwc_fwd_params)
        /*0ab8*/ 	.word	0x00000020


	//----- nvinfo : EIATTR_FRAME_SIZE
	.align		4
.L_497:
        /*0abc*/ 	.byte	0x04, 0x11
        /*0abe*/ 	.short	(.L_499 - .L_498)
	.align		4
.L_498:
        /*0ac0*/ 	.word	index@(_Z32group_norm_nhwc_fwd_scale_kernelI11Fp16IOFp32WLi448EEv26Group_norm_nhwc_fwd_params)
        /*0ac4*/ 	.word	0x00000000


	//----- nvinfo : EIATTR_REGCOUNT
	.align		4
.L_499:
        /*0ac8*/ 	.byte	0x04, 0x2f
        /*0aca*/ 	.short	(.L_501 - .L_500)
	.align		4
.L_500:
        /*0acc*/ 	.word	index@(_Z32group_norm_nhwc_fwd_scale_kernelI11Fp16IOFp32WLi192EEv26Group_norm_nhwc_fwd_params)
        /*0ad0*/ 	.word	0x00000020


	//----- nvinfo : EIATTR_FRAME_SIZE
	.align		4
.L_501:
        /*0ad4*/ 	.byte	0x04, 0x11
        /*0ad6*/ 	.short	(.L_503 - .L_502)
	.align		4
.L_502:
        /*0ad8*/ 	.word	index@(_Z32group_norm_nhwc_fwd_scale_kernelI11Fp16IOFp32WLi192EEv26Group_norm_nhwc_fwd_params)
        /*0adc*/ 	.word	0x00000000


	//----- nvinfo : EIATTR_REGCOUNT
	.align		4
.L_503:
        /*0ae0*/ 	.byte	0x04, 0x2f
        /*0ae2*/ 	.short	(.L_505 - .L_504)
	.align		4
.L_504:
        /*0ae4*/ 	.word	index@(_Z32group_norm_nhwc_fwd_scale_kernelI11Fp16IOFp32WLi128EEv26Group_norm_nhwc_fwd_params)
        /*0ae8*/ 	.word	0x00000020


	//----- nvinfo : EIATTR_FRAME_SIZE
	.align		4
.L_505:
        /*0aec*/ 	.byte	0x04, 0x11
        /*0aee*/ 	.short	(.L_507 - .L_506)
	.align		4
.L_506:
        /*0af0*/ 	.word	index@(_Z32group_norm_nhwc_fwd_scale_kernelI11Fp16IOFp32WLi128EEv26Group_norm_nhwc_fwd_params)
        /*0af4*/ 	.word	0x00000000


	//----- nvinfo : EIATTR_REGCOUNT
	.align		4
.L_507:
        /*0af8*/ 	.byte	0x04, 0x2f
        /*0afa*/ 	.short	(.L_509 - .L_508)
	.align		4
.L_508:
        /*0afc*/ 	.word	index@(_Z32group_norm_nhwc_fwd_scale_kernelI11Fp16IOFp32WLi64EEv26Group_norm_nhwc_fwd_params)
        /*0b00*/ 	.word	0x00000020


	//----- nvinfo : EIATTR_FRAME_SIZE
	.align		4
.L_509:
        /*0b04*/ 	.byte	0x04, 0x11
        /*0b06*/ 	.short	(.L_511 - .L_510)
	.align		4
.L_510:
        /*0b08*/ 	.word	index@(_Z32group_norm_nhwc_fwd_scale_kernelI11Fp16IOFp32WLi64EEv26Group_norm_nhwc_fwd_params)
        /*0b0c*/ 	.word	0x00000000


	//----- nvinfo : EIATTR_REGCOUNT
	.align		4
.L_511:
        /*0b10*/ 	.byte	0x04, 0x2f
        /*0b12*/ 	.short	(.L_513 - .L_512)
	.align		4
.L_512:
        /*0b14*/ 	.word	index@(_Z32group_norm_nhwc_fwd_scale_kernelI11Fp16IOFp32WLi168EEv26Group_norm_nhwc_fwd_params)
        /*0b18*/ 	.word	0x00000020


	//----- nvinfo : EIATTR_FRAME_SIZE
	.align		4
.L_513:
        /*0b1c*/ 	.byte	0x04, 0x11
        /*0b1e*/ 	.short	(.L_515 - .L_514)
	.align		4
.L_514:
        /*0b20*/ 	.word	index@(_Z32group_norm_nhwc_fwd_scale_kernelI11Fp16IOFp32WLi168EEv26Group_norm_nhwc_fwd_params)
        /*0b24*/ 	.word	0x00000000


	//----- nvinfo : EIATTR_REGCOUNT
	.align		4
.L_515:
        /*0b28*/ 	.byte	0x04, 0x2f
        /*0b2a*/ 	.short	(.L_517 - .L_516)
	.align		4
.L_516:
        /*0b2c*/ 	.word	index@(_Z32group_norm_nhwc_fwd_scale_kernelI11Fp16IOFp32WLi196EEv26Group_norm_nhwc_fwd_params)
        /*0b30*/ 	.word	0x00000020


	//----- nvinfo : EIATTR_FRAME_SIZE
	.align		4
.L_517:
        /*0b34*/ 	.byte	0x04, 0x11
        /*0b36*/ 	.short	(.L_519 - .L_518)
	.align		4
.L_518:
        /*0b38*/ 	.word	index@(_Z32group_norm_nhwc_fwd_scale_kernelI11Fp16IOFp32WLi196EEv26Group_norm_nhwc_fwd_params)
        /*0b3c*/ 	.word	0x00000000


	//----- nvinfo : EIATTR_REGCOUNT
	.align		4
.L_519:
        /*0b40*/ 	.byte	0x04, 0x2f
        /*0b42*/ 	.short	(.L_521 - .L_520)
	.align		4
.L_520:
        /*0b44*/ 	.word	index@(_Z32group_norm_nhwc_fwd_scale_kernelI11Bf16IOFp16WLi160EEv26Group_norm_nhwc_fwd_params)
        /*0b48*/ 	.word	0x00000020


	//----- nvinfo : EIATTR_FRAME_SIZE
	.align		4
.L_521:
        /*0b4c*/ 	.byte	0x04, 0x11
        /*0b4e*/ 	.short	(.L_523 - .L_522)
	.align		4
.L_522:
        /*0b50*/ 	.word	index@(_Z32group_norm_nhwc_fwd_scale_kernelI11Bf16IOFp16WLi160EEv26Group_norm_nhwc_fwd_params)
        /*0b54*/ 	.word	0x00000000


	//----- nvinfo : EIATTR_REGCOUNT
	.align		4
.L_523:
        /*0b58*/ 	.byte	0x04, 0x2f
        /*0b5a*/ 	.short	(.L_525 - .L_524)
	.align		4
.L_524:
        /*0b5c*/ 	.word	index@(_Z32group_norm_nhwc_fwd_scale_kernelI11Bf16IOFp16WLi140EEv26Group_norm_nhwc_fwd_params)
        /*0b60*/ 	.word	0x00000020


	//----- nvinfo : EIATTR_FRAME_SIZE
	.align		4
.L_525:
        /*0b64*/ 	.byte	0x04, 0x11
        /*0b66*/ 	.short	(.L_527 - .L_526)
	.align		4
.L_526:
        /*0b68*/ 	.word	index@(_Z32group_norm_nhwc_fwd_scale_kernelI11Bf16IOFp16WLi140EEv26Group_norm_nhwc_fwd_params)
        /*0b6c*/ 	.word	0x00000000


	//----- nvinfo : EIATTR_REGCOUNT
	.align		4
.L_527:
        /*0b70*/ 	.byte	0x04, 0x2f
        /*0b72*/ 	.short	(.L_529 - .L_528)
	.align		4
.L_528:
        /*0b74*/ 	.word	index@(_Z32group_norm_nhwc_fwd_scale_kernelI11Bf16IOFp16WLi120EEv26Group_norm_nhwc_fwd_params)
        /*0b78*/ 	.word	0x00000020


	//----- nvinfo : EIATTR_FRAME_SIZE
	.align		4
.L_529:
        /*0b7c*/ 	.byte	0x04, 0x11
        /*0b7e*/ 	.short	(.L_531 - .L_530)
	.align		4
.L_530:
        /*0b80*/ 	.word	index@(_Z32group_norm_nhwc_fwd_scale_kernelI11Bf16IOFp16WLi120EEv26Group_norm_nhwc_fwd_params)
        /*0b84*/ 	.word	0x00000000


	//----- nvinfo : EIATTR_REGCOUNT
	.align		4
.L_531:
        /*0b88*/ 	.byte	0x04, 0x2f
        /*0b8a*/ 	.short	(.L_533 - .L_532)
	.align		4
.L_532:
        /*0b8c*/ 	.word	index@(_Z32group_norm_nhwc_fwd_scale_kernelI11Bf16IOFp16WLi256EEv26Group_norm_nhwc_fwd_params)
        /*0b90*/ 	.word	0x00000020


	//----- nvinfo : EIATTR_FRAME_SIZE
	.align		4
.L_533:
        /*0b94*/ 	.byte	0x04, 0x11
        /*0b96*/ 	.short	(.L_535 - .L_534)
	.align		4
.L_534:
        /*0b98*/ 	.word	index@(_Z32group_norm_nhwc_fwd_scale_kernelI11Bf16IOFp16WLi256EEv26Group_norm_nhwc_fwd_params)
        /*0b9c*/ 	.word	0x00000000


	//----- nvinfo : EIATTR_REGCOUNT
	.align		4
.L_535:
        /*0ba0*/ 	.byte	0x04, 0x2f
        /*0ba2*/ 	.short	(.L_537 - .L_536)
	.align		4
.L_536:
        /*0ba4*/ 	.word	index@(_Z32group_norm_nhwc_fwd_scale_kernelI11Bf16IOFp16WLi448EEv26Group_norm_nhwc_fwd_params)
        /*0ba8*/ 	.word	0x00000020


	//----- nvinfo : EIATTR_FRAME_SIZE
	.align		4
.L_537:
        /*0bac*/ 	.byte	0x04, 0x11
        /*0bae*/ 	.short	(.L_539 - .L_538)
	.align		4
.L_538:
        /*0bb0*/ 	.word	index@(_Z32group_norm_nhwc_fwd_scale_kernelI11Bf16IOFp16WLi448EEv26Group_norm_nhwc_fwd_params)
        /*0bb4*/ 	.word	0x00000000


	//----- nvinfo : EIATTR_REGCOUNT
	.align		4
.L_539:
        /*0bb8*/ 	.byte	0x04, 0x2f
        /*0bba*/ 	.short	(.L_541 - .L_540)
	.align		4
.L_540:
        /*0bbc*/ 	.word	index@(_Z32group_norm_nhwc_fwd_scale_kernelI11Bf16IOFp16WLi192EEv26Group_norm_nhwc_fwd_params)
        /*0bc0*/ 	.word	0x00000020


	//----- nvinfo : EIATTR_FRAME_SIZE
	.align		4
.L_541:
        /*0bc4*/ 	.byte	0x04, 0x11
        /*0bc6*/ 	.short	(.L_543 - .L_542)
	.align		4
.L_542:
        /*0bc8*/ 	.word	index@(_Z32group_norm_nhwc_fwd_scale_kernelI11Bf16IOFp16WLi192EEv26Group_norm_nhwc_fwd_params)
        /*0bcc*/ 	.word	0x00000000


	//----- nvinfo : EIATTR_REGCOUNT
	.align		4
.L_543:
        /*0bd0*/ 	.byte	0x04, 0x2f
        /*0bd2*/ 	.short	(.L_545 - .L_544)
	.align		4
.L_544:
        /*0bd4*/ 	.word	index@(_Z32group_norm_nhwc_fwd_scale_kernelI11Bf16IOFp16WLi128EEv26Group_norm_nhwc_fwd_params)
        /*0bd8*/ 	.word	0x00000020


	//----- nvinfo : EIATTR_FRAME_SIZE
	.align		4
.L_545:
        /*0bdc*/ 	.byte	0x04, 0x11
        /*0bde*/ 	.short	(.L_547 - .L_546)
	.align		4
.L_546:
        /*0be0*/ 	.word	index@(_Z32group_norm_nhwc_fwd_scale_kernelI11Bf16IOFp16WLi128EEv26Group_norm_nhwc_fwd_params)
        /*0be4*/ 	.word	0x00000000


	//----- nvinfo : EIATTR_REGCOUNT
	.align		4
.L_547:
        /*0be8*/ 	.byte	0x04, 0x2f
        /*0bea*/ 	.short	(.L_549 - .L_548)
	.align		4
.L_548:
        /*0bec*/ 	.word	index@(_Z32group_norm_nhwc_fwd_scale_kernelI11Bf16IOFp16WLi64EEv26Group_norm_nhwc_fwd_params)
        /*0bf0*/ 	.word	0x00000020


	//----- nvinfo : EIATTR_FRAME_SIZE
	.align		4
.L_549:
        /*0bf4*/ 	.byte	0x04, 0x11
        /*0bf6*/ 	.short	(.L_551 - .L_550)
	.align		4
.L_550:
        /*0bf8*/ 	.word	index@(_Z32group_norm_nhwc_fwd_scale_kernelI11Bf16IOFp16WLi64EEv26Group_norm_nhwc_fwd_params)
        /*0bfc*/ 	.word	0x00000000


	//----- nvinfo : EIATTR_REGCOUNT
	.align		4
.L_551:
        /*0c00*/ 	.byte	0x04, 0x2f
        /*0c02*/ 	.short	(.L_553 - .L_552)
	.align		4
.L_552:
        /*0c04*/ 	.word	index@(_Z32group_norm_nhwc_fwd_scale_kernelI11Bf16IOFp16WLi168EEv26Group_norm_nhwc_fwd_params)
        /*0c08*/ 	.word	0x00000020


	//----- nvinfo : EIATTR_FRAME_SIZE
	.align		4
.L_553:
        /*0c0c*/ 	.byte	0x04, 0x11
        /*0c0e*/ 	.short	(.L_555 - .L_554)
	.align		4
.L_554:
        /*0c10*/ 	.word	index@(_Z32group_norm_nhwc_fwd_scale_kernelI11Bf16IOFp16WLi168EEv26Group_norm_nhwc_fwd_params)
        /*0c14*/ 	.word	0x00000000


	//----- nvinfo : EIATTR_REGCOUNT
	.align		4
.L_555:
        /*0c18*/ 	.byte	0x04, 0x2f
        /*0c1a*/ 	.short	(.L_557 - .L_556)
	.align		4
.L_556:
        /*0c1c*/ 	.word	index@(_Z32group_norm_nhwc_fwd_scale_kernelI11Bf16IOFp16WLi196EEv26Group_norm_nhwc_fwd_params)
        /*0c20*/ 	.word	0x00000020


	//----- nvinfo : EIATTR_FRAME_SIZE
	.align		4
.L_557:
        /*0c24*/ 	.byte	0x04, 0x11
        /*0c26*/ 	.short	(.L_559 - .L_558)
	.align		4
.L_558:
        /*0c28*/ 	.word	index@(_Z32group_norm_nhwc_fwd_scale_kernelI11Bf16IOFp16WLi196EEv26Group_norm_nhwc_fwd_params)
        /*0c2c*/ 	.word	0x00000000


	//----- nvinfo : EIATTR_REGCOUNT
	.align		4
.L_559:
        /*0c30*/ 	.byte	0x04, 0x2f
        /*0c32*/ 	.short	(.L_561 - .L_560)
	.align		4
.L_560:
        /*0c34*/ 	.word	index@(_Z32group_norm_nhwc_fwd_scale_kernelI11Bf16IOBf16WLi160EEv26Group_norm_nhwc_fwd_params)
        /*0c38*/ 	.word	0x00000020


	//----- nvinfo : EIATTR_FRAME_SIZE
	.align		4
.L_561:
        /*0c3c*/ 	.byte	0x04, 0x11
        /*0c3e*/ 	.short	(.L_563 - .L_562)
	.align		4
.L_562:
        /*0c40*/ 	.word	index@(_Z32group_norm_nhwc_fwd_scale_kernelI11Bf16IOBf16WLi160EEv26Group_norm_nhwc_fwd_params)
        /*0c44*/ 	.word	0x00000000


	//----- nvinfo : EIATTR_REGCOUNT
	.align		4
.L_563:
        /*0c48*/ 	.byte	0x04, 0x2f
        /*0c4a*/ 	.short	(.L_565 - .L_564)
	.align		4
.L_564:
        /*0c4c*/ 	.word	index@(_Z32group_norm_nhwc_fwd_scale_kernelI11Bf16IOBf16WLi140EEv26Group_norm_nhwc_fwd_params)
        /*0c50*/ 	.word	0x00000020


	//----- nvinfo : EIATTR_FRAME_SIZE
	.align		4
.L_565:
        /*0c54*/ 	.byte	0x04, 0x11
        /*0c56*/ 	.short	(.L_567 - .L_566)
	.align		4
.L_566:
        /*0c58*/ 	.word	index@(_Z32group_norm_nhwc_fwd_scale_kernelI11Bf16IOBf16WLi140EEv26Group_norm_nhwc_fwd_params)
        /*0c5c*/ 	.word	0x00000000


	//----- nvinfo : EIATTR_REGCOUNT
	.align		4
.L_567:
        /*0c60*/ 	.byte	0x04, 0x2f
        /*0c62*/ 	.short	(.L_569 - .L_568)
	.align		4
.L_568:
        /*0c64*/ 	.word	index@(_Z32group_norm_nhwc_fwd_scale_kernelI11Bf16IOBf16WLi120EEv26Group_norm_nhwc_fwd_params)
        /*0c68*/ 	.word	0x00000020


	//----- nvinfo : EIATTR_FRAME_SIZE
	.align		4
.L_569:
        /*0c6c*/ 	.byte	0x04, 0x11
        /*0c6e*/ 	.short	(.L_571 - .L_570)
	.align		4
.L_570:
        /*0c70*/ 	.word	index@(_Z32group_norm_nhwc_fwd_scale_kernelI11Bf16IOBf16WLi120EEv26Group_norm_nhwc_fwd_params)
        /*0c74*/ 	.word	0x00000000


	//----- nvinfo : EIATTR_REGCOUNT
	.align		4
.L_571:
        /*0c78*/ 	.byte	0x04, 0x2f
        /*0c7a*/ 	.short	(.L_573 - .L_572)
	.align		4
.L_572:
        /*0c7c*/ 	.word	index@(_Z32group_norm_nhwc_fwd_scale_kernelI11Bf16IOBf16WLi256EEv26Group_norm_nhwc_fwd_params)
        /*0c80*/ 	.word	0x00000020


	//----- nvinfo : EIATTR_FRAME_SIZE
	.align		4
.L_573:
        /*0c84*/ 	.byte	0x04, 0x11
        /*0c86*/ 	.short	(.L_575 - .L_574)
	.align		4
.L_574:
        /*0c88*/ 	.word	index@(_Z32group_norm_nhwc_fwd_scale_kernelI11Bf16IOBf16WLi256EEv26Group_norm_nhwc_fwd_params)
        /*0c8c*/ 	.word	0x00000000


	//----- nvinfo : EIATTR_REGCOUNT
	.align		4
.L_575:
        /*0c90*/ 	.byte	0x04, 0x2f
        /*0c92*/ 	.short	(.L_577 - .L_576)
	.align		4
.L_576:
        /*0c94*/ 	.word	index@(_Z32group_norm_nhwc_fwd_scale_kernelI11Bf16IOBf16WLi448EEv26Group_norm_nhwc_fwd_params)
        /*0c98*/ 	.word	0x00000020


	//----- nvinfo : EIATTR_FRAME_SIZE
	.align		4
.L_577:
        /*0c9c*/ 	.byte	0x04, 0x11
        /*0c9e*/ 	.short	(.L_579 - .L_578)
	.align		4
.L_578:
        /*0ca0*/ 	.word	index@(_Z32group_norm_nhwc_fwd_scale_kernelI11Bf16IOBf16WLi448EEv26Group_norm_nhwc_fwd_params)
        /*0ca4*/ 	.word	0x00000000


	//----- nvinfo : EIATTR_REGCOUNT
	.align		4
.L_579:
        /*0ca8*/ 	.byte	0x04, 0x2f
        /*0caa*/ 	.short	(.L_581 - .L_580)
	.align		4
.L_580:
        /*0cac*/ 	.word	index@(_Z32group_norm_nhwc_fwd_scale_kernelI11Bf16IOBf16WLi192EEv26Group_norm_nhwc_fwd_params)
        /*0cb0*/ 	.word	0x00000020


	//----- nvinfo : EIATTR_FRAME_SIZE
	.align		4
.L_581:
        /*0cb4*/ 	.byte	0x04, 0x11
        /*0cb6*/ 	.short	(.L_583 - .L_582)
	.align		4
.L_582:
        /*0cb8*/ 	.word	index@(_Z32group_norm_nhwc_fwd_scale_kernelI11Bf16IOBf16WLi192EEv26Group_norm_nhwc_fwd_params)
        /*0cbc*/ 	.word	0x00000000


	//----- nvinfo : EIATTR_REGCOUNT
	.align		4
.L_583:
        /*0cc0*/ 	.byte	0x04, 0x2f
        /*0cc2*/ 	.short	(.L_585 - .L_584)
	.align		4
.L_584:
        /*0cc4*/ 	.word	index@(_Z32group_norm_nhwc_fwd_scale_kernelI11Bf16IOBf16WLi128EEv26Group_norm_nhwc_fwd_params)
        /*0cc8*/ 	.word	0x00000020


	//----- nvinfo : EIATTR_FRAME_SIZE
	.align		4
.L_585:
        /*0ccc*/ 	.byte	0x04, 0x11
        /*0cce*/ 	.short	(.L_587 - .L_586)
	.align		4
.L_586:
        /*0cd0*/ 	.word	index@(_Z32group_norm_nhwc_fwd_scale_kernelI11Bf16IOBf16WLi128EEv26Group_norm_nhwc_fwd_params)
        /*0cd4*/ 	.word	0x00000000


	//----- nvinfo : EIATTR_REGCOUNT
	.align		4
.L_587:
        /*0cd8*/ 	.byte	0x04, 0x2f
        /*0cda*/ 	.short	(.L_589 - .L_588)
	.align		4
.L_588:
        /*0cdc*/ 	.word	index@(_Z32group_norm_nhwc_fwd_scale_kernelI11Bf16IOBf16WLi64EEv26Group_norm_nhwc_fwd_params)
        /*0ce0*/ 	.word	0x00000020


	//----- nvinfo : EIATTR_FRAME_SIZE
	.align		4
.L_589:
        /*0ce4*/ 	.byte	0x04, 0x11
        /*0ce6*/ 	.short	(.L_591 - .L_590)
	.align		4
.L_590:
        /*0ce8*/ 	.word	index@(_Z32group_norm_nhwc_fwd_scale_kernelI11Bf16IOBf16WLi64EEv26Group_norm_nhwc_fwd_params)
        /*0cec*/ 	.word	0x00000000


	//----- nvinfo : EIATTR_REGCOUNT
	.align		4
.L_591:
        /*0cf0*/ 	.byte	0x04, 0x2f
        /*0cf2*/ 	.short	(.L_593 - .L_592)
	.align		4
.L_592:
        /*0cf4*/ 	.word	index@(_Z32group_norm_nhwc_fwd_scale_kernelI11Bf16IOBf16WLi168EEv26Group_norm_nhwc_fwd_params)
        /*0cf8*/ 	.word	0x00000020


	//----- nvinfo : EIATTR_FRAME_SIZE
	.align		4
.L_593:
        /*0cfc*/ 	.byte	0x04, 0x11
        /*0cfe*/ 	.short	(.L_595 - .L_594)
	.align		4
.L_594:
        /*0d00*/ 	.word	index@(_Z32group_norm_nhwc_fwd_scale_kernelI11Bf16IOBf16WLi168EEv26Group_norm_nhwc_fwd_params)
        /*0d04*/ 	.word	0x00000000


	//----- nvinfo : EIATTR_REGCOUNT
	.align		4
.L_595:
        /*0d08*/ 	.byte	0x04, 0x2f
        /*0d0a*/ 	.short	(.L_597 - .L_596)
	.align		4
.L_596:
        /*0d0c*/ 	.word	index@(_Z32group_norm_nhwc_fwd_scale_kernelI11Bf16IOBf16WLi196EEv26Group_norm_nhwc_fwd_params)
        /*0d10*/ 	.word	0x00000020


	//----- nvinfo : EIATTR_FRAME_SIZE
	.align		4
.L_597:
        /*0d14*/ 	.byte	0x04, 0x11
        /*0d16*/ 	.short	(.L_599 - .L_598)
	.align		4
.L_598:
        /*0d18*/ 	.word	index@(_Z32group_norm_nhwc_fwd_scale_kernelI11Bf16IOBf16WLi196EEv26Group_norm_nhwc_fwd_params)
        /*0d1c*/ 	.word	0x00000000


	//----- nvinfo : EIATTR_REGCOUNT
	.align		4
.L_599:
        /*0d20*/ 	.byte	0x04, 0x2f
        /*0d22*/ 	.short	(.L_601 - .L_600)
	.align		4
.L_600:
        /*0d24*/ 	.word	index@(_Z32group_norm_nhwc_fwd_scale_kernelI11Bf16IOFp32WLi160EEv26Group_norm_nhwc_fwd_params)
        /*0d28*/ 	.word	0x00000020


	//----- nvinfo : EIATTR_FRAME_SIZE
	.align		4
.L_601:
        /*0d2c*/ 	.byte	0x04, 0x11
        /*0d2e*/ 	.short	(.L_603 - .L_602)
	.align		4
.L_602:
        /*0d30*/ 	.word	index@(_Z32group_norm_nhwc_fwd_scale_kernelI11Bf16IOFp32WLi160EEv26Group_norm_nhwc_fwd_params)
        /*0d34*/ 	.word	0x00000000


	//----- nvinfo : EIATTR_REGCOUNT
	.align		4
.L_603:
        /*0d38*/ 	.byte	0x04, 0x2f
        /*0d3a*/ 	.short	(.L_605 - .L_604)
	.align		4
.L_604:
        /*0d3c*/ 	.word	index@(_Z32group_norm_nhwc_fwd_scale_kernelI11Bf16IOFp32WLi140EEv26Group_norm_nhwc_fwd_params)
        /*0d40*/ 	.word	0x00000020


	//----- nvinfo : EIATTR_FRAME_SIZE
	.align		4
.L_605:
        /*0d44*/ 	.byte	0x04, 0x11
        /*0d46*/ 	.short	(.L_607 - .L_606)
	.align		4
.L_606:
        /*0d48*/ 	.word	index@(_Z32group_norm_nhwc_fwd_scale_kernelI11Bf16IOFp32WLi140EEv26Group_norm_nhwc_fwd_params)
        /*0d4c*/ 	.word	0x00000000


	//----- nvinfo : EIATTR_REGCOUNT
	.align		4
.L_607:
        /*0d50*/ 	.byte	0x04, 0x2f
        /*0d52*/ 	.short	(.L_609 - .L_608)
	.align		4
.L_608:
        /*0d54*/ 	.word	index@(_Z32group_norm_nhwc_fwd_scale_kernelI11Bf16IOFp32WLi120EEv26Group_norm_nhwc_fwd_params)
        /*0d58*/ 	.word	0x00000020


	//----- nvinfo : EIATTR_FRAME_SIZE
	.align		4
.L_609:
        /*0d5c*/ 	.byte	0x04, 0x11
        /*0d5e*/ 	.short	(.L_611 - .L_610)
	.align		4
.L_610:
        /*0d60*/ 	.word	index@(_Z32group_norm_nhwc_fwd_scale_kernelI11Bf16IOFp32WLi120EEv26Group_norm_nhwc_fwd_params)
        /*0d64*/ 	.word	0x00000000


	//----- nvinfo : EIATTR_REGCOUNT
	.align		4
.L_611:
        /*0d68*/ 	.byte	0x04, 0x2f
        /*0d6a*/ 	.short	(.L_613 - .L_612)
	.align		4
.L_612:
        /*0d6c*/ 	.word	index@(_Z32group_norm_nhwc_fwd_scale_kernelI11Bf16IOFp32WLi256EEv26Group_norm_nhwc_fwd_params)
        /*0d70*/ 	.word	0x00000020


	//----- nvinfo : EIATTR_FRAME_SIZE
	.align		4
.L_613:
        /*0d74*/ 	.byte	0x04, 0x11
        /*0d76*/ 	.short	(.L_615 - .L_614)
	.align		4
.L_614:
        /*0d78*/ 	.word	index@(_Z32group_norm_nhwc_fwd_scale_kernelI11Bf16IOFp32WLi256EEv26Group_norm_nhwc_fwd_params)
        /*0d7c*/ 	.word	0x00000000


	//----- nvinfo : EIATTR_REGCOUNT
	.align		4
.L_615:
        /*0d80*/ 	.byte	0x04, 0x2f
        /*0d82*/ 	.short	(.L_617 - .L_616)
	.align		4
.L_616:
        /*0d84*/ 	.word	index@(_Z32group_norm_nhwc_fwd_scale_kernelI11Bf16IOFp32WLi448EEv26Group_norm_nhwc_fwd_params)
        /*0d88*/ 	.word	0x00000020


	//----- nvinfo : EIATTR_FRAME_SIZE
	.align		4
.L_617:
        /*0d8c*/ 	.byte	0x04, 0x11
        /*0d8e*/ 	.short	(.L_619 - .L_618)
	.align		4
.L_618:
        /*0d90*/ 	.word	index@(_Z32group_norm_nhwc_fwd_scale_kernelI11Bf16IOFp32WLi448EEv26Group_norm_nhwc_fwd_params)
        /*0d94*/ 	.word	0x00000000


	//----- nvinfo : EIATTR_REGCOUNT
	.align		4
.L_619:
        /*0d98*/ 	.byte	0x04, 0x2f
        /*0d9a*/ 	.short	(.L_621 - .L_620)
	.align		4
.L_620:
        /*0d9c*/ 	.word	index@(_Z32group_norm_nhwc_fwd_scale_kernelI11Bf16IOFp32WLi192EEv26Group_norm_nhwc_fwd_params)
        /*0da0*/ 	.word	0x00000020


	//----- nvinfo : EIATTR_FRAME_SIZE
	.align		4
.L_621:
        /*0da4*/ 	.byte	0x04, 0x11
        /*0da6*/ 	.short	(.L_623 - .L_622)
	.align		4
.L_622:
        /*0da8*/ 	.word	index@(_Z32group_norm_nhwc_fwd_scale_kernelI11Bf16IOFp32WLi192EEv26Group_norm_nhwc_fwd_params)
        /*0dac*/ 	.word	0x00000000


	//----- nvinfo : EIATTR_REGCOUNT
	.align		4
.L_623:
        /*0db0*/ 	.byte	0x04, 0x2f
        /*0db2*/ 	.short	(.L_625 - .L_624)
	.align		4
.L_624:
        /*0db4*/ 	.word	index@(_Z32group_norm_nhwc_fwd_scale_kernelI11Bf16IOFp32WLi128EEv26Group_norm_nhwc_fwd_params)
        /*0db8*/ 	.word	0x00000020


	//----- nvinfo : EIATTR_FRAME_SIZE
	.align		4
.L_625:
        /*0dbc*/ 	.byte	0x04, 0x11
        /*0dbe*/ 	.short	(.L_627 - .L_626)
	.align		4
.L_626:
        /*0dc0*/ 	.word	index@(_Z32group_norm_nhwc_fwd_scale_kernelI11Bf16IOFp32WLi128EEv26Group_norm_nhwc_fwd_params)
        /*0dc4*/ 	.word	0x00000000


	//----- nvinfo : EIATTR_REGCOUNT
	.align		4
.L_627:
        /*0dc8*/ 	.byte	0x04, 0x2f
        /*0dca*/ 	.short	(.L_629 - .L_628)
	.align		4
.L_628:
        /*0dcc*/ 	.word	index@(_Z32group_norm_nhwc_fwd_scale_kernelI11Bf16IOFp32WLi64EEv26Group_norm_nhwc_fwd_params)
        /*0dd0*/ 	.word	0x00000020


	//----- nvinfo : EIATTR_FRAME_SIZE
	.align		4
.L_629:
        /*0dd4*/ 	.byte	0x04, 0x11
        /*0dd6*/ 	.short	(.L_631 - .L_630)
	.align		4
.L_630:
        /*0dd8*/ 	.word	index@(_Z32group_norm_nhwc_fwd_scale_kernelI11Bf16IOFp32WLi64EEv26Group_norm_nhwc_fwd_params)
        /*0ddc*/ 	.word	0x00000000


	//----- nvinfo : EIATTR_REGCOUNT
	.align		4
.L_631:
        /*0de0*/ 	.byte	0x04, 0x2f
        /*0de2*/ 	.short	(.L_633 - .L_632)
	.align		4
.L_632:
        /*0de4*/ 	.word	index@(_Z32group_norm_nhwc_fwd_scale_kernelI11Bf16IOFp32WLi168EEv26Group_norm_nhwc_fwd_params)
        /*0de8*/ 	.word	0x00000020


	//----- nvinfo : EIATTR_FRAME_SIZE
	.align		4
.L_633:
        /*0dec*/ 	.byte	0x04, 0x11
        /*0dee*/ 	.short	(.L_635 - .L_634)
	.align		4
.L_634:
        /*0df0*/ 	.word	index@(_Z32group_norm_nhwc_fwd_scale_kernelI11Bf16IOFp32WLi168EEv26Group_norm_nhwc_fwd_params)
        /*0df4*/ 	.word	0x00000000


	//----- nvinfo : EIATTR_REGCOUNT
	.align		4
.L_635:
        /*0df8*/ 	.byte	0x04, 0x2f
        /*0dfa*/ 	.short	(.L_637 - .L_636)
	.align		4
.L_636:
        /*0dfc*/ 	.word	index@(_Z32group_norm_nhwc_fwd_scale_kernelI11Bf16IOFp32WLi196EEv26Group_norm_nhwc_fwd_params)
        /*0e00*/ 	.word	0x00000020


	//----- nvinfo : EIATTR_FRAME_SIZE
	.align		4
.L_637:
        /*0e04*/ 	.byte	0x04, 0x11
        /*0e06*/ 	.short	(.L_639 - .L_638)
	.align		4
.L_638:
        /*0e08*/ 	.word	index@(_Z32group_norm_nhwc_fwd_scale_kernelI11Bf16IOFp32WLi196EEv26Group_norm_nhwc_fwd_params)
        /*0e0c*/ 	.word	0x00000000


	//----- nvinfo : EIATTR_REGCOUNT
	.align		4
.L_639:
        /*0e10*/ 	.byte	0x04, 0x2f
        /*0e12*/ 	.short	(.L_641 - .L_640)
	.align		4
.L_640:
        /*0e14*/ 	.word	index@(_Z32group_norm_nhwc_fwd_scale_kernelI11Fp32IOFp16WLi160EEv26Group_norm_nhwc_fwd_params)
        /*0e18*/ 	.word	0x0000001f


	//----- nvinfo : EIATTR_FRAME_SIZE
	.align		4
.L_641:
        /*0e1c*/ 	.byte	0x04, 0x11
        /*0e1e*/ 	.short	(.L_643 - .L_642)
	.align		4
.L_642:
        /*0e20*/ 	.word	index@(_Z32group_norm_nhwc_fwd_scale_kernelI11Fp32IOFp16WLi160EEv26Group_norm_nhwc_fwd_params)
        /*0e24*/ 	.word	0x00000000


	//----- nvinfo : EIATTR_REGCOUNT
	.align		4
.L_643:
        /*0e28*/ 	.byte	0x04, 0x2f
        /*0e2a*/ 	.short	(.L_645 - .L_644)
	.align		4
.L_644:
        /*0e2c*/ 	.word	index@(_Z32group_norm_nhwc_fwd_scale_kernelI11Fp32IOFp16WLi140EEv26Group_norm_nhwc_fwd_params)
        /*0e30*/ 	.word	0x0000001f


	//----- nvinfo : EIATTR_FRAME_SIZE
	.align		4
.L_645:
        /*0e34*/ 	.byte	0x04, 0x11
        /*0e36*/ 	.short	(.L_647 - .L_646)
	.align		4
.L_646:
        /*0e38*/ 	.word	index@(_Z32group_norm_nhwc_fwd_scale_kernelI11Fp32IOFp16WLi140EEv26Group_norm_nhwc_fwd_params)
        /*0e3c*/ 	.word	0x00000000


	//----- nvinfo : EIATTR_REGCOUNT
	.align		4
.L_647:
        /*0e40*/ 	.byte	0x04, 0x2f
        /*0e42*/ 	.short	(.L_649 - .L_648)
	.align		4
.L_648:
        /*0e44*/ 	.word	index@(_Z32group_norm_nhwc_fwd_scale_kernelI11Fp32IOFp16WLi120EEv26Group_norm_nhwc_fwd_params)
        /*0e48*/ 	.word	0x0000001f


	//----- nvinfo : EIATTR_FRAME_SIZE
	.align		4
.L_649:
        /*0e4c*/ 	.byte	0x04, 0x11
        /*0e4e*/ 	.short	(.L_651 - .L_650)
	.align		4
.L_650:
        /*0e50*/ 	.word	index@(_Z32group_norm_nhwc_fwd_scale_kernelI11Fp32IOFp16WLi120EEv26Group_norm_nhwc_fwd_params)
        /*0e54*/ 	.word	0x00000000


	//----- nvinfo : EIATTR_REGCOUNT
	.align		4
.L_651:
        /*0e58*/ 	.byte	0x04, 0x2f
        /*0e5a*/ 	.short	(.L_653 - .L_652)
	.align		4
.L_652:
        /*0e5c*/ 	.word	index@(_Z32group_norm_nhwc_fwd_scale_kernelI11Fp32IOFp16WLi256EEv26Group_norm_nhwc_fwd_params)
        /*0e60*/ 	.word	0x0000001f


	//----- nvinfo : EIATTR_FRAME_SIZE
	.align		4
.L_653:
        /*0e64*/ 	.byte	0x04, 0x11
        /*0e66*/ 	.short	(.L_655 - .L_654)
	.align		4
.L_654:
        /*0e68*/ 	.word	index@(_Z32group_norm_nhwc_fwd_scale_kernelI11Fp32IOFp16WLi256EEv26Group_norm_nhwc_fwd_params)
        /*0e6c*/ 	.word	0x00000000


	//----- nvinfo : EIATTR_REGCOUNT
	.align		4
.L_655:
        /*0e70*/ 	.byte	0x04, 0x2f
        /*0e72*/ 	.short	(.L_657 - .L_656)
	.align		4
.L_656:
        /*0e74*/ 	.word	index@(_Z32group_norm_nhwc_fwd_scale_kernelI11Fp32IOFp16WLi448EEv26Group_norm_nhwc_fwd_params)
        /*0e78*/ 	.word	0x0000001f


	//----- nvinfo : EIATTR_FRAME_SIZE
	.align		4
.L_657:
        /*0e7c*/ 	.byte	0x04, 0x11
        /*0e7e*/ 	.short	(.L_659 - .L_658)
	.align		4
.L_658:
        /*0e80*/ 	.word	index@(_Z32group_norm_nhwc_fwd_scale_kernelI11Fp32IOFp16WLi448EEv26Group_norm_nhwc_fwd_params)
        /*0e84*/ 	.word	0x00000000


	//----- nvinfo : EIATTR_REGCOUNT
	.align		4
.L_659:
        /*0e88*/ 	.byte	0x04, 0x2f
        /*0e8a*/ 	.short	(.L_661 - .L_660)
	.align		4
.L_660:
        /*0e8c*/ 	.word	index@(_Z32group_norm_nhwc_fwd_scale_kernelI11Fp32IOFp16WLi192EEv26Group_norm_nhwc_fwd_params)
        /*0e90*/ 	.word	0x0000001f


	//----- nvinfo : EIATTR_FRAME_SIZE
	.align		4
.L_661:
        /*0e94*/ 	.byte	0x04, 0x11
        /*0e96*/ 	.short	(.L_663 - .L_662)
	.align		4
.L_662:
        /*0e98*/ 	.word	index@(_Z32group_norm_nhwc_fwd_scale_kernelI11Fp32IOFp16WLi192EEv26Group_norm_nhwc_fwd_params)
        /*0e9c*/ 	.word	0x00000000


	//----- nvinfo : EIATTR_REGCOUNT
	.align		4
.L_663:
        /*0ea0*/ 	.byte	0x04, 0x2f
        /*0ea2*/ 	.short	(.L_665 - .L_664)
	.align		4
.L_664:
        /*0ea4*/ 	.word	index@(_Z32group_norm_nhwc_fwd_scale_kernelI11Fp32IOFp16WLi128EEv26Group_norm_nhwc_fwd_params)
        /*0ea8*/ 	.word	0x0000001f


	//----- nvinfo : EIATTR_FRAME_SIZE
	.align		4
.L_665:
        /*0eac*/ 	.byte	0x04, 0x11
        /*0eae*/ 	.short	(.L_667 - .L_666)
	.align		4
.L_666:
        /*0eb0*/ 	.word	index@(_Z32group_norm_nhwc_fwd_scale_kernelI11Fp32IOFp16WLi128EEv26Group_norm_nhwc_fwd_params)
        /*0eb4*/ 	.word	0x00000000


	//----- nvinfo : EIATTR_REGCOUNT
	.align		4
.L_667:
        /*0eb8*/ 	.byte	0x04, 0x2f
        /*0eba*/ 	.short	(.L_669 - .L_668)
	.align		4
.L_668:
        /*0ebc*/ 	.word	index@(_Z32group_norm_nhwc_fwd_scale_kernelI11Fp32IOFp16WLi64EEv26Group_norm_nhwc_fwd_params)
        /*0ec0*/ 	.word	0x0000001f


	//----- nvinfo : EIATTR_FRAME_SIZE
	.align		4
.L_669:
        /*0ec4*/ 	.byte	0x04, 0x11
        /*0ec6*/ 	.short	(.L_671 - .L_670)
	.align		4
.L_670:
        /*0ec8*/ 	.word	index@(_Z32group_norm_nhwc_fwd_scale_kernelI11Fp32IOFp16WLi64EEv26Group_norm_nhwc_fwd_params)
        /*0ecc*/ 	.word	0x00000000


	//----- nvinfo : EIATTR_REGCOUNT
	.align		4
.L_671:
        /*0ed0*/ 	.byte	0x04, 0x2f
        /*0ed2*/ 	.short	(.L_673 - .L_672)
	.align		4
.L_672:
        /*0ed4*/ 	.word	index@(_Z32group_norm_nhwc_fwd_scale_kernelI11Fp32IOFp16WLi168EEv26Group_norm_nhwc_fwd_params)
        /*0ed8*/ 	.word	0x0000001f


	//----- nvinfo : EIATTR_FRAME_SIZE
	.align		4
.L_673:
        /*0edc*/ 	.byte	0x04, 0x11
        /*0ede*/ 	.short	(.L_675 - .L_674)
	.align		4
.L_674:
        /*0ee0*/ 	.word	index@(_Z32group_norm_nhwc_fwd_scale_kernelI11Fp32IOFp16WLi168EEv26Group_norm_nhwc_fwd_params)
        /*0ee4*/ 	.word	0x00000000


	//----- nvinfo : EIATTR_REGCOUNT
	.align		4
.L_675:
        /*0ee8*/ 	.byte	0x04, 0x2f
        /*0eea*/ 	.short	(.L_677 - .L_676)
	.align		4
.L_676:
        /*0eec*/ 	.word	index@(_Z32group_norm_nhwc_fwd_scale_kernelI11Fp32IOFp16WLi196EEv26Group_norm_nhwc_fwd_params)
        /*0ef0*/ 	.word	0x0000001f


	//----- nvinfo : EIATTR_FRAME_SIZE
	.align		4
.L_677:
        /*0ef4*/ 	.byte	0x04, 0x11
        /*0ef6*/ 	.short	(.L_679 - .L_678)
	.align		4
.L_678:
        /*0ef8*/ 	.word	index@(_Z32group_norm_nhwc_fwd_scale_kernelI11Fp32IOFp16WLi196EEv26Group_norm_nhwc_fwd_params)
        /*0efc*/ 	.word	0x00000000


	//----- nvinfo : EIATTR_REGCOUNT
	.align		4
.L_679:
        /*0f00*/ 	.byte	0x04, 0x2f
        /*0f02*/ 	.short	(.L_681 - .L_680)
	.align		4
.L_680:
        /*0f04*/ 	.word	index@(_Z32group_norm_nhwc_fwd_scale_kernelI11Fp32IOBf16WLi160EEv26Group_norm_nhwc_fwd_params)
        /*0f08*/ 	.word	0x0000001f


	//----- nvinfo : EIATTR_FRAME_SIZE
	.align		4
.L_681:
        /*0f0c*/ 	.byte	0x04, 0x11
        /*0f0e*/ 	.short	(.L_683 - .L_682)
	.align		4
.L_682:
        /*0f10*/ 	.word	index@(_Z32group_norm_nhwc_fwd_scale_kernelI11Fp32IOBf16WLi160EEv26Group_norm_nhwc_fwd_params)
        /*0f14*/ 	.word	0x00000000


	//----- nvinfo : EIATTR_REGCOUNT
	.align		4
.L_683:
        /*0f18*/ 	.byte	0x04, 0x2f
        /*0f1a*/ 	.short	(.L_685 - .L_684)
	.align		4
.L_684:
        /*0f1c*/ 	.word	index@(_Z32group_norm_nhwc_fwd_scale_kernelI11Fp32IOBf16WLi140EEv26Group_norm_nhwc_fwd_params)
        /*0f20*/ 	.word	0x0000001f


	//----- nvinfo : EIATTR_FRAME_SIZE
	.align		4
.L_685:
        /*0f24*/ 	.byte	0x04, 0x11
        /*0f26*/ 	.short	(.L_687 - .L_686)
	.align		4
.L_686:
        /*0f28*/ 	.word	index@(_Z32group_norm_nhwc_fwd_scale_kernelI11Fp32IOBf16WLi140EEv26Group_norm_nhwc_fwd_params)
        /*0f2c*/ 	.word	0x00000000


	//----- nvinfo : EIATTR_REGCOUNT
	.align		4
.L_687:
        /*0f30*/ 	.byte	0x04, 0x2f
        /*0f32*/ 	.short	(.L_689 - .L_688)
	.align		4
.L_688:
        /*0f34*/ 	.word	index@(_Z32group_norm_nhwc_fwd_scale_kernelI11Fp32IOBf16WLi120EEv26Group_norm_nhwc_fwd_params)
        /*0f38*/ 	.word	0x0000001f


	//----- nvinfo : EIATTR_FRAME_SIZE
	.align		4
.L_689:
        /*0f3c*/ 	.byte	0x04, 0x11
        /*0f3e*/ 	.short	(.L_691 - .L_690)
	.align		4
.L_690:
        /*0f40*/ 	.word	index@(_Z32group_norm_nhwc_fwd_scale_kernelI11Fp32IOBf16WLi120EEv26Group_norm_nhwc_fwd_params)
        /*0f44*/ 	.word	0x00000000


	//----- nvinfo : EIATTR_REGCOUNT
	.align		4
.L_691:
        /*0f48*/ 	.byte	0x04, 0x2f
        /*0f4a*/ 	.short	(.L_693 - .L_692)
	.align		4
.L_692:
        /*0f4c*/ 	.word	index@(_Z32group_norm_nhwc_fwd_scale_kernelI11Fp32IOBf16WLi256EEv26Group_norm_nhwc_fwd_params)
        /*0f50*/ 	.word	0x0000001f


	//----- nvinfo : EIATTR_FRAME_SIZE
	.align		4
.L_693:
        /*0f54*/ 	.byte	0x04, 0x11
        /*0f56*/ 	.short	(.L_695 - .L_694)
	.align		4
.L_694:
        /*0f58*/ 	.word	index@(_Z32group_norm_nhwc_fwd_scale_kernelI11Fp32IOBf16WLi256EEv26Group_norm_nhwc_fwd_params)
        /*0f5c*/ 	.word	0x00000000


	//----- nvinfo : EIATTR_REGCOUNT
	.align		4
.L_695:
        /*0f60*/ 	.byte	0x04, 0x2f
        /*0f62*/ 	.short	(.L_697 - .L_696)
	.align		4
.L_696:
        /*0f64*/ 	.word	index@(_Z32group_norm_nhwc_fwd_scale_kernelI11Fp32IOBf16WLi448EEv26Group_norm_nhwc_fwd_params)
        /*0f68*/ 	.word	0x0000001f


	//----- nvinfo : EIATTR_FRAME_SIZE
	.align		4
.L_697:
        /*0f6c*/ 	.byte	0x04, 0x11
        /*0f6e*/ 	.short	(.L_699 - .L_698)
	.align		4
.L_698:
        /*0f70*/ 	.word	index@(_Z32group_norm_nhwc_fwd_scale_kernelI11Fp32IOBf16WLi448EEv26Group_norm_nhwc_fwd_params)
        /*0f74*/ 	.word	0x00000000


	//----- nvinfo : EIATTR_REGCOUNT
	.align		4
.L_699:
        /*0f78*/ 	.byte	0x04, 0x2f
        /*0f7a*/ 	.short	(.L_701 - .L_700)
	.align		4
.L_700:
        /*0f7c*/ 	.word	index@(_Z32group_norm_nhwc_fwd_scale_kernelI11Fp32IOBf16WLi192EEv26Group_norm_nhwc_fwd_params)
        /*0f80*/ 	.word	0x0000001f


	//----- nvinfo : EIATTR_FRAME_SIZE
	.align		4
.L_701:
        /*0f84*/ 	.byte	0x04, 0x11
        /*0f86*/ 	.short	(.L_703 - .L_702)
	.align		4
.L_702:
        /*0f88*/ 	.word	index@(_Z32group_norm_nhwc_fwd_scale_kernelI11Fp32IOBf16WLi192EEv26Group_norm_nhwc_fwd_params)
        /*0f8c*/ 	.word	0x00000000


	//----- nvinfo : EIATTR_REGCOUNT
	.align		4
.L_703:
        /*0f90*/ 	.byte	0x04, 0x2f
        /*0f92*/ 	.short	(.L_705 - .L_704)
	.align		4
.L_704:
        /*0f94*/ 	.word	index@(_Z32group_norm_nhwc_fwd_scale_kernelI11Fp32IOBf16WLi128EEv26Group_norm_nhwc_fwd_params)
        /*0f98*/ 	.word	0x0000001f


	//----- nvinfo : EIATTR_FRAME_SIZE
	.align		4
.L_705:
        /*0f9c*/ 	.byte	0x04, 0x11
        /*0f9e*/ 	.short	(.L_707 - .L_706)
	.align		4
.L_706:
        /*0fa0*/ 	.word	index@(_Z32group_norm_nhwc_fwd_scale_kernelI11Fp32IOBf16WLi128EEv26Group_norm_nhwc_fwd_params)
        /*0fa4*/ 	.word	0x00000000


	//----- nvinfo : EIATTR_REGCOUNT
	.align		4
.L_707:
        /*0fa8*/ 	.byte	0x04, 0x2f
        /*0faa*/ 	.short	(.L_709 - .L_708)
	.align		4
.L_708:
        /*0fac*/ 	.word	index@(_Z32group_norm_nhwc_fwd_scale_kernelI11Fp32IOBf16WLi64EEv26Group_norm_nhwc_fwd_params)
        /*0fb0*/ 	.word	0x0000001f


	//----- nvinfo : EIATTR_FRAME_SIZE
	.align		4
.L_709:
        /*0fb4*/ 	.byte	0x04, 0x11
        /*0fb6*/ 	.short	(.L_711 - .L_710)
	.align		4
.L_710:
        /*0fb8*/ 	.word	index@(_Z32group_norm_nhwc_fwd_scale_kernelI11Fp32IOBf16WLi64EEv26Group_norm_nhwc_fwd_params)
        /*0fbc*/ 	.word	0x00000000


	//----- nvinfo : EIATTR_REGCOUNT
	.align		4
.L_711:
        /*0fc0*/ 	.byte	0x04, 0x2f
        /*0fc2*/ 	.short	(.L_713 - .L_712)
	.align		4
.L_712:
        /*0fc4*/ 	.word	index@(_Z32group_norm_nhwc_fwd_scale_kernelI11Fp32IOBf16WLi168EEv26Group_norm_nhwc_fwd_params)
        /*0fc8*/ 	.word	0x0000001f


	//----- nvinfo : EIATTR_FRAME_SIZE
	.align		4
.L_713:
        /*0fcc*/ 	.byte	0x04, 0x11
        /*0fce*/ 	.short	(.L_715 - .L_714)
	.align		4
.L_714:
        /*0fd0*/ 	.word	index@(_Z32group_norm_nhwc_fwd_scale_kernelI11Fp32IOBf16WLi168EEv26Group_norm_nhwc_fwd_params)
        /*0fd4*/ 	.word	0x00000000


	//----- nvinfo : EIATTR_REGCOUNT
	.align		4
.L_715:
        /*0fd8*/ 	.byte	0x04, 0x2f
        /*0fda*/ 	.short	(.L_717 - .L_716)
	.align		4
.L_716:
        /*0fdc*/ 	.word	index@(_Z32group_norm_nhwc_fwd_scale_kernelI11Fp32IOBf16WLi196EEv26Group_norm_nhwc_fwd_params)
        /*0fe0*/ 	.word	0x0000001f


	//----- nvinfo : EIATTR_FRAME_SIZE
	.align		4
.L_717:
        /*0fe4*/ 	.byte	0x04, 0x11
        /*0fe6*/ 	.short	(.L_719 - .L_718)
	.align		4
.L_718:
        /*0fe8*/ 	.word	index@(_Z32group_norm_nhwc_fwd_scale_kernelI11Fp32IOBf16WLi196EEv26Group_norm_nhwc_fwd_params)
        /*0fec*/ 	.word	0x00000000


	//----- nvinfo : EIATTR_REGCOUNT
	.align		4
.L_719:
        /*0ff0*/ 	.byte	0x04, 0x2f
        /*0ff2*/ 	.short	(.L_721 - .L_720)
	.align		4
.L_720:
        /*0ff4*/ 	.word	index@(_Z32group_norm_nhwc_fwd_scale_kernelI11Fp32IOFp32WLi160EEv26Group_norm_nhwc_fwd_params)
        /*0ff8*/ 	.word	0x00000020


	//----- nvinfo : EIATTR_FRAME_SIZE
	.align		4
.L_721:
        /*0ffc*/ 	.byte	0x04, 0x11
        /*0ffe*/ 	.short	(.L_723 - .L_722)
	.align		4
.L_722:
        /*1000*/ 	.word	index@(_Z32group_norm_nhwc_fwd_scale_kernelI11Fp32IOFp32WLi160EEv26Group_norm_nhwc_fwd_params)
        /*1004*/ 	.word	0x00000000


	//----- nvinfo : EIATTR_REGCOUNT
	.align		4
.L_723:
        /*1008*/ 	.byte	0x04, 0x2f
        /*100a*/ 	.short	(.L_725 - .L_724)
	.align		4
.L_724:
        /*100c*/ 	.word	index@(_Z32group_norm_nhwc_fwd_scale_kernelI11Fp32IOFp32WLi140EEv26Group_norm_nhwc_fwd_params)
        /*1010*/ 	.word	0x00000020


	//----- nvinfo : EIATTR_FRAME_SIZE
	.align		4
.L_725:
        /*1014*/ 	.byte	0x04, 0x11
        /*1016*/ 	.short	(.L_727 - .L_726)
	.align		4
.L_726:
        /*1018*/ 	.word	index@(_Z32group_norm_nhwc_fwd_scale_kernelI11Fp32IOFp32WLi140EEv26Group_norm_nhwc_fwd_params)
        /*101c*/ 	.word	0x00000000


	//----- nvinfo : EIATTR_REGCOUNT
	.align		4
.L_727:
        /*1020*/ 	.byte	0x04, 0x2f
        /*1022*/ 	.short	(.L_729 - .L_728)
	.align		4
.L_728:
        /*1024*/ 	.word	index@(_Z32group_norm_nhwc_fwd_scale_kernelI11Fp32IOFp32WLi120EEv26Group_norm_nhwc_fwd_params)
        /*1028*/ 	.word	0x00000020


	//----- nvinfo : EIATTR_FRAME_SIZE
	.align		4
.L_729:
        /*102c*/ 	.byte	0x04, 0x11
        /*102e*/ 	.short	(.L_731 - .L_730)
	.align		4
.L_730:
        /*1030*/ 	.word	index@(_Z32group_norm_nhwc_fwd_scale_kernelI11Fp32IOFp32WLi120EEv26Group_norm_nhwc_fwd_params)
        /*1034*/ 	.word	0x00000000


	//----- nvinfo : EIATTR_REGCOUNT
	.align		4
.L_731:
        /*1038*/ 	.byte	0x04, 0x2f
        /*103a*/ 	.short	(.L_733 - .L_732)
	.align		4
.L_732:
        /*103c*/ 	.word	index@(_Z32group_norm_nhwc_fwd_scale_kernelI11Fp32IOFp32WLi256EEv26Group_norm_nhwc_fwd_params)
        /*1040*/ 	.word	0x00000020


	//----- nvinfo : EIATTR_FRAME_SIZE
	.align		4
.L_733:
        /*1044*/ 	.byte	0x04, 0x11
        /*1046*/ 	.short	(.L_735 - .L_734)
	.align		4
.L_734:
        /*1048*/ 	.word	index@(_Z32group_norm_nhwc_fwd_scale_kernelI11Fp32IOFp32WLi256EEv26Group_norm_nhwc_fwd_params)
        /*104c*/ 	.word	0x00000000


	//----- nvinfo : EIATTR_REGCOUNT
	.align		4
.L_735:
        /*1050*/ 	.byte	0x04, 0x2f
        /*1052*/ 	.short	(.L_737 - .L_736)
	.align		4
.L_736:
        /*1054*/ 	.word	index@(_Z32group_norm_nhwc_fwd_scale_kernelI11Fp32IOFp32WLi448EEv26Group_norm_nhwc_fwd_params)
        /*1058*/ 	.word	0x00000020


	//----- nvinfo : EIATTR_FRAME_SIZE
	.align		4
.L_737:
        /*105c*/ 	.byte	0x04, 0x11
        /*105e*/ 	.short	(.L_739 - .L_738)
	.align		4
.L_738:
        /*1060*/ 	.word	index@(_Z32group_norm_nhwc_fwd_scale_kernelI11Fp32IOFp32WLi448EEv26Group_norm_nhwc_fwd_params)
        /*1064*/ 	.word	0x00000000


	//----- nvinfo : EIATTR_REGCOUNT
	.align		4
.L_739:
        /*1068*/ 	.byte	0x04, 0x2f
        /*106a*/ 	.short	(.L_741 - .L_740)
	.align		4
.L_740:
        /*106c*/ 	.word	index@(_Z32group_norm_nhwc_fwd_scale_kernelI11Fp32IOFp32WLi192EEv26Group_norm_nhwc_fwd_params)
        /*1070*/ 	.word	0x00000020


	//----- nvinfo : EIATTR_FRAME_SIZE
	.align		4
.L_741:
        /*1074*/ 	.byte	0x04, 0x11
        /*1076*/ 	.short	(.L_743 - .L_742)
	.align		4
.L_742:
        /*1078*/ 	.word	index@(_Z32group_norm_nhwc_fwd_scale_kernelI11Fp32IOFp32WLi192EEv26Group_norm_nhwc_fwd_params)
        /*107c*/ 	.word	0x00000000


	//----- nvinfo : EIATTR_REGCOUNT
	.align		4
.L_743:
        /*1080*/ 	.byte	0x04, 0x2f
        /*1082*/ 	.short	(.L_745 - .L_744)
	.align		4
.L_744:
        /*1084*/ 	.word	index@(_Z32group_norm_nhwc_fwd_scale_kernelI11Fp32IOFp32WLi128EEv26Group_norm_nhwc_fwd_params)
        /*1088*/ 	.word	0x00000020


	//----- nvinfo : EIATTR_FRAME_SIZE
	.align		4
.L_745:
        /*108c*/ 	.byte	0x04, 0x11
        /*108e*/ 	.short	(.L_747 - .L_746)
	.align		4
.L_746:
        /*1090*/ 	.word	index@(_Z32group_norm_nhwc_fwd_scale_kernelI11Fp32IOFp32WLi128EEv26Group_norm_nhwc_fwd_params)
        /*1094*/ 	.word	0x00000000


	//----- nvinfo : EIATTR_REGCOUNT
	.align		4
.L_747:
        /*1098*/ 	.byte	0x04, 0x2f
        /*109a*/ 	.short	(.L_749 - .L_748)
	.align		4
.L_748:
        /*109c*/ 	.word	index@(_Z32group_norm_nhwc_fwd_scale_kernelI11Fp32IOFp32WLi64EEv26Group_norm_nhwc_fwd_params)
        /*10a0*/ 	.word	0x00000020


	//----- nvinfo : EIATTR_FRAME_SIZE
	.align		4
.L_749:
        /*10a4*/ 	.byte	0x04, 0x11
        /*10a6*/ 	.short	(.L_751 - .L_750)
	.align		4
.L_750:
        /*10a8*/ 	.word	index@(_Z32group_norm_nhwc_fwd_scale_kernelI11Fp32IOFp32WLi64EEv26Group_norm_nhwc_fwd_params)
        /*10ac*/ 	.word	0x00000000


	//----- nvinfo : EIATTR_REGCOUNT
	.align		4
.L_751:
        /*10b0*/ 	.byte	0x04, 0x2f
        /*10b2*/ 	.short	(.L_753 - .L_752)
	.align		4
.L_752:
        /*10b4*/ 	.word	index@(_Z32group_norm_nhwc_fwd_scale_kernelI11Fp32IOFp32WLi168EEv26Group_norm_nhwc_fwd_params)
        /*10b8*/ 	.word	0x00000020


	//----- nvinfo : EIATTR_FRAME_SIZE
	.align		4
.L_753:
        /*10bc*/ 	.byte	0x04, 0x11
        /*10be*/ 	.short	(.L_755 - .L_754)
	.align		4
.L_754:
        /*10c0*/ 	.word	index@(_Z32group_norm_nhwc_fwd_scale_kernelI11Fp32IOFp32WLi168EEv26Group_norm_nhwc_fwd_params)
        /*10c4*/ 	.word	0x00000000


	//----- nvinfo : EIATTR_REGCOUNT
	.align		4
.L_755:
        /*10c8*/ 	.byte	0x04, 0x2f
        /*10ca*/ 	.short	(.L_757 - .L_756)
	.align		4
.L_756:
        /*10cc*/ 	.word	index@(_Z32group_norm_nhwc_fwd_scale_kernelI11Fp32IOFp32WLi196EEv26Group_norm_nhwc_fwd_params)
        /*10d0*/ 	.word	0x00000020


	//----- nvinfo : EIATTR_FRAME_SIZE
	.align		4
.L_757:
        /*10d4*/ 	.byte	0x04, 0x11
        /*10d6*/ 	.short	(.L_759 - .L_758)
	.align		4
.L_758:
        /*10d8*/ 	.word	index@(_Z32group_norm_nhwc_fwd_scale_kernelI11Fp32IOFp32WLi196EEv26Group_norm_nhwc_fwd_params)
        /*10dc*/ 	.word	0x00000000


	//----- nvinfo : EIATTR_REGCOUNT
	.align		4
.L_759:
        /*10e0*/ 	.byte	0x04, 0x2f
        /*10e2*/ 	.short	(.L_761 - .L_760)
	.align		4
.L_760:
        /*10e4*/ 	.word	index@(_ZN3cub18CUB_300001_SM_10006detail11EmptyKernelIvEEvv)
        /*10e8*/ 	.word	0x00000004


	//----- nvinfo : EIATTR_FRAME_SIZE
	.align		4
.L_761:
        /*10ec*/ 	.byte	0x04, 0x11
        /*10ee*/ 	.short	(.L_763 - .L_762)
	.align		4
.L_762:
        /*10f0*/ 	.word	index@(_ZN3cub18CUB_300001_SM_10006detail11EmptyKernelIvEEvv)
        /*10f4*/ 	.word	0x00000000


	//----- nvinfo : EIATTR_MIN_STACK_SIZE
	.align		4
.L_763:
        /*10f8*/ 	.byte	0x04, 0x12
        /*10fa*/ 	.short	(.L_765 - .L_764)
	.align		4
.L_764:
        /*10fc*/ 	.word	index@(_ZN3cub18CUB_300001_SM_10006detail11EmptyKernelIvEEvv)
        /*1100*/ 	.word	0x00000000


	//----- nvinfo : EIATTR_MIN_STACK_SIZE
	.align		4
.L_765:
        /*1104*/ 	.byte	0x04, 0x12
        /*1106*/ 	.short	(.L_767 - .L_766)
	.align		4
.L_766:
        /*1108*/ 	.word	index@(_Z32group_norm_nhwc_fwd_scale_kernelI11Fp32IOFp32WLi196EEv26Group_norm_nhwc_fwd_params)
        /*110c*/ 	.word	0x00000000


	//----- nvinfo : EIATTR_MIN_STACK_SIZE
	.align		4
.L_767:
        /*1110*/ 	.byte	0x04, 0x12
        /*1112*/ 	.short	(.L_769 - .L_768)
	.align		4
.L_768:
        /*1114*/ 	.word	index@(_Z32group_norm_nhwc_fwd_scale_kernelI11Fp32IOFp32WLi168EEv26Group_norm_nhwc_fwd_params)
        /*1118*/ 	.word	0x00000000


	//----- nvinfo : EIATTR_MIN_STACK_SIZE
	.align		4
.L_769:
        /*111c*/ 	.byte	0x04, 0x12
        /*111e*/ 	.short	(.L_771 - .L_770)
	.align		4
.L_770:
        /*1120*/ 	.word	index@(_Z32group_norm_nhwc_fwd_scale_kernelI11Fp32IOFp32WLi64EEv26Group_norm_nhwc_fwd_params)
        /*1124*/ 	.word	0x00000000


	//----- nvinfo : EIATTR_MIN_STACK_SIZE
	.align		4
.L_771:
        /*1128*/ 	.byte	0x04, 0x12
        /*112a*/ 	.short	(.L_773 - .L_772)
	.align		4
.L_772:
        /*112c*/ 	.word	index@(_Z32group_norm_nhwc_fwd_scale_kernelI11Fp32IOFp32WLi128EEv26Group_norm_nhwc_fwd_params)
        /*1130*/ 	.word	0x00000000


	//----- nvinfo : EIATTR_MIN_STACK_SIZE
	.align		4
.L_773:
        /*1134*/ 	.byte	0x04, 0x12
        /*1136*/ 	.short	(.L_775 - .L_774)
	.align		4
.L_774:
        /*1138*/ 	.word	index@(_Z32group_norm_nhwc_fwd_scale_kernelI11Fp32IOFp32WLi192EEv26Group_norm_nhwc_fwd_params)
        /*113c*/ 	.word	0x00000000


	//----- nvinfo : EIATTR_MIN_STACK_SIZE
	.align		4
.L_775:
        /*1140*/ 	.byte	0x04, 0x12
        /*1142*/ 	.short	(.L_777 - .L_776)
	.align		4
.L_776:
        /*1144*/ 	.word	index@(_Z32group_norm_nhwc_fwd_scale_kernelI11Fp32IOFp32WLi448EEv26Group_norm_nhwc_fwd_params)
        /*1148*/ 	.word	0x00000000


	//----- nvinfo : EIATTR_MIN_STACK_SIZE
	.align		4
.L_777:
        /*114c*/ 	.byte	0x04, 0x12
        /*114e*/ 	.short	(.L_779 - .L_778)
	.align		4
.L_778:
        /*1150*/ 	.word	index@(_Z32group_norm_nhwc_fwd_scale_kernelI11Fp32IOFp32WLi256EEv26Group_norm_nhwc_fwd_params)
        /*1154*/ 	.word	0x00000000


	//----- nvinfo : EIATTR_MIN_STACK_SIZE
	.align		4
.L_779:
        /*1158*/ 	.byte	0x04, 0x12
        /*115a*/ 	.short	(.L_781 - .L_780)
	.align		4
.L_780:
        /*115c*/ 	.word	index@(_Z32group_norm_nhwc_fwd_scale_kernelI11Fp32IOFp32WLi120EEv26Group_norm_nhwc_fwd_params)
        /*1160*/ 	.word	0x00000000


	//----- nvinfo : EIATTR_MIN_STACK_SIZE
	.align		4
.L_781:
        /*1164*/ 	.byte	0x04, 0x12
        /*1166*/ 	.short	(.L_783 - .L_782)
	.align		4
.L_782:
        /*1168*/ 	.word	index@(_Z32group_norm_nhwc_fwd_scale_kernelI11Fp32IOFp32WLi140EEv26Group_norm_nhwc_fwd_params)
        /*116c*/ 	.word	0x00000000


	//----- nvinfo : EIATTR_MIN_STACK_SIZE
	.align		4
.L_783:
        /*1170*/ 	.byte	0x04, 0x12
        /*1172*/ 	.short	(.L_785 - .L_784)
	.align		4
.L_784:
        /*1174*/ 	.word	index@(_Z32group_norm_nhwc_fwd_scale_kernelI11Fp32IOFp32WLi160EEv26Group_norm_nhwc_fwd_params)
        /*1178*/ 	.word	0x00000000


	//----- nvinfo : EIATTR_MIN_STACK_SIZE
	.align		4
.L_785:
        /*117c*/ 	.byte	0x04, 0x12
        /*117e*/ 	.short	(.L_787 - .L_786)
	.align		4
.L_786:
        /*1180*/ 	.word	index@(_Z32group_norm_nhwc_fwd_scale_kernelI11Fp32IOBf16WLi196EEv26Group_norm_nhwc_fwd_params)
        /*1184*/ 	.word	0x00000000


	//----- nvinfo : EIATTR_MIN_STACK_SIZE
	.align		4
.L_787:
        /*1188*/ 	.byte	0x04, 0x12
        /*118a*/ 	.short	(.L_789 - .L_788)
	.align		4
.L_788:
        /*118c*/ 	.word	index@(_Z32group_norm_nhwc_fwd_scale_kernelI11Fp32IOBf16WLi168EEv26Group_norm_nhwc_fwd_params)
        /*1190*/ 	.word	0x00000000


	//----- nvinfo : EIATTR_MIN_STACK_SIZE
	.align		4
.L_789:
        /*1194*/ 	.byte	0x04, 0x12
        /*1196*/ 	.short	(.L_791 - .L_790)
	.align		4
.L_790:
        /*1198*/ 	.word	index@(_Z32group_norm_nhwc_fwd_scale_kernelI11Fp32IOBf16WLi64EEv26Group_norm_nhwc_fwd_params)
        /*119c*/ 	.word	0x00000000


	//----- nvinfo : EIATTR_MIN_STACK_SIZE
	.align		4
.L_791:
        /*11a0*/ 	.byte	0x04, 0x12
        /*11a2*/ 	.short	(.L_793 - .L_792)
	.align		4
.L_792:
        /*11a4*/ 	.word	index@(_Z32group_norm_nhwc_fwd_scale_kernelI11Fp32IOBf16WLi128EEv26Group_norm_nhwc_fwd_params)
        /*11a8*/ 	.word	0x00000000


	//----- nvinfo : EIATTR_MIN_STACK_SIZE
	.align		4
.L_793:
        /*11ac*/ 	.byte	0x04, 0x12
        /*11ae*/ 	.short	(.L_795 - .L_794)
	.align		4
.L_794:
        /*11b0*/ 	.word	index@(_Z32group_norm_nhwc_fwd_scale_kernelI11Fp32IOBf16WLi192EEv26Group_norm_nhwc_fwd_params)
        /*11b4*/ 	.word	0x00000000


	//----- nvinfo : EIATTR_MIN_STACK_SIZE
	.align		4
.L_795:
        /*11b8*/ 	.byte	0x04, 0x12
        /*11ba*/ 	.short	(.L_797 - .L_796)
	.align		4
.L_796:
        /*11bc*/ 	.word	index@(_Z32group_norm_nhwc_fwd_scale_kernelI11Fp32IOBf16WLi448EEv26Group_norm_nhwc_fwd_params)
        /*11c0*/ 	.word	0x00000000


	//----- nvinfo : EIATTR_MIN_STACK_SIZE
	.align		4
.L_797:
        /*11c4*/ 	.byte	0x04, 0x12
        /*11c6*/ 	.short	(.L_799 - .L_798)
	.align		4
.L_798:
        /*11c8*/ 	.word	index@(_Z32group_norm_nhwc_fwd_scale_kernelI11Fp32IOBf16WLi256EEv26Group_norm_nhwc_fwd_params)
        /*11cc*/ 	.word	0x00000000


	//----- nvinfo : EIATTR_MIN_STACK_SIZE
	.align		4
.L_799:
        /*11d0*/ 	.byte	0x04, 0x12
        /*11d2*/ 	.short	(.L_801 - .L_800)
	.align		4
.L_800:
        /*11d4*/ 	.word	index@(_Z32group_norm_nhwc_fwd_scale_kernelI11Fp32IOBf16WLi120EEv26Group_norm_nhwc_fwd_params)
        /*11d8*/ 	.word	0x00000000


	//----- nvinfo : EIATTR_MIN_STACK_SIZE
	.align		4
.L_801:
        /*11dc*/ 	.byte	0x04, 0x12
        /*11de*/ 	.short	(.L_803 - .L_802)
	.align		4
.L_802:
        /*11e0*/ 	.word	index@(_Z32group_norm_nhwc_fwd_scale_kernelI11Fp32IOBf16WLi140EEv26Group_norm_nhwc_fwd_params)
        /*11e4*/ 	.word	0x00000000


	//----- nvinfo : EIATTR_MIN_STACK_SIZE
	.align		4
.L_803:
        /*11e8*/ 	.byte	0x04, 0x12
        /*11ea*/ 	.short	(.L_805 - .L_804)
	.align		4
.L_804:
        /*11ec*/ 	.word	index@(_Z32group_norm_nhwc_fwd_scale_kernelI11Fp32IOBf16WLi160EEv26Group_norm_nhwc_fwd_params)
        /*11f0*/ 	.word	0x00000000


	//----- nvinfo : EIATTR_MIN_STACK_SIZE
	.align		4
.L_805:
        /*11f4*/ 	.byte	0x04, 0x12
        /*11f6*/ 	.short	(.L_807 - .L_806)
	.align		4
.L_806:
        /*11f8*/ 	.word	index@(_Z32group_norm_nhwc_fwd_scale_kernelI11Fp32IOFp16WLi196EEv26Group_norm_nhwc_fwd_params)
        /*11fc*/ 	.word	0x00000000


	//----- nvinfo : EIATTR_MIN_STACK_SIZE
	.align		4
.L_807:
        /*1200*/ 	.byte	0x04, 0x12
        /*1202*/ 	.short	(.L_809 - .L_808)
	.align		4
.L_808:
        /*1204*/ 	.word	index@(_Z32group_norm_nhwc_fwd_scale_kernelI11Fp32IOFp16WLi168EEv26Group_norm_nhwc_fwd_params)
        /*1208*/ 	.word	0x00000000


	//----- nvinfo : EIATTR_MIN_STACK_SIZE
	.align		4
.L_809:
        /*120c*/ 	.byte	0x04, 0x12
        /*120e*/ 	.short	(.L_811 - .L_810)
	.align		4
.L_810:
        /*1210*/ 	.word	index@(_Z32group_norm_nhwc_fwd_scale_kernelI11Fp32IOFp16WLi64EEv26Group_norm_nhwc_fwd_params)
        /*1214*/ 	.word	0x00000000


	//----- nvinfo : EIATTR_MIN_STACK_SIZE
	.align		4
.L_811:
        /*1218*/ 	.byte	0x04, 0x12
        /*121a*/ 	.short	(.L_813 - .L_812)
	.align		4
.L_812:
        /*121c*/ 	.word	index@(_Z32group_norm_nhwc_fwd_scale_kernelI11Fp32IOFp16WLi128EEv26Group_norm_nhwc_fwd_params)
        /*1220*/ 	.word	0x00000000


	//----- nvinfo : EIATTR_MIN_STACK_SIZE
	.align		4
.L_813:
        /*1224*/ 	.byte	0x04, 0x12
        /*1226*/ 	.short	(.L_815 - .L_814)
	.align		4
.L_814:
        /*1228*/ 	.word	index@(_Z32group_norm_nhwc_fwd_scale_kernelI11Fp32IOFp16WLi192EEv26Group_norm_nhwc_fwd_params)
        /*122c*/ 	.word	0x00000000


	//----- nvinfo : EIATTR_MIN_STACK_SIZE
	.align		4
.L_815:
        /*1230*/ 	.byte	0x04, 0x12
        /*1232*/ 	.short	(.L_817 - .L_816)
	.align		4
.L_816:
        /*1234*/ 	.word	index@(_Z32group_norm_nhwc_fwd_scale_kernelI11Fp32IOFp16WLi448EEv26Group_norm_nhwc_fwd_params)
        /*1238*/ 	.word	0x00000000


	//----- nvinfo : EIATTR_MIN_STACK_SIZE
	.align		4
.L_817:
        /*123c*/ 	.byte	0x04, 0x12
        /*123e*/ 	.short	(.L_819 - .L_818)
	.align		4
.L_818:
        /*1240*/ 	.word	index@(_Z32group_norm_nhwc_fwd_scale_kernelI11Fp32IOFp16WLi256EEv26Group_norm_nhwc_fwd_params)
        /*1244*/ 	.word	0x00000000


	//----- nvinfo : EIATTR_MIN_STACK_SIZE
	.align		4
.L_819:
        /*1248*/ 	.byte	0x04, 0x12
        /*124a*/ 	.short	(.L_821 - .L_820)
	.align		4
.L_820:
        /*124c*/ 	.word	index@(_Z32group_norm_nhwc_fwd_scale_kernelI11Fp32IOFp16WLi120EEv26Group_norm_nhwc_fwd_params)
        /*1250*/ 	.word	0x00000000


	//----- nvinfo : EIATTR_MIN_STACK_SIZE
	.align		4
.L_821:
        /*1254*/ 	.byte	0x04, 0x12
        /*1256*/ 	.short	(.L_823 - .L_822)
	.align		4
.L_822:
        /*1258*/ 	.word	index@(_Z32group_norm_nhwc_fwd_scale_kernelI11Fp32IOFp16WLi140EEv26Group_norm_nhwc_fwd_params)
        /*125c*/ 	.word	0x00000000


	//----- nvinfo : EIATTR_MIN_STACK_SIZE
	.align		4
.L_823:
        /*1260*/ 	.byte	0x04, 0x12
        /*1262*/ 	.short	(.L_825 - .L_824)
	.align		4
.L_824:
        /*1264*/ 	.word	index@(_Z32group_norm_nhwc_fwd_scale_kernelI11Fp32IOFp16WLi160EEv26Group_norm_nhwc_fwd_params)
        /*1268*/ 	.word	0x00000000


	//----- nvinfo : EIATTR_MIN_STACK_SIZE
	.align		4
.L_825:
        /*126c*/ 	.byte	0x04, 0x12
        /*126e*/ 	.short	(.L_827 - .L_826)
	.align		4
.L_826:
        /*1270*/ 	.word	index@(_Z32group_norm_nhwc_fwd_scale_kernelI11Bf16IOFp32WLi196EEv26Group_norm_nhwc_fwd_params)
        /*1274*/ 	.word	0x00000000


	//----- nvinfo : EIATTR_MIN_STACK_SIZE
	.align		4
.L_827:
        /*1278*/ 	.byte	0x04, 0x12
        /*127a*/ 	.short	(.L_829 - .L_828)
	.align		4
.L_828:
        /*127c*/ 	.word	index@(_Z32group_norm_nhwc_fwd_scale_kernelI11Bf16IOFp32WLi168EEv26Group_norm_nhwc_fwd_params)
        /*1280*/ 	.word	0x00000000


	//----- nvinfo : EIATTR_MIN_STACK_SIZE
	.align		4
.L_829:
        /*1284*/ 	.byte	0x04, 0x12
        /*1286*/ 	.short	(.L_831 - .L_830)
	.align		4
.L_830:
        /*1288*/ 	.word	index@(_Z32group_norm_nhwc_fwd_scale_kernelI11Bf16IOFp32WLi64EEv26Group_norm_nhwc_fwd_params)
        /*128c*/ 	.word	0x00000000


	//----- nvinfo : EIATTR_MIN_STACK_SIZE
	.align		4
.L_831:
        /*1290*/ 	.byte	0x04, 0x12
        /*1292*/ 	.short	(.L_833 - .L_832)
	.align		4
.L_832:
        /*1294*/ 	.word	index@(_Z32group_norm_nhwc_fwd_scale_kernelI11Bf16IOFp32WLi128EEv26Group_norm_nhwc_fwd_params)
        /*1298*/ 	.word	0x00000000


	//----- nvinfo : EIATTR_MIN_STACK_SIZE
	.align		4
.L_833:
        /*129c*/ 	.byte	0x04, 0x12
        /*129e*/ 	.short	(.L_835 - .L_834)
	.align		4
.L_834:
        /*12a0*/ 	.word	index@(_Z32group_norm_nhwc_fwd_scale_kernelI11Bf16IOFp32WLi192EEv26Group_norm_nhwc_fwd_params)
        /*12a4*/ 	.word	0x00000000


	//----- nvinfo : EIATTR_MIN_STACK_SIZE
	.align		4
.L_835:
        /*12a8*/ 	.byte	0x04, 0x12
        /*12aa*/ 	.short	(.L_837 - .L_836)
	.align		4
.L_836:
        /*12ac*/ 	.word	index@(_Z32group_norm_nhwc_fwd_scale_kernelI11Bf16IOFp32WLi448EEv26Group_norm_nhwc_fwd_params)
        /*12b0*/ 	.word	0x00000000


	//----- nvinfo : EIATTR_MIN_STACK_SIZE
	.align		4
.L_837:
        /*12b4*/ 	.byte	0x04, 0x12
        /*12b6*/ 	.short	(.L_839 - .L_838)
	.align		4
.L_838:
        /*12b8*/ 	.word	index@(_Z32group_norm_nhwc_fwd_scale_kernelI11Bf16IOFp32WLi256EEv26Group_norm_nhwc_fwd_params)
        /*12bc*/ 	.word	0x00000000


	//----- nvinfo : EIATTR_MIN_STACK_SIZE
	.align		4
.L_839:
        /*12c0*/ 	.byte	0x04, 0x12
        /*12c2*/ 	.short	(.L_841 - .L_840)
	.align		4
.L_840:
        /*12c4*/ 	.word	index@(_Z32group_norm_nhwc_fwd_scale_kernelI11Bf16IOFp32WLi120EEv26Group_norm_nhwc_fwd_params)
        /*12c8*/ 	.word	0x00000000


	//----- nvinfo : EIATTR_MIN_STACK_SIZE
	.align		4
.L_841:
        /*12cc*/ 	.byte	0x04, 0x12
        /*12ce*/ 	.short	(.L_843 - .L_842)
	.align		4
.L_842:
        /*12d0*/ 	.word	index@(_Z32group_norm_nhwc_fwd_scale_kernelI11Bf16IOFp32WLi140EEv26Group_norm_nhwc_fwd_params)
        /*12d4*/ 	.word	0x00000000


	//----- nvinfo : EIATTR_MIN_STACK_SIZE
	.align		4
.L_843:
        /*12d8*/ 	.byte	0x04, 0x12
        /*12da*/ 	.short	(.L_845 - .L_844)
	.align		4
.L_844:
        /*12dc*/ 	.word	index@(_Z32group_norm_nhwc_fwd_scale_kernelI11Bf16IOFp32WLi160EEv26Group_norm_nhwc_fwd_params)
        /*12e0*/ 	.word	0x00000000


	//----- nvinfo : EIATTR_MIN_STACK_SIZE
	.align		4
.L_845:
        /*12e4*/ 	.byte	0x04, 0x12
        /*12e6*/ 	.short	(.L_847 - .L_846)
	.align		4
.L_846:
        /*12e8*/ 	.word	index@(_Z32group_norm_nhwc_fwd_scale_kernelI11Bf16IOBf16WLi196EEv26Group_norm_nhwc_fwd_params)
        /*12ec*/ 	.word	0x00000000


	//----- nvinfo : EIATTR_MIN_STACK_SIZE
	.align		4
.L_847:
        /*12f0*/ 	.byte	0x04, 0x12
        /*12f2*/ 	.short	(.L_849 - .L_848)
	.align		4
.L_848:
        /*12f4*/ 	.word	index@(_Z32group_norm_nhwc_fwd_scale_kernelI11Bf16IOBf16WLi168EEv26Group_norm_nhwc_fwd_params)
        /*12f8*/ 	.word	0x00000000


	//----- nvinfo : EIATTR_MIN_STACK_SIZE
	.align		4
.L_849:
        /*12fc*/ 	.byte	0x04, 0x12
        /*12fe*/ 	.short	(.L_851 - .L_850)
	.align		4
.L_850:
        /*1300*/ 	.word	index@(_Z32group_norm_nhwc_fwd_scale_kernelI11Bf16IOBf16WLi64EEv26Group_norm_nhwc_fwd_params)
        /*1304*/ 	.word	0x00000000


	//----- nvinfo : EIATTR_MIN_STACK_SIZE
	.align		4
.L_851:
        /*1308*/ 	.byte	0x04, 0x12
        /*130a*/ 	.short	(.L_853 - .L_852)
	.align		4
.L_852:
        /*130c*/ 	.word	index@(_Z32group_norm_nhwc_fwd_scale_kernelI11Bf16IOBf16WLi128EEv26Group_norm_nhwc_fwd_params)
        /*1310*/ 	.word	0x00000000


	//----- nvinfo : EIATTR_MIN_STACK_SIZE
	.align		4
.L_853:
        /*1314*/ 	.byte	0x04, 0x12
        /*1316*/ 	.short	(.L_855 - .L_854)
	.align		4
.L_854:
        /*1318*/ 	.word	index@(_Z32group_norm_nhwc_fwd_scale_kernelI11Bf16IOBf16WLi192EEv26Group_norm_nhwc_fwd_params)
        /*131c*/ 	.word	0x00000000


	//----- nvinfo : EIATTR_MIN_STACK_SIZE
	.align		4
.L_855:
        /*1320*/ 	.byte	0x04, 0x12
        /*1322*/ 	.short	(.L_857 - .L_856)
	.align		4
.L_856:
        /*1324*/ 	.word	index@(_Z32group_norm_nhwc_fwd_scale_kernelI11Bf16IOBf16WLi448EEv26Group_norm_nhwc_fwd_params)
        /*1328*/ 	.word	0x00000000


	//----- nvinfo : EIATTR_MIN_STACK_SIZE
	.align		4
.L_857:
        /*132c*/ 	.byte	0x04, 0x12
        /*132e*/ 	.short	(.L_859 - .L_858)
	.align		4
.L_858:
        /*1330*/ 	.word	index@(_Z32group_norm_nhwc_fwd_scale_kernelI11Bf16IOBf16WLi256EEv26Group_norm_nhwc_fwd_params)
        /*1334*/ 	.word	0x00000000


	//----- nvinfo : EIATTR_MIN_STACK_SIZE
	.align		4
.L_859:
        /*1338*/ 	.byte	0x04, 0x12
        /*133a*/ 	.short	(.L_861 - .L_860)
	.align		4
.L_860:
        /*133c*/ 	.word	index@(_Z32group_norm_nhwc_fwd_scale_kernelI11Bf16IOBf16WLi120EEv26Group_norm_nhwc_fwd_params)
        /*1340*/ 	.word	0x00000000


	//----- nvinfo : EIATTR_MIN_STACK_SIZE
	.align		4
.L_861:
        /*1344*/ 	.byte	0x04, 0x12
        /*1346*/ 	.short	(.L_863 - .L_862)
	.align		4
.L_862:
        /*1348*/ 	.word	index@(_Z32group_norm_nhwc_fwd_scale_kernelI11Bf16IOBf16WLi140EEv26Group_norm_nhwc_fwd_params)
        /*134c*/ 	.word	0x00000000


	//----- nvinfo : EIATTR_MIN_STACK_SIZE
	.align		4
.L_863:
        /*1350*/ 	.byte	0x04, 0x12
        /*1352*/ 	.short	(.L_865 - .L_864)
	.align		4
.L_864:
        /*1354*/ 	.word	index@(_Z32group_norm_nhwc_fwd_scale_kernelI11Bf16IOBf16WLi160EEv26Group_norm_nhwc_fwd_params)
        /*1358*/ 	.word	0x00000000


	//----- nvinfo : EIATTR_MIN_STACK_SIZE
	.align		4
.L_865:
        /*135c*/ 	.byte	0x04, 0x12
        /*135e*/ 	.short	(.L_867 - .L_866)
	.align		4
.L_866:
        /*1360*/ 	.word	index@(_Z32group_norm_nhwc_fwd_scale_kernelI11Bf16IOFp16WLi196EEv26Group_norm_nhwc_fwd_params)
        /*1364*/ 	.word	0x00000000


	//----- nvinfo : EIATTR_MIN_STACK_SIZE
	.align		4
.L_867:
        /*1368*/ 	.byte	0x04, 0x12
        /*136a*/ 	.short	(.L_869 - .L_868)
	.align		4
.L_868:
        /*136c*/ 	.word	index@(_Z32group_norm_nhwc_fwd_scale_kernelI11Bf16IOFp16WLi168EEv26Group_norm_nhwc_fwd_params)
        /*1370*/ 	.word	0x00000000


	//----- nvinfo : EIATTR_MIN_STACK_SIZE
	.align		4
.L_869:
        /*1374*/ 	.byte	0x04, 0x12
        /*1376*/ 	.short	(.L_871 - .L_870)
	.align		4
.L_870:
        /*1378*/ 	.word	index@(_Z32group_norm_nhwc_fwd_scale_kernelI11Bf16IOFp16WLi64EEv26Group_norm_nhwc_fwd_params)
        /*137c*/ 	.word	0x00000000


	//----- nvinfo : EIATTR_MIN_STACK_SIZE
	.align		4
.L_871:
        /*1380*/ 	.byte	0x04, 0x12
        /*1382*/ 	.short	(.L_873 - .L_872)
	.align		4
.L_872:
        /*1384*/ 	.word	index@(_Z32group_norm_nhwc_fwd_scale_kernelI11Bf16IOFp16WLi128EEv26Group_norm_nhwc_fwd_params)
        /*1388*/ 	.word	0x00000000


	//----- nvinfo : EIATTR_MIN_STACK_SIZE
	.align		4
.L_873:
        /*138c*/ 	.byte	0x04, 0x12
        /*138e*/ 	.short	(.L_875 - .L_874)
	.align		4
.L_874:
        /*1390*/ 	.word	index@(_Z32group_norm_nhwc_fwd_scale_kernelI11Bf16IOFp16WLi192EEv26Group_norm_nhwc_fwd_params)
        /*1394*/ 	.word	0x00000000


	//----- nvinfo : EIATTR_MIN_STACK_SIZE
	.align		4
.L_875:
        /*1398*/ 	.byte	0x04, 0x12
        /*139a*/ 	.short	(.L_877 - .L_876)
	.align		4
.L_876:
        /*139c*/ 	.word	index@(_Z32group_norm_nhwc_fwd_scale_kernelI11Bf16IOFp16WLi448EEv26Group_norm_nhwc_fwd_params)
        /*13a0*/ 	.word	0x00000000


	//----- nvinfo : EIATTR_MIN_STACK_SIZE
	.align		4
.L_877:
        /*13a4*/ 	.byte	0x04, 0x12
        /*13a6*/ 	.short	(.L_879 - .L_878)
	.align		4
.L_878:
        /*13a8*/ 	.word	index@(_Z32group_norm_nhwc_fwd_scale_kernelI11Bf16IOFp16WLi256EEv26Group_norm_nhwc_fwd_params)
        /*13ac*/ 	.word	0x00000000


	//----- nvinfo : EIATTR_MIN_STACK_SIZE
	.align		4
.L_879:
        /*13b0*/ 	.byte	0x04, 0x12
        /*13b2*/ 	.short	(.L_881 - .L_880)
	.align		4
.L_880:
        /*13b4*/ 	.word	index@(_Z32group_norm_nhwc_fwd_scale_kernelI11Bf16IOFp16WLi120EEv26Group_norm_nhwc_fwd_params)
        /*13b8*/ 	.word	0x00000000


	//----- nvinfo : EIATTR_MIN_STACK_SIZE
	.align		4
.L_881:
        /*13bc*/ 	.byte	0x04, 0x12
        /*13be*/ 	.short	(.L_883 - .L_882)
	.align		4
.L_882:
        /*13c0*/ 	.word	index@(_Z32group_norm_nhwc_fwd_scale_kernelI11Bf16IOFp16WLi140EEv26Group_norm_nhwc_fwd_params)
        /*13c4*/ 	.word	0x00000000


	//----- nvinfo : EIATTR_MIN_STACK_SIZE
	.align		4
.L_883:
        /*13c8*/ 	.byte	0x04, 0x12
        /*13ca*/ 	.short	(.L_885 - .L_884)
	.align		4
.L_884:
        /*13cc*/ 	.word	index@(_Z32group_norm_nhwc_fwd_scale_kernelI11Bf16IOFp16WLi160EEv26Group_norm_nhwc_fwd_params)
        /*13d0*/ 	.word	0x00000000


	//----- nvinfo : EIATTR_MIN_STACK_SIZE
	.align		4
.L_885:
        /*13d4*/ 	.byte	0x04, 0x12
        /*13d6*/ 	.short	(.L_887 - .L_886)
	.align		4
.L_886:
        /*13d8*/ 	.word	index@(_Z32group_norm_nhwc_fwd_scale_kernelI11Fp16IOFp32WLi196EEv26Group_norm_nhwc_fwd_params)
        /*13dc*/ 	.word	0x00000000


	//----- nvinfo : EIATTR_MIN_STACK_SIZE
	.align		4
.L_887:
        /*13e0*/ 	.byte	0x04, 0x12
        /*13e2*/ 	.short	(.L_889 - .L_888)
	.align		4
.L_888:
        /*13e4*/ 	.word	index@(_Z32group_norm_nhwc_fwd_scale_kernelI11Fp16IOFp32WLi168EEv26Group_norm_nhwc_fwd_params)
        /*13e8*/ 	.word	0x00000000


	//----- nvinfo : EIATTR_MIN_STACK_SIZE
	.align		4
.L_889:
        /*13ec*/ 	.byte	0x04, 0x12
        /*13ee*/ 	.short	(.L_891 - .L_890)
	.align		4
.L_890:
        /*13f0*/ 	.word	index@(_Z32group_norm_nhwc_fwd_scale_kernelI11Fp16IOFp32WLi64EEv26Group_norm_nhwc_fwd_params)
        /*13f4*/ 	.word	0x00000000


	//----- nvinfo : EIATTR_MIN_STACK_SIZE
	.align		4
.L_891:
        /*13f8*/ 	.byte	0x04, 0x12
        /*13fa*/ 	.short	(.L_893 - .L_892)
	.align		4
.L_892:
        /*13fc*/ 	.word	index@(_Z32group_norm_nhwc_fwd_scale_kernelI11Fp16IOFp32WLi128EEv26Group_norm_nhwc_fwd_params)
        /*1400*/ 	.word	0x00000000


	//----- nvinfo : EIATTR_MIN_STACK_SIZE
	.align		4
.L_893:
        /*1404*/ 	.byte	0x04, 0x12
        /*1406*/ 	.short	(.L_895 - .L_894)
	.align		4
.L_894:
        /*1408*/ 	.word	index@(_Z32group_norm_nhwc_fwd_scale_kernelI11Fp16IOFp32WLi192EEv26Group_norm_nhwc_fwd_params)
        /*140c*/ 	.word	0x00000000


	//----- nvinfo : EIATTR_MIN_STACK_SIZE
	.align		4
.L_895:
        /*1410*/ 	.byte	0x04, 0x12
        /*1412*/ 	.short	(.L_897 - .L_896)
	.align		4
.L_896:
        /*1414*/ 	.word	index@(_Z32group_norm_nhwc_fwd_scale_kernelI11Fp16IOFp32WLi448EEv26Group_norm_nhwc_fwd_params)
        /*1418*/ 	.word	0x00000000


	//----- nvinfo : EIATTR_MIN_STACK_SIZE
	.align		4
.L_897:
        /*141c*/ 	.byte	0x04, 0x12
        /*141e*/ 	.short	(.L_899 - .L_898)
	.align		4
.L_898:
        /*1420*/ 	.word	index@(_Z32group_norm_nhwc_fwd_scale_kernelI11Fp16IOFp32WLi256EEv26Group_norm_nhwc_fwd_params)
        /*1424*/ 	.word	0x00000000


	//----- nvinfo : EIATTR_MIN_STACK_SIZE
	.align		4
.L_899:
        /*1428*/ 	.byte	0x04, 0x12
        /*142a*/ 	.short	(.L_901 - .L_900)
	.align		4
.L_900:
        /*142c*/ 	.word	index@(_Z32group_norm_nhwc_fwd_scale_kernelI11Fp16IOFp32WLi120EEv26Group_norm_nhwc_fwd_params)
        /*1430*/ 	.word	0x00000000


	//----- nvinfo : EIATTR_MIN_STACK_SIZE
	.align		4
.L_901:
        /*1434*/ 	.byte	0x04, 0x12
        /*1436*/ 	.short	(.L_903 - .L_902)
	.align		4
.L_902:
        /*1438*/ 	.word	index@(_Z32group_norm_nhwc_fwd_scale_kernelI11Fp16IOFp32WLi140EEv26Group_norm_nhwc_fwd_params)
        /*143c*/ 	.word	0x00000000


	//----- nvinfo : EIATTR_MIN_STACK_SIZE
	.align		4
.L_903:
        /*1440*/ 	.byte	0x04, 0x12
        /*1442*/ 	.short	(.L_905 - .L_904)
	.align		4
.L_904:
        /*1444*/ 	.word	index@(_Z32group_norm_nhwc_fwd_scale_kernelI11Fp16IOFp32WLi160EEv26Group_norm_nhwc_fwd_params)
        /*1448*/ 	.word	0x00000000


	//----- nvinfo : EIATTR_MIN_STACK_SIZE
	.align		4
.L_905:
        /*144c*/ 	.byte	0x04, 0x12
        /*144e*/ 	.short	(.L_907 - .L_906)
	.align		4
.L_906:
        /*1450*/ 	.word	index@(_Z32group_norm_nhwc_fwd_scale_kernelI11Fp16IOBf16WLi196EEv26Group_norm_nhwc_fwd_params)
        /*1454*/ 	.word	0x00000000


	//----- nvinfo : EIATTR_MIN_STACK_SIZE
	.align		4
.L_907:
        /*1458*/ 	.byte	0x04, 0x12
        /*145a*/ 	.short	(.L_909 - .L_908)
	.align		4
.L_908:
        /*145c*/ 	.word	index@(_Z32group_norm_nhwc_fwd_scale_kernelI11Fp16IOBf16WLi168EEv26Group_norm_nhwc_fwd_params)
        /*1460*/ 	.word	0x00000000


	//----- nvinfo : EIATTR_MIN_STACK_SIZE
	.align		4
.L_909:
        /*1464*/ 	.byte	0x04, 0x12
        /*1466*/ 	.short	(.L_911 - .L_910)
	.align		4
.L_910:
        /*1468*/ 	.word	index@(_Z32group_norm_nhwc_fwd_scale_kernelI11Fp16IOBf16WLi64EEv26Group_norm_nhwc_fwd_params)
        /*146c*/ 	.word	0x00000000


	//----- nvinfo : EIATTR_MIN_STACK_SIZE
	.align		4
.L_911:
        /*1470*/ 	.byte	0x04, 0x12
        /*1472*/ 	.short	(.L_913 - .L_912)
	.align		4
.L_912:
        /*1474*/ 	.word	index@(_Z32group_norm_nhwc_fwd_scale_kernelI11Fp16IOBf16WLi128EEv26Group_norm_nhwc_fwd_params)
        /*1478*/ 	.word	0x00000000


	//----- nvinfo : EIATTR_MIN_STACK_SIZE
	.align		4
.L_913:
        /*147c*/ 	.byte	0x04, 0x12
        /*147e*/ 	.short	(.L_915 - .L_914)
	.align		4
.L_914:
        /*1480*/ 	.word	index@(_Z32group_norm_nhwc_fwd_scale_kernelI11Fp16IOBf16WLi192EEv26Group_norm_nhwc_fwd_params)
        /*1484*/ 	.word	0x00000000


	//----- nvinfo : EIATTR_MIN_STACK_SIZE
	.align		4
.L_915:
        /*1488*/ 	.byte	0x04, 0x12
        /*148a*/ 	.short	(.L_917 - .L_916)
	.align		4
.L_916:
        /*148c*/ 	.word	index@(_Z32group_norm_nhwc_fwd_scale_kernelI11Fp16IOBf16WLi448EEv26Group_norm_nhwc_fwd_params)
        /*1490*/ 	.word	0x00000000


	//----- nvinfo : EIATTR_MIN_STACK_SIZE
	.align		4
.L_917:
        /*1494*/ 	.byte	0x04, 0x12
        /*1496*/ 	.short	(.L_919 - .L_918)
	.align		4
.L_918:
        /*1498*/ 	.word	index@(_Z32group_norm_nhwc_fwd_scale_kernelI11Fp16IOBf16WLi256EEv26Group_norm_nhwc_fwd_params)
        /*149c*/ 	.word	0x00000000


	//----- nvinfo : EIATTR_MIN_STACK_SIZE
	.align		4
.L_919:
        /*14a0*/ 	.byte	0x04, 0x12
        /*14a2*/ 	.short	(.L_921 - .L_920)
	.align		4
.L_920:
        /*14a4*/ 	.word	index@(_Z32group_norm_nhwc_fwd_scale_kernelI11Fp16IOBf16WLi120EEv26Group_norm_nhwc_fwd_params)
        /*14a8*/ 	.word	0x00000000


	//----- nvinfo : EIATTR_MIN_STACK_SIZE
	.align		4
.L_921:
        /*14ac*/ 	.byte	0x04, 0x12
        /*14ae*/ 	.short	(.L_923 - .L_922)
	.align		4
.L_922:
        /*14b0*/ 	.word	index@(_Z32group_norm_nhwc_fwd_scale_kernelI11Fp16IOBf16WLi140EEv26Group_norm_nhwc_fwd_params)
        /*14b4*/ 	.word	0x00000000


	//----- nvinfo : EIATTR_MIN_STACK_SIZE
	.align		4
.L_923:
        /*14b8*/ 	.byte	0x04, 0x12
        /*14ba*/ 	.short	(.L_925 - .L_924)
	.align		4
.L_924:
        /*14bc*/ 	.word	index@(_Z32group_norm_nhwc_fwd_scale_kernelI11Fp16IOBf16WLi160EEv26Group_norm_nhwc_fwd_params)
        /*14c0*/ 	.word	0x00000000


	//----- nvinfo : EIATTR_MIN_STACK_SIZE
	.align		4
.L_925:
        /*14c4*/ 	.byte	0x04, 0x12
        /*14c6*/ 	.short	(.L_927 - .L_926)
	.align		4
.L_926:
        /*14c8*/ 	.word	index@(_Z32group_norm_nhwc_fwd_scale_kernelI11Fp16IOFp16WLi196EEv26Group_norm_nhwc_fwd_params)
        /*14cc*/ 	.word	0x00000000


	//----- nvinfo : EIATTR_MIN_STACK_SIZE
	.align		4
.L_927:
        /*14d0*/ 	.byte	0x04, 0x12
        /*14d2*/ 	.short	(.L_929 - .L_928)
	.align		4
.L_928:
        /*14d4*/ 	.word	index@(_Z32group_norm_nhwc_fwd_scale_kernelI11Fp16IOFp16WLi168EEv26Group_norm_nhwc_fwd_params)
        /*14d8*/ 	.word	0x00000000


	//----- nvinfo : EIATTR_MIN_STACK_SIZE
	.align		4
.L_929:
        /*14dc*/ 	.byte	0x04, 0x12
        /*14de*/ 	.short	(.L_931 - .L_930)
	.align		4
.L_930:
        /*14e0*/ 	.word	index@(_Z32group_norm_nhwc_fwd_scale_kernelI11Fp16IOFp16WLi64EEv26Group_norm_nhwc_fwd_params)
        /*14e4*/ 	.word	0x00000000


	//----- nvinfo : EIATTR_MIN_STACK_SIZE
	.align		4
.L_931:
        /*14e8*/ 	.byte	0x04, 0x12
        /*14ea*/ 	.short	(.L_933 - .L_932)
	.align		4
.L_932:
        /*14ec*/ 	.word	index@(_Z32group_norm_nhwc_fwd_scale_kernelI11Fp16IOFp16WLi128EEv26Group_norm_nhwc_fwd_params)
        /*14f0*/ 	.word	0x00000000


	//----- nvinfo : EIATTR_MIN_STACK_SIZE
	.align		4
.L_933:
        /*14f4*/ 	.byte	0x04, 0x12
        /*14f6*/ 	.short	(.L_935 - .L_934)
	.align		4
.L_934:
        /*14f8*/ 	.word	index@(_Z32group_norm_nhwc_fwd_scale_kernelI11Fp16IOFp16WLi192EEv26Group_norm_nhwc_fwd_params)
        /*14fc*/ 	.word	0x00000000


	//----- nvinfo : EIATTR_MIN_STACK_SIZE
	.align		4
.L_935:
        /*1500*/ 	.byte	0x04, 0x12
        /*1502*/ 	.short	(.L_937 - .L_936)
	.align		4
.L_936:
        /*1504*/ 	.word	index@(_Z32group_norm_nhwc_fwd_scale_kernelI11Fp16IOFp16WLi448EEv26Group_norm_nhwc_fwd_params)
        /*1508*/ 	.word	0x00000000


	//----- nvinfo : EIATTR_MIN_STACK_SIZE
	.align		4
.L_937:
        /*150c*/ 	.byte	0x04, 0x12
        /*150e*/ 	.short	(.L_939 - .L_938)
	.align		4
.L_938:
        /*1510*/ 	.word	index@(_Z32group_norm_nhwc_fwd_scale_kernelI11Fp16IOFp16WLi256EEv26Group_norm_nhwc_fwd_params)
        /*1514*/ 	.word	0x00000000


	//----- nvinfo : EIATTR_MIN_STACK_SIZE
	.align		4
.L_939:
        /*1518*/ 	.byte	0x04, 0x12
        /*151a*/ 	.short	(.L_941 - .L_940)
	.align		4
.L_940:
        /*151c*/ 	.word	index@(_Z32group_norm_nhwc_fwd_scale_kernelI11Fp16IOFp16WLi120EEv26Group_norm_nhwc_fwd_params)
        /*1520*/ 	.word	0x00000000


	//----- nvinfo : EIATTR_MIN_STACK_SIZE
	.align		4
.L_941:
        /*1524*/ 	.byte	0x04, 0x12
        /*1526*/ 	.short	(.L_943 - .L_942)
	.align		4
.L_942:
        /*1528*/ 	.word	index@(_Z32group_norm_nhwc_fwd_scale_kernelI11Fp16IOFp16WLi140EEv26Group_norm_nhwc_fwd_params)
        /*152c*/ 	.word	0x00000000


	//----- nvinfo : EIATTR_MIN_STACK_SIZE
	.align		4
.L_943:
        /*1530*/ 	.byte	0x04, 0x12
        /*1532*/ 	.short	(.L_945 - .L_944)
	.align		4
.L_944:
        /*1534*/ 	.word	index@(_Z32group_norm_nhwc_fwd_scale_kernelI11Fp16IOFp16WLi160EEv26Group_norm_nhwc_fwd_params)
        /*1538*/ 	.word	0x00000000


	//----- nvinfo : EIATTR_MIN_STACK_SIZE
	.align		4
.L_945:
        /*153c*/ 	.byte	0x04, 0x12
        /*153e*/ 	.short	(.L_947 - .L_946)
	.align		4
.L_946:
        /*1540*/ 	.word	index@(_Z30group_norm_nhwc_fwd_sum_kernelI11Fp32IOFp32WLi196EEv26Group_norm_nhwc_fwd_params)
        /*1544*/ 	.word	0x00000000


	//----- nvinfo : EIATTR_MIN_STACK_SIZE
	.align		4
.L_947:
        /*1548*/ 	.byte	0x04, 0x12
        /*154a*/ 	.short	(.L_949 - .L_948)
	.align		4
.L_948:
        /*154c*/ 	.word	index@(_Z30group_norm_nhwc_fwd_sum_kernelI11Fp32IOFp32WLi168EEv26Group_norm_nhwc_fwd_params)
        /*1550*/ 	.word	0x00000000


	//----- nvinfo : EIATTR_MIN_STACK_SIZE
	.align		4
.L_949:
        /*1554*/ 	.byte	0x04, 0x12
        /*1556*/ 	.short	(.L_951 - .L_950)
	.align		4
.L_950:
        /*1558*/ 	.word	index@(_Z30group_norm_nhwc_fwd_sum_kernelI11Fp32IOFp32WLi64EEv26Group_norm_nhwc_fwd_params)
        /*155c*/ 	.word	0x00000000


	//----- nvinfo : EIATTR_MIN_STACK_SIZE
	.align		4
.L_951:
        /*1560*/ 	.byte	0x04, 0x12
        /*1562*/ 	.short	(.L_953 - .L_952)
	.align		4
.L_952:
        /*1564*/ 	.word	index@(_Z30group_norm_nhwc_fwd_sum_kernelI11Fp32IOFp32WLi128EEv26Group_norm_nhwc_fwd_params)
        /*1568*/ 	.word	0x00000000


	//----- nvinfo : EIATTR_MIN_STACK_SIZE
	.align		4
.L_953:
        /*156c*/ 	.byte	0x04, 0x12
        /*156e*/ 	.short	(.L_955 - .L_954)
	.align		4
.L_954:
        /*1570*/ 	.word	index@(_Z30group_norm_nhwc_fwd_sum_kernelI11Fp32IOFp32WLi192EEv26Group_norm_nhwc_fwd_params)
        /*1574*/ 	.word	0x00000000


	//----- nvinfo : EIATTR_MIN_STACK_SIZE
	.align		4
.L_955:
        /*1578*/ 	.byte	0x04, 0x12
        /*157a*/ 	.short	(.L_957 - .L_956)
	.align		4
.L_956:
        /*157c*/ 	.word	index@(_Z30group_norm_nhwc_fwd_sum_kernelI11Fp32IOFp32WLi448EEv26Group_norm_nhwc_fwd_params)
        /*1580*/ 	.word	0x00000000


	//----- nvinfo : EIATTR_MIN_STACK_SIZE
	.align		4
.L_957:
        /*1584*/ 	.byte	0x04, 0x12
        /*1586*/ 	.short	(.L_959 - .L_958)
	.align		4
.L_958:
        /*1588*/ 	.word	index@(_Z30group_norm_nhwc_fwd_sum_kernelI11Fp32IOFp32WLi256EEv26Group_norm_nhwc_fwd_params)
        /*158c*/ 	.word	0x00000000


	//----- nvinfo : EIATTR_MIN_STACK_SIZE
	.align		4
.L_959:
        /*1590*/ 	.byte	0x04, 0x12
        /*1592*/ 	.short	(.L_961 - .L_960)
	.align		4
.L_960:
        /*1594*/ 	.word	index@(_Z30group_norm_nhwc_fwd_sum_kernelI11Fp32IOFp32WLi120EEv26Group_norm_nhwc_fwd_params)
        /*1598*/ 	.word	0x00000000


	//----- nvinfo : EIATTR_MIN_STACK_SIZE
	.align		4
.L_961:
        /*159c*/ 	.byte	0x04, 0x12
        /*159e*/ 	.short	(.L_963 - .L_962)
	.align		4
.L_962:
        /*15a0*/ 	.word	index@(_Z30group_norm_nhwc_fwd_sum_kernelI11Fp32IOFp32WLi140EEv26Group_norm_nhwc_fwd_params)
        /*15a4*/ 	.word	0x00000000


	//----- nvinfo : EIATTR_MIN_STACK_SIZE
	.align		4
.L_963:
        /*15a8*/ 	.byte	0x04, 0x12
        /*15aa*/ 	.short	(.L_965 - .L_964)
	.align		4
.L_964:
        /*15ac*/ 	.word	index@(_Z30group_norm_nhwc_fwd_sum_kernelI11Fp32IOFp32WLi160EEv26Group_norm_nhwc_fwd_params)
        /*15b0*/ 	.word	0x00000000


	//----- nvinfo : EIATTR_MIN_STACK_SIZE
	.align		4
.L_965:
        /*15b4*/ 	.byte	0x04, 0x12
        /*15b6*/ 	.short	(.L_967 - .L_966)
	.align		4
.L_966:
        /*15b8*/ 	.word	index@(_Z30group_norm_nhwc_fwd_sum_kernelI11Fp32IOBf16WLi196EEv26Group_norm_nhwc_fwd_params)
        /*15bc*/ 	.word	0x00000000


	//----- nvinfo : EIATTR_MIN_STACK_SIZE
	.align		4
.L_967:
        /*15c0*/ 	.byte	0x04, 0x12
        /*15c2*/ 	.short	(.L_969 - .L_968)
	.align		4
.L_968:
        /*15c4*/ 	.word	index@(_Z30group_norm_nhwc_fwd_sum_kernelI11Fp32IOBf16WLi168EEv26Group_norm_nhwc_fwd_params)
        /*15c8*/ 	.word	0x00000000


	//----- nvinfo : EIATTR_MIN_STACK_SIZE
	.align		4
.L_969:
        /*15cc*/ 	.byte	0x04, 0x12
        /*15ce*/ 	.short	(.L_971 - .L_970)
	.align		4
.L_970:
        /*15d0*/ 	.word	index@(_Z30group_norm_nhwc_fwd_sum_kernelI11Fp32IOBf16WLi64EEv26Group_norm_nhwc_fwd_params)
        /*15d4*/ 	.word	0x00000000


	//----- nvinfo : EIATTR_MIN_STACK_SIZE
	.align		4
.L_971:
        /*15d8*/ 	.byte	0x04, 0x12
        /*15da*/ 	.short	(.L_973 - .L_972)
	.align		4
.L_972:
        /*15dc*/ 	.word	index@(_Z30group_norm_nhwc_fwd_sum_kernelI11Fp32IOBf16WLi128EEv26Group_norm_nhwc_fwd_params)
        /*15e0*/ 	.word	0x00000000


	//----- nvinfo : EIATTR_MIN_STACK_SIZE
	.align		4
.L_973:
        /*15e4*/ 	.byte	0x04, 0x12
        /*15e6*/ 	.short	(.L_975 - .L_974)
	.align		4
.L_974:
        /*15e8*/ 	.word	index@(_Z30group_norm_nhwc_fwd_sum_kernelI11Fp32IOBf16WLi192EEv26Group_norm_nhwc_fwd_params)
        /*15ec*/ 	.word	0x00000000


	//----- nvinfo : EIATTR_MIN_STACK_SIZE
	.align		4
.L_975:
        /*15f0*/ 	.byte	0x04, 0x12
        /*15f2*/ 	.short	(.L_977 - .L_976)
	.align		4
.L_976:
        /*15f4*/ 	.word	index@(_Z30group_norm_nhwc_fwd_sum_kernelI11Fp32IOBf16WLi448EEv26Group_norm_nhwc_fwd_params)
        /*15f8*/ 	.word	0x00000000


	//----- nvinfo : EIATTR_MIN_STACK_SIZE
	.align		4
.L_977:
        /*15fc*/ 	.byte	0x04, 0x12
        /*15fe*/ 	.short	(.L_979 - .L_978)
	.align		4
.L_978:
        /*1600*/ 	.word	index@(_Z30group_norm_nhwc_fwd_sum_kernelI11Fp32IOBf16WLi256EEv26Group_norm_nhwc_fwd_params)
        /*1604*/ 	.word	0x00000000


	//----- nvinfo : EIATTR_MIN_STACK_SIZE
	.align		4
.L_979:
        /*1608*/ 	.byte	0x04, 0x12
        /*160a*/ 	.short	(.L_981 - .L_980)
	.align		4
.L_980:
        /*160c*/ 	.word	index@(_Z30group_norm_nhwc_fwd_sum_kernelI11Fp32IOBf16WLi120EEv26Group_norm_nhwc_fwd_params)
        /*1610*/ 	.word	0x00000000


	//----- nvinfo : EIATTR_MIN_STACK_SIZE
	.align		4
.L_981:
        /*1614*/ 	.byte	0x04, 0x12
        /*1616*/ 	.short	(.L_983 - .L_982)
	.align		4
.L_982:
        /*1618*/ 	.word	index@(_Z30group_norm_nhwc_fwd_sum_kernelI11Fp32IOBf16WLi140EEv26Group_norm_nhwc_fwd_params)
        /*161c*/ 	.word	0x00000000


	//----- nvinfo : EIATTR_MIN_STACK_SIZE
	.align		4
.L_983:
        /*1620*/ 	.byte	0x04, 0x12
        /*1622*/ 	.short	(.L_985 - .L_984)
	.align		4
.L_984:
        /*1624*/ 	.word	index@(_Z30group_norm_nhwc_fwd_sum_kernelI11Fp32IOBf16WLi160EEv26Group_norm_nhwc_fwd_params)
        /*1628*/ 	.word	0x00000000


	//----- nvinfo : EIATTR_MIN_STACK_SIZE
	.align		4
.L_985:
        /*162c*/ 	.byte	0x04, 0x12
        /*162e*/ 	.short	(.L_987 - .L_986)
	.align		4
.L_986:
        /*1630*/ 	.word	index@(_Z30group_norm_nhwc_fwd_sum_kernelI11Fp32IOFp16WLi196EEv26Group_norm_nhwc_fwd_params)
        /*1634*/ 	.word	0x00000000


	//----- nvinfo : EIATTR_MIN_STACK_SIZE
	.align		4
.L_987:
        /*1638*/ 	.byte	0x04, 0x12
        /*163a*/ 	.short	(.L_989 - .L_988)
	.align		4
.L_988:
        /*163c*/ 	.word	index@(_Z30group_norm_nhwc_fwd_sum_kernelI11Fp32IOFp16WLi168EEv26Group_norm_nhwc_fwd_params)
        /*1640*/ 	.word	0x00000000


	//----- nvinfo : EIATTR_MIN_STACK_SIZE
	.align		4
.L_989:
        /*1644*/ 	.byte	0x04, 0x12
        /*1646*/ 	.short	(.L_991 - .L_990)
	.align		4
.L_990:
        /*1648*/ 	.word	index@(_Z30group_norm_nhwc_fwd_sum_kernelI11Fp32IOFp16WLi64EEv26Group_norm_nhwc_fwd_params)
        /*164c*/ 	.word	0x00000000


	//----- nvinfo : EIATTR_MIN_STACK_SIZE
	.align		4
.L_991:
        /*1650*/ 	.byte	0x04, 0x12
        /*1652*/ 	.short	(.L_993 - .L_992)
	.align		4
.L_992:
        /*1654*/ 	.word	index@(_Z30group_norm_nhwc_fwd_sum_kernelI11Fp32IOFp16WLi128EEv26Group_norm_nhwc_fwd_params)
        /*1658*/ 	.word	0x00000000


	//----- nvinfo : EIATTR_MIN_STACK_SIZE
	.align		4
.L_993:
        /*165c*/ 	.byte	0x04, 0x12
        /*165e*/ 	.short	(.L_995 - .L_994)
	.align		4
.L_994:
        /*1660*/ 	.word	index@(_Z30group_norm_nhwc_fwd_sum_kernelI11Fp32IOFp16WLi192EEv26Group_norm_nhwc_fwd_params)
        /*1664*/ 	.word	0x00000000


	//----- nvinfo : EIATTR_MIN_STACK_SIZE
	.align		4
.L_995:
        /*1668*/ 	.byte	0x04, 0x12
        /*166a*/ 	.short	(.L_997 - .L_996)
	.align		4
.L_996:
        /*166c*/ 	.word	index@(_Z30group_norm_nhwc_fwd_sum_kernelI11Fp32IOFp16WLi448EEv26Group_norm_nhwc_fwd_params)
        /*1670*/ 	.word	0x00000000


	//----- nvinfo : EIATTR_MIN_STACK_SIZE
	.align		4
.L_997:
        /*1674*/ 	.byte	0x04, 0x12
        /*1676*/ 	.short	(.L_999 - .L_998)
	.align		4
.L_998:
        /*1678*/ 	.word	index@(_Z30group_norm_nhwc_fwd_sum_kernelI11Fp32IOFp16WLi256EEv26Group_norm_nhwc_fwd_params)
        /*167c*/ 	.word	0x00000000


	//----- nvinfo : EIATTR_MIN_STACK_SIZE
	.align		4
.L_999:
        /*1680*/ 	.byte	0x04, 0x12
        /*1682*/ 	.short	(.L_1001 - .L_1000)
	.align		4
.L_1000:
        /*1684*/ 	.word	index@(_Z30group_norm_nhwc_fwd_sum_kernelI11Fp32IOFp16WLi120EEv26Group_norm_nhwc_fwd_params)
        /*1688*/ 	.word	0x00000000


	//----- nvinfo : EIATTR_MIN_STACK_SIZE
	.align		4
.L_1001:
        /*168c*/ 	.byte	0x04, 0x12
        /*168e*/ 	.short	(.L_1003 - .L_1002)
	.align		4
.L_1002:
        /*1690*/ 	.word	index@(_Z30group_norm_nhwc_fwd_sum_kernelI11Fp32IOFp16WLi140EEv26Group_norm_nhwc_fwd_params)
        /*1694*/ 	.word	0x00000000


	//----- nvinfo : EIATTR_MIN_STACK_SIZE
	.align		4
.L_1003:
        /*1698*/ 	.byte	0x04, 0x12
        /*169a*/ 	.short	(.L_1005 - .L_1004)
	.align		4
.L_1004:
        /*169c*/ 	.word	index@(_Z30group_norm_nhwc_fwd_sum_kernelI11Fp32IOFp16WLi160EEv26Group_norm_nhwc_fwd_params)
        /*16a0*/ 	.word	0x00000000


	//----- nvinfo : EIATTR_MIN_STACK_SIZE
	.align		4
.L_1005:
        /*16a4*/ 	.byte	0x04, 0x12
        /*16a6*/ 	.short	(.L_1007 - .L_1006)
	.align		4
.L_1006:
        /*16a8*/ 	.word	index@(_Z30group_norm_nhwc_fwd_sum_kernelI11Bf16IOFp32WLi196EEv26Group_norm_nhwc_fwd_params)
        /*16ac*/ 	.word	0x00000000


	//----- nvinfo : EIATTR_MIN_STACK_SIZE
	.align		4
.L_1007:
        /*16b0*/ 	.byte	0x04, 0x12
        /*16b2*/ 	.short	(.L_1009 - .L_1008)
	.align		4
.L_1008:
        /*16b4*/ 	.word	index@(_Z30group_norm_nhwc_fwd_sum_kernelI11Bf16IOFp32WLi168EEv26Group_norm_nhwc_fwd_params)
        /*16b8*/ 	.word	0x00000000


	//----- nvinfo : EIATTR_MIN_STACK_SIZE
	.align		4
.L_1009:
        /*16bc*/ 	.byte	0x04, 0x12
        /*16be*/ 	.short	(.L_1011 - .L_1010)
	.align		4
.L_1010:
        /*16c0*/ 	.word	index@(_Z30group_norm_nhwc_fwd_sum_kernelI11Bf16IOFp32WLi64EEv26Group_norm_nhwc_fwd_params)
        /*16c4*/ 	.word	0x00000000


	//----- nvinfo : EIATTR_MIN_STACK_SIZE
	.align		4
.L_1011:
        /*16c8*/ 	.byte	0x04, 0x12
        /*16ca*/ 	.short	(.L_1013 - .L_1012)
	.align		4
.L_1012:
        /*16cc*/ 	.word	index@(_Z30group_norm_nhwc_fwd_sum_kernelI11Bf16IOFp32WLi128EEv26Group_norm_nhwc_fwd_params)
        /*16d0*/ 	.word	0x00000000


	//----- nvinfo : EIATTR_MIN_STACK_SIZE
	.align		4
.L_1013:
        /*16d4*/ 	.byte	0x04, 0x12
        /*16d6*/ 	.short	(.L_1015 - .L_1014)
	.align		4
.L_1014:
        /*16d8*/ 	.word	index@(_Z30group_norm_nhwc_fwd_sum_kernelI11Bf16IOFp32WLi192EEv26Group_norm_nhwc_fwd_params)
        /*16dc*/ 	.word	0x00000000


	//----- nvinfo : EIATTR_MIN_STACK_SIZE
	.align		4
.L_1015:
        /*16e0*/ 	.byte	0x04, 0x12
        /*16e2*/ 	.short	(.L_1017 - .L_1016)
	.align		4
.L_1016:
        /*16e4*/ 	.word	index@(_Z30group_norm_nhwc_fwd_sum_kernelI11Bf16IOFp32WLi448EEv26Group_norm_nhwc_fwd_params)
        /*16e8*/ 	.word	0x00000000


	//----- nvinfo : EIATTR_MIN_STACK_SIZE
	.align		4
.L_1017:
        /*16ec*/ 	.byte	0x04, 0x12
        /*16ee*/ 	.short	(.L_1019 - .L_1018)
	.align		4
.L_1018:
        /*16f0*/ 	.word	index@(_Z30group_norm_nhwc_fwd_sum_kernelI11Bf16IOFp32WLi256EEv26Group_norm_nhwc_fwd_params)
        /*16f4*/ 	.word	0x00000000


	//----- nvinfo : EIATTR_MIN_STACK_SIZE
	.align		4
.L_1019:
        /*16f8*/ 	.byte	0x04, 0x12
        /*16fa*/ 	.short	(.L_1021 - .L_1020)
	.align		4
.L_1020:
        /*16fc*/ 	.word	index@(_Z30group_norm_nhwc_fwd_sum_kernelI11Bf16IOFp32WLi120EEv26Group_norm_nhwc_fwd_params)
        /*1700*/ 	.word	0x00000000


	//----- nvinfo : EIATTR_MIN_STACK_SIZE
	.align		4
.L_1021:
        /*1704*/ 	.byte	0x04, 0x12
        /*1706*/ 	.short	(.L_1023 - .L_1022)
	.align		4
.L_1022:
        /*1708*/ 	.word	index@(_Z30group_norm_nhwc_fwd_sum_kernelI11Bf16IOFp32WLi140EEv26Group_norm_nhwc_fwd_params)
        /*170c*/ 	.word	0x00000000


	//----- nvinfo : EIATTR_MIN_STACK_SIZE
	.align		4
.L_1023:
        /*1710*/ 	.byte	0x04, 0x12
        /*1712*/ 	.short	(.L_1025 - .L_1024)
	.align		4
.L_1024:
        /*1714*/ 	.word	index@(_Z30group_norm_nhwc_fwd_sum_kernelI11Bf16IOFp32WLi160EEv26Group_norm_nhwc_fwd_params)
        /*1718*/ 	.word	0x00000000


	//----- nvinfo : EIATTR_MIN_STACK_SIZE
	.align		4
.L_1025:
        /*171c*/ 	.byte	0x04, 0x12
        /*171e*/ 	.short	(.L_1027 - .L_1026)
	.align		4
.L_1026:
        /*1720*/ 	.word	index@(_Z30group_norm_nhwc_fwd_sum_kernelI11Bf16IOBf16WLi196EEv26Group_norm_nhwc_fwd_params)
        /*1724*/ 	.word	0x00000000


	//----- nvinfo : EIATTR_MIN_STACK_SIZE
	.align		4
.L_1027:
        /*1728*/ 	.byte	0x04, 0x12
        /*172a*/ 	.short	(.L_1029 - .L_1028)
	.align		4
.L_1028:
        /*172c*/ 	.word	index@(_Z30group_norm_nhwc_fwd_sum_kernelI11Bf16IOBf16WLi168EEv26Group_norm_nhwc_fwd_params)
        /*1730*/ 	.word	0x00000000


	//----- nvinfo : EIATTR_MIN_STACK_SIZE
	.align		4
.L_1029:
        /*1734*/ 	.byte	0x04, 0x12
        /*1736*/ 	.short	(.L_1031 - .L_1030)
	.align		4
.L_1030:
        /*1738*/ 	.word	index@(_Z30group_norm_nhwc_fwd_sum_kernelI11Bf16IOBf16WLi64EEv26Group_norm_nhwc_fwd_params)
        /*173c*/ 	.word	0x00000000


	//----- nvinfo : EIATTR_MIN_STACK_SIZE
	.align		4
.L_1031:
        /*1740*/ 	.byte	0x04, 0x12
        /*1742*/ 	.short	(.L_1033 - .L_1032)
	.align		4
.L_1032:
        /*1744*/ 	.word	index@(_Z30group_norm_nhwc_fwd_sum_kernelI11Bf16IOBf16WLi128EEv26Group_norm_nhwc_fwd_params)
        /*1748*/ 	.word	0x00000000


	//----- nvinfo : EIATTR_MIN_STACK_SIZE
	.align		4
.L_1033:
        /*174c*/ 	.byte	0x04, 0x12
        /*174e*/ 	.short	(.L_1035 - .L_1034)
	.align		4
.L_1034:
        /*1750*/ 	.word	index@(_Z30group_norm_nhwc_fwd_sum_kernelI11Bf16IOBf16WLi192EEv26Group_norm_nhwc_fwd_params)
        /*1754*/ 	.word	0x00000000


	//----- nvinfo : EIATTR_MIN_STACK_SIZE
	.align		4
.L_1035:
        /*1758*/ 	.byte	0x04, 0x12
        /*175a*/ 	.short	(.L_1037 - .L_1036)
	.align		4
.L_1036:
        /*175c*/ 	.word	index@(_Z30group_norm_nhwc_fwd_sum_kernelI11Bf16IOBf16WLi448EEv26Group_norm_nhwc_fwd_params)
        /*1760*/ 	.word	0x00000000


	//----- nvinfo : EIATTR_MIN_STACK_SIZE
	.align		4
.L_1037:
        /*1764*/ 	.byte	0x04, 0x12
        /*1766*/ 	.short	(.L_1039 - .L_1038)
	.align		4
.L_1038:
        /*1768*/ 	.word	index@(_Z30group_norm_nhwc_fwd_sum_kernelI11Bf16IOBf16WLi256EEv26Group_norm_nhwc_fwd_params)
        /*176c*/ 	.word	0x00000000


	//----- nvinfo : EIATTR_MIN_STACK_SIZE
	.align		4
.L_1039:
        /*1770*/ 	.byte	0x04, 0x12
        /*1772*/ 	.short	(.L_1041 - .L_1040)
	.align		4
.L_1040:
        /*1774*/ 	.word	index@(_Z30group_norm_nhwc_fwd_sum_kernelI11Bf16IOBf16WLi120EEv26Group_norm_nhwc_fwd_params)
        /*1778*/ 	.word	0x00000000


	//----- nvinfo : EIATTR_MIN_STACK_SIZE
	.align		4
.L_1041:
        /*177c*/ 	.byte	0x04, 0x12
        /*177e*/ 	.short	(.L_1043 - .L_1042)
	.align		4
.L_1042:
        /*1780*/ 	.word	index@(_Z30group_norm_nhwc_fwd_sum_kernelI11Bf16IOBf16WLi140EEv26Group_norm_nhwc_fwd_params)
        /*1784*/ 	.word	0x00000000


	//----- nvinfo : EIATTR_MIN_STACK_SIZE
	.align		4
.L_1043:
        /*1788*/ 	.byte	0x04, 0x12
        /*178a*/ 	.short	(.L_1045 - .L_1044)
	.align		4
.L_1044:
        /*178c*/ 	.word	index@(_Z30group_norm_nhwc_fwd_sum_kernelI11Bf16IOBf16WLi160EEv26Group_norm_nhwc_fwd_params)
        /*1790*/ 	.word	0x00000000


	//----- nvinfo : EIATTR_MIN_STACK_SIZE
	.align		4
.L_1045:
        /*1794*/ 	.byte	0x04, 0x12
        /*1796*/ 	.short	(.L_1047 - .L_1046)
	.align		4
.L_1046:
        /*1798*/ 	.word	index@(_Z30group_norm_nhwc_fwd_sum_kernelI11Bf16IOFp16WLi196EEv26Group_norm_nhwc_fwd_params)
        /*179c*/ 	.word	0x00000000


	//----- nvinfo : EIATTR_MIN_STACK_SIZE
	.align		4
.L_1047:
        /*17a0*/ 	.byte	0x04, 0x12
        /*17a2*/ 	.short	(.L_1049 - .L_1048)
	.align		4
.L_1048:
        /*17a4*/ 	.word	index@(_Z30group_norm_nhwc_fwd_sum_kernelI11Bf16IOFp16WLi168EEv26Group_norm_nhwc_fwd_params)
        /*17a8*/ 	.word	0x00000000


	//----- nvinfo : EIATTR_MIN_STACK_SIZE
	.align		4
.L_1049:
        /*17ac*/ 	.byte	0x04, 0x12
        /*17ae*/ 	.short	(.L_1051 - .L_1050)
	.align		4
.L_1050:
        /*17b0*/ 	.word	index@(_Z30group_norm_nhwc_fwd_sum_kernelI11Bf16IOFp16WLi64EEv26Group_norm_nhwc_fwd_params)
        /*17b4*/ 	.word	0x00000000


	//----- nvinfo : EIATTR_MIN_STACK_SIZE
	.align		4
.L_1051:
        /*17b8*/ 	.byte	0x04, 0x12
        /*17ba*/ 	.short	(.L_1053 - .L_1052)
	.align		4
.L_1052:
        /*17bc*/ 	.word	index@(_Z30group_norm_nhwc_fwd_sum_kernelI11Bf16IOFp16WLi128EEv26Group_norm_nhwc_fwd_params)
        /*17c0*/ 	.word	0x00000000


	//----- nvinfo : EIATTR_MIN_STACK_SIZE
	.align		4
.L_1053:
        /*17c4*/ 	.byte	0x04, 0x12
        /*17c6*/ 	.short	(.L_1055 - .L_1054)
	.align		4
.L_1054:
        /*17c8*/ 	.word	index@(_Z30group_norm_nhwc_fwd_sum_kernelI11Bf16IOFp16WLi192EEv26Group_norm_nhwc_fwd_params)
        /*17cc*/ 	.word	0x00000000


	//----- nvinfo : EIATTR_MIN_STACK_SIZE
	.align		4
.L_1055:
        /*17d0*/ 	.byte	0x04, 0x12
        /*17d2*/ 	.short	(.L_1057 - .L_1056)
	.align		4
.L_1056:
        /*17d4*/ 	.word	index@(_Z30group_norm_nhwc_fwd_sum_kernelI11Bf16IOFp16WLi448EEv26Group_norm_nhwc_fwd_params)
        /*17d8*/ 	.word	0x00000000


	//----- nvinfo : EIATTR_MIN_STACK_SIZE
	.align		4
.L_1057:
        /*17dc*/ 	.byte	0x04, 0x12
        /*17de*/ 	.short	(.L_1059 - .L_1058)
	.align		4
.L_1058:
        /*17e0*/ 	.word	index@(_Z30group_norm_nhwc_fwd_sum_kernelI11Bf16IOFp16WLi256EEv26Group_norm_nhwc_fwd_params)
        /*17e4*/ 	.word	0x00000000


	//----- nvinfo : EIATTR_MIN_STACK_SIZE
	.align		4
.L_1059:
        /*17e8*/ 	.byte	0x04, 0x12
        /*17ea*/ 	.short	(.L_1061 - .L_1060)
	.align		4
.L_1060:
        /*17ec*/ 	.word	index@(_Z30group_norm_nhwc_fwd_sum_kernelI11Bf16IOFp16WLi120EEv26Group_norm_nhwc_fwd_params)
        /*17f0*/ 	.word	0x00000000


	//----- nvinfo : EIATTR_MIN_STACK_SIZE
	.align		4
.L_1061:
        /*17f4*/ 	.byte	0x04, 0x12
        /*17f6*/ 	.short	(.L_1063 - .L_1062)
	.align		4
.L_1062:
        /*17f8*/ 	.word	index@(_Z30group_norm_nhwc_fwd_sum_kernelI11Bf16IOFp16WLi140EEv26Group_norm_nhwc_fwd_params)
        /*17fc*/ 	.word	0x00000000


	//----- nvinfo : EIATTR_MIN_STACK_SIZE
	.align		4
.L_1063:
        /*1800*/ 	.byte	0x04, 0x12
        /*1802*/ 	.short	(.L_1065 - .L_1064)
	.align		4
.L_1064:
        /*1804*/ 	.word	index@(_Z30group_norm_nhwc_fwd_sum_kernelI11Bf16IOFp16WLi160EEv26Group_norm_nhwc_fwd_params)
        /*1808*/ 	.word	0x00000000


	//----- nvinfo : EIATTR_MIN_STACK_SIZE
	.align		4
.L_1065:
        /*180c*/ 	.byte	0x04, 0x12
        /*180e*/ 	.short	(.L_1067 - .L_1066)
	.align		4
.L_1066:
        /*1810*/ 	.word	index@(_Z30group_norm_nhwc_fwd_sum_kernelI11Fp16IOFp32WLi196EEv26Group_norm_nhwc_fwd_params)
        /*1814*/ 	.word	0x00000000


	//----- nvinfo : EIATTR_MIN_STACK_SIZE
	.align		4
.L_1067:
        /*1818*/ 	.byte	0x04, 0x12
        /*181a*/ 	.short	(.L_1069 - .L_1068)
	.align		4
.L_1068:
        /*181c*/ 	.word	index@(_Z30group_norm_nhwc_fwd_sum_kernelI11Fp16IOFp32WLi168EEv26Group_norm_nhwc_fwd_params)
        /*1820*/ 	.word	0x00000000


	//----- nvinfo : EIATTR_MIN_STACK_SIZE
	.align		4
.L_1069:
        /*1824*/ 	.byte	0x04, 0x12
        /*1826*/ 	.short	(.L_1071 - .L_1070)
	.align		4
.L_1070:
        /*1828*/ 	.word	index@(_Z30group_norm_nhwc_fwd_sum_kernelI11Fp16IOFp32WLi64EEv26Group_norm_nhwc_fwd_params)
        /*182c*/ 	.word	0x00000000


	//----- nvinfo : EIATTR_MIN_STACK_SIZE
	.align		4
.L_1071:
        /*1830*/ 	.byte	0x04, 0x12
        /*1832*/ 	.short	(.L_1073 - .L_1072)
	.align		4
.L_1072:
        /*1834*/ 	.word	index@(_Z30group_norm_nhwc_fwd_sum_kernelI11Fp16IOFp32WLi128EEv26Group_norm_nhwc_fwd_params)
        /*1838*/ 	.word	0x00000000


	//----- nvinfo : EIATTR_MIN_STACK_SIZE
	.align		4
.L_1073:
        /*183c*/ 	.byte	0x04, 0x12
        /*183e*/ 	.short	(.L_1075 - .L_1074)
	.align		4
.L_1074:
        /*1840*/ 	.word	index@(_Z30group_norm_nhwc_fwd_sum_kernelI11Fp16IOFp32WLi192EEv26Group_norm_nhwc_fwd_params)
        /*1844*/ 	.word	0x00000000


	//----- nvinfo : EIATTR_MIN_STACK_SIZE
	.align		4
.L_1075:
        /*1848*/ 	.byte	0x04, 0x12
        /*184a*/ 	.short	(.L_1077 - .L_1076)
	.align		4
.L_1076:
        /*184c*/ 	.word	index@(_Z30group_norm_nhwc_fwd_sum_kernelI11Fp16IOFp32WLi448EEv26Group_norm_nhwc_fwd_params)
        /*1850*/ 	.word	0x00000000


	//----- nvinfo : EIATTR_MIN_STACK_SIZE
	.align		4
.L_1077:
        /*1854*/ 	.byte	0x04, 0x12
        /*1856*/ 	.short	(.L_1079 - .L_1078)
	.align		4
.L_1078:
        /*1858*/ 	.word	index@(_Z30group_norm_nhwc_fwd_sum_kernelI11Fp16IOFp32WLi256EEv26Group_norm_nhwc_fwd_params)
        /*185c*/ 	.word	0x00000000


	//----- nvinfo : EIATTR_MIN_STACK_SIZE
	.align		4
.L_1079:
        /*1860*/ 	.byte	0x04, 0x12
        /*1862*/ 	.short	(.L_1081 - .L_1080)
	.align		4
.L_1080:
        /*1864*/ 	.word	index@(_Z30group_norm_nhwc_fwd_sum_kernelI11Fp16IOFp32WLi120EEv26Group_norm_nhwc_fwd_params)
        /*1868*/ 	.word	0x00000000


	//----- nvinfo : EIATTR_MIN_STACK_SIZE
	.align		4
.L_1081:
        /*186c*/ 	.byte	0x04, 0x12
        /*186e*/ 	.short	(.L_1083 - .L_1082)
	.align		4
.L_1082:
        /*1870*/ 	.word	index@(_Z30group_norm_nhwc_fwd_sum_kernelI11Fp16IOFp32WLi140EEv26Group_norm_nhwc_fwd_params)
        /*1874*/ 	.word	0x00000000


	//----- nvinfo : EIATTR_MIN_STACK_SIZE
	.align		4
.L_1083:
        /*1878*/ 	.byte	0x04, 0x12
        /*187a*/ 	.short	(.L_1085 - .L_1084)
	.align		4
.L_1084:
        /*187c*/ 	.word	index@(_Z30group_norm_nhwc_fwd_sum_kernelI11Fp16IOFp32WLi160EEv26Group_norm_nhwc_fwd_params)
        /*1880*/ 	.word	0x00000000


	//----- nvinfo : EIATTR_MIN_STACK_SIZE
	.align		4
.L_1085:
        /*1884*/ 	.byte	0x04, 0x12
        /*1886*/ 	.short	(.L_1087 - .L_1086)
	.align		4
.L_1086:
        /*1888*/ 	.word	index@(_Z30group_norm_nhwc_fwd_sum_kernelI11Fp16IOBf16WLi196EEv26Group_norm_nhwc_fwd_params)
        /*188c*/ 	.word	0x00000000


	//----- nvinfo : EIATTR_MIN_STACK_SIZE
	.align		4
.L_1087:
        /*1890*/ 	.byte	0x04, 0x12
        /*1892*/ 	.short	(.L_1089 - .L_1088)
	.align		4
.L_1088:
        /*1894*/ 	.word	index@(_Z30group_norm_nhwc_fwd_sum_kernelI11Fp16IOBf16WLi168EEv26Group_norm_nhwc_fwd_params)
        /*1898*/ 	.word	0x00000000


	//----- nvinfo : EIATTR_MIN_STACK_SIZE
	.align		4
.L_1089:
        /*189c*/ 	.byte	0x04, 0x12
        /*189e*/ 	.short	(.L_1091 - .L_1090)
	.align		4
.L_1090:
        /*18a0*/ 	.word	index@(_Z30group_norm_nhwc_fwd_sum_kernelI11Fp16IOBf16WLi64EEv26Group_norm_nhwc_fwd_params)
        /*18a4*/ 	.word	0x00000000


	//----- nvinfo : EIATTR_MIN_STACK_SIZE
	.align		4
.L_1091:
        /*18a8*/ 	.byte	0x04, 0x12
        /*18aa*/ 	.short	(.L_1093 - .L_1092)
	.align		4
.L_1092:
        /*18ac*/ 	.word	index@(_Z30group_norm_nhwc_fwd_sum_kernelI11Fp16IOBf16WLi128EEv26Group_norm_nhwc_fwd_params)
        /*18b0*/ 	.word	0x00000000


	//----- nvinfo : EIATTR_MIN_STACK_SIZE
	.align		4
.L_1093:
        /*18b4*/ 	.byte	0x04, 0x12
        /*18b6*/ 	.short	(.L_1095 - .L_1094)
	.align		4
.L_1094:
        /*18b8*/ 	.word	index@(_Z30group_norm_nhwc_fwd_sum_kernelI11Fp16IOBf16WLi192EEv26Group_norm_nhwc_fwd_params)
        /*18bc*/ 	.word	0x00000000


	//----- nvinfo : EIATTR_MIN_STACK_SIZE
	.align		4
.L_1095:
        /*18c0*/ 	.byte	0x04, 0x12
        /*18c2*/ 	.short	(.L_1097 - .L_1096)
	.align		4
.L_1096:
        /*18c4*/ 	.word	index@(_Z30group_norm_nhwc_fwd_sum_kernelI11Fp16IOBf16WLi448EEv26Group_norm_nhwc_fwd_params)
        /*18c8*/ 	.word	0x00000000


	//----- nvinfo : EIATTR_MIN_STACK_SIZE
	.align		4
.L_1097:
        /*18cc*/ 	.byte	0x04, 0x12
        /*18ce*/ 	.short	(.L_1099 - .L_1098)
	.align		4
.L_1098:
        /*18d0*/ 	.word	index@(_Z30group_norm_nhwc_fwd_sum_kernelI11Fp16IOBf16WLi256EEv26Group_norm_nhwc_fwd_params)
        /*18d4*/ 	.word	0x00000000


	//----- nvinfo : EIATTR_MIN_STACK_SIZE
	.align		4
.L_1099:
        /*18d8*/ 	.byte	0x04, 0x12
        /*18da*/ 	.short	(.L_1101 - .L_1100)
	.align		4
.L_1100:
        /*18dc*/ 	.word	index@(_Z30group_norm_nhwc_fwd_sum_kernelI11Fp16IOBf16WLi120EEv26Group_norm_nhwc_fwd_params)
        /*18e0*/ 	.word	0x00000000


	//----- nvinfo : EIATTR_MIN_STACK_SIZE
	.align		4
.L_1101:
        /*18e4*/ 	.byte	0x04, 0x12
        /*18e6*/ 	.short	(.L_1103 - .L_1102)
	.align		4
.L_1102:
        /*18e8*/ 	.word	index@(_Z30group_norm_nhwc_fwd_sum_kernelI11Fp16IOBf16WLi140EEv26Group_norm_nhwc_fwd_params)
        /*18ec*/ 	.word	0x00000000


	//----- nvinfo : EIATTR_MIN_STACK_SIZE
	.align		4
.L_1103:
        /*18f0*/ 	.byte	0x04, 0x12
        /*18f2*/ 	.short	(.L_1105 - .L_1104)
	.align		4
.L_1104:
        /*18f4*/ 	.word	index@(_Z30group_norm_nhwc_fwd_sum_kernelI11Fp16IOBf16WLi160EEv26Group_norm_nhwc_fwd_params)
        /*18f8*/ 	.word	0x00000000


	//----- nvinfo : EIATTR_MIN_STACK_SIZE
	.align		4
.L_1105:
        /*18fc*/ 	.byte	0x04, 0x12
        /*18fe*/ 	.short	(.L_1107 - .L_1106)
	.align		4
.L_1106:
        /*1900*/ 	.word	index@(_Z30group_norm_nhwc_fwd_sum_kernelI11Fp16IOFp16WLi196EEv26Group_norm_nhwc_fwd_params)
        /*1904*/ 	.word	0x00000000


	//----- nvinfo : EIATTR_MIN_STACK_SIZE
	.align		4
.L_1107:
        /*1908*/ 	.byte	0x04, 0x12
        /*190a*/ 	.short	(.L_1109 - .L_1108)
	.align		4
.L_1108:
        /*190c*/ 	.word	index@(_Z30group_norm_nhwc_fwd_sum_kernelI11Fp16IOFp16WLi168EEv26Group_norm_nhwc_fwd_params)
        /*1910*/ 	.word	0x00000000


	//----- nvinfo : EIATTR_MIN_STACK_SIZE
	.align		4
.L_1109:
        /*1914*/ 	.byte	0x04, 0x12
        /*1916*/ 	.short	(.L_1111 - .L_1110)
	.align		4
.L_1110:
        /*1918*/ 	.word	index@(_Z30group_norm_nhwc_fwd_sum_kernelI11Fp16IOFp16WLi64EEv26Group_norm_nhwc_fwd_params)
        /*191c*/ 	.word	0x00000000


	//----- nvinfo : EIATTR_MIN_STACK_SIZE
	.align		4
.L_1111:
        /*1920*/ 	.byte	0x04, 0x12
        /*1922*/ 	.short	(.L_1113 - .L_1112)
	.align		4
.L_1112:
        /*1924*/ 	.word	index@(_Z30group_norm_nhwc_fwd_sum_kernelI11Fp16IOFp16WLi128EEv26Group_norm_nhwc_fwd_params)
        /*1928*/ 	.word	0x00000000


	//----- nvinfo : EIATTR_MIN_STACK_SIZE
	.align		4
.L_1113:
        /*192c*/ 	.byte	0x04, 0x12
        /*192e*/ 	.short	(.L_1115 - .L_1114)
	.align		4
.L_1114:
        /*1930*/ 	.word	index@(_Z30group_norm_nhwc_fwd_sum_kernelI11Fp16IOFp16WLi192EEv26Group_norm_nhwc_fwd_params)
        /*1934*/ 	.word	0x00000000


	//----- nvinfo : EIATTR_MIN_STACK_SIZE
	.align		4
.L_1115:
        /*1938*/ 	.byte	0x04, 0x12
        /*193a*/ 	.short	(.L_1117 - .L_1116)
	.align		4
.L_1116:
        /*193c*/ 	.word	index@(_Z30group_norm_nhwc_fwd_sum_kernelI11Fp16IOFp16WLi448EEv26Group_norm_nhwc_fwd_params)
        /*1940*/ 	.word	0x00000000


	//----- nvinfo : EIATTR_MIN_STACK_SIZE
	.align		4
.L_1117:
        /*1944*/ 	.byte	0x04, 0x12
        /*1946*/ 	.short	(.L_1119 - .L_1118)
	.align		4
.L_1118:
        /*1948*/ 	.word	index@(_Z30group_norm_nhwc_fwd_sum_kernelI11Fp16IOFp16WLi256EEv26Group_norm_nhwc_fwd_params)
        /*194c*/ 	.word	0x00000000


	//----- nvinfo : EIATTR_MIN_STACK_SIZE
	.align		4
.L_1119:
        /*1950*/ 	.byte	0x04, 0x12
        /*1952*/ 	.short	(.L_1121 - .L_1120)
	.align		4
.L_1120:
        /*1954*/ 	.word	index@(_Z30group_norm_nhwc_fwd_sum_kernelI11Fp16IOFp16WLi120EEv26Group_norm_nhwc_fwd_params)
        /*1958*/ 	.word	0x00000000


	//----- nvinfo : EIATTR_MIN_STACK_SIZE
	.align		4
.L_1121:
        /*195c*/ 	.byte	0x04, 0x12
        /*195e*/ 	.short	(.L_1123 - .L_1122)
	.align		4
.L_1122:
        /*1960*/ 	.word	index@(_Z30group_norm_nhwc_fwd_sum_kernelI11Fp16IOFp16WLi140EEv26Group_norm_nhwc_fwd_params)
        /*1964*/ 	.word	0x00000000


	//----- nvinfo : EIATTR_MIN_STACK_SIZE
	.align		4
.L_1123:
        /*1968*/ 	.byte	0x04, 0x12
        /*196a*/ 	.short	(.L_1125 - .L_1124)
	.align		4
.L_1124:
        /*196c*/ 	.word	index@(_Z30group_norm_nhwc_fwd_sum_kernelI11Fp16IOFp16WLi160EEv26Group_norm_nhwc_fwd_params)
        /*1970*/ 	.word	0x00000000
.L_1125:


//--------------------- .nv.compat                --------------------------
	.section	.nv.compat,"",@"SHT_CUDA_COMPAT_INFO"
	.align	4
        /*0000*/ 	.byte	0x02, 0x09, 0x01, 0x00, 0x02, 0x02, 0x01, 0x00, 0x02, 0x05, 0x05, 0x00, 0x03, 0x07, 0x01, 0x01
        /*0010*/ 	.byte	0x02, 0x03, 0x00, 0x00, 0x02, 0x06, 0x01, 0x00, 0x04, 0x0b, 0x08, 0x00, 0x09, 0x00, 0x00, 0x00
        /*0020*/ 	.byte	0x00, 0x00, 0x00, 0x00


//--------------------- .nv.info._ZN3cub18CUB_300001_SM_10006detail11EmptyKernelIvEEvv --------------------------
	.section	.nv.info._ZN3cub18CUB_300001_SM_10006detail11EmptyKernelIvEEvv,"",@"SHT_CUDA_INFO"
	.sectionflags	@""
	.align	4


	//----- nvinfo : EIATTR_CUDA_API_VERSION
	.align		4
        /*0000*/ 	.byte	0x04, 0x37
        /*0002*/ 	.short	(.L_1127 - .L_1126)
.L_1126:
        /*0004*/ 	.word	0x00000082


	//----- nvinfo : EIATTR_SPARSE_MMA_MASK
	.align		4
.L_1127:
        /*0008*/ 	.byte	0x03, 0x50
        /*000a*/ 	.short	0x0000


	//----- nvinfo : EIATTR_MAXREG_COUNT
	.align		4
        /*000c*/ 	.byte	0x03, 0x1b
        /*000e*/ 	.short	0x00ff


	//----- nvinfo : EIATTR_MERCURY_ISA_VERSION
	.align		4
        /*0010*/ 	.byte	0x03, 0x5f
        /*0012*/ 	.short	0x0101


	//----- nvinfo : EIATTR_VRC_CTA_INIT_COUNT
	.align		4
        /*0014*/ 	.byte	0x02, 0x4a
	.zero		1
	.zero		1


	//----- nvinfo : EIATTR_EXIT_INSTR_OFFSETS
	.align		4
        /*0018*/ 	.byte	0x04, 0x1c
        /*001a*/ 	.short	(.L_1129 - .L_1128)


	//   ....[0]....
.L_1128:
        /*001c*/ 	.word	0x00000010


	//----- nvinfo : EIATTR_SW_WAR
	.align		4
.L_1129:
        /*0020*/ 	.byte	0x04, 0x36
        /*0022*/ 	.short	(.L_1131 - .L_1130)
.L_1130:
        /*0024*/ 	.word	0x00000008
.L_1131:


//--------------------- .nv.info._Z32group_norm_nhwc_fwd_scale_kernelI11Fp32IOFp32WLi196EEv26Group_norm_nhwc_fwd_params --------------------------
	.section	.nv.info._Z32group_norm_nhwc_fwd_scale_kernelI11Fp32IOFp32WLi196EEv26Group_norm_nhwc_fwd_params,"",@"SHT_CUDA_INFO"
	.sectionflags	@""
	.align	4


	//----- nvinfo : EIATTR_CUDA_API_VERSION
	.align		4
        /*0000*/ 	.byte	0x04, 0x37
        /*0002*/ 	.short	(.L_1133 - .L_1132)
.L_1132:
        /*0004*/ 	.word	0x00000082


	//----- nvinfo : EIATTR_KPARAM_INFO
	.align		4
.L_1133:
        /*0008*/ 	.byte	0x04, 0x17
        /*000a*/ 	.short	(.L_1135 - .L_1134)
.L_1134:
        /*000c*/ 	.word	0x00000000
        /*0010*/ 	.short	0x0000
        /*0012*/ 	.short	0x0000
        /*0014*/ 	.byte	0x00, 0xf0, 0x81, 0x02


	//----- nvinfo : EIATTR_SPARSE_MMA_MASK
	.align		4
.L_1135:
        /*0018*/ 	.byte	0x03, 0x50
        /*001a*/ 	.short	0x0000


	//----- nvinfo : EIATTR_MAXREG_COUNT
	.align		4
        /*001c*/ 	.byte	0x03, 0x1b
        /*001e*/ 	.short	0x00ff


	//----- nvinfo : EIATTR_MERCURY_ISA_VERSION
	.align		4
        /*0020*/ 	.byte	0x03, 0x5f
        /*0022*/ 	.short	0x0101


	//----- nvinfo : EIATTR_VRC_CTA_INIT_COUNT
	.align		4
        /*0024*/ 	.byte	0x02, 0x4a
	.zero		1
	.zero		1


	//----- nvinfo : EIATTR_EXIT_INSTR_OFFSETS
	.align		4
        /*0028*/ 	.byte	0x04, 0x1c
        /*002a*/ 	.short	(.L_1137 - .L_1136)


	//   ....[0]....
.L_1136:
        /*002c*/ 	.word	0x00001970


	//   ....[1]....
        /*0030*/ 	.word	0x000019f0


	//----- nvinfo : EIATTR_CRS_STACK_SIZE
	.align		4
.L_1137:
        /*0034*/ 	.byte	0x04, 0x1e
        /*0036*/ 	.short	(.L_1139 - .L_1138)
.L_1138:
        /*0038*/ 	.word	0x00000000


	//----- nvinfo : EIATTR_CBANK_PARAM_SIZE
	.align		4
.L_1139:
        /*003c*/ 	.byte	0x03, 0x19
        /*003e*/ 	.short	0x00a0


	//----- nvinfo : EIATTR_PARAM_CBANK
	.align		4
        /*0040*/ 	.byte	0x04, 0x0a
        /*0042*/ 	.short	(.L_1141 - .L_1140)
	.align		4
.L_1140:
        /*0044*/ 	.word	index@(.nv.constant0._Z32group_norm_nhwc_fwd_scale_kernelI11Fp32IOFp32WLi196EEv26Group_norm_nhwc_fwd_params)
        /*0048*/ 	.short	0x0380
        /*004a*/ 	.short	0x00a0


	//----- nvinfo : EIATTR_SW_WAR
	.align		4
.L_1141:
        /*004c*/ 	.byte	0x04, 0x36
        /*004e*/ 	.short	(.L_1143 - .L_1142)
.L_1142:
        /*0050*/ 	.word	0x00000008
.L_1143:


//--------------------- .nv.info._Z32group_norm_nhwc_fwd_scale_kernelI11Fp32IOFp32WLi168EEv26Group_norm_nhwc_fwd_params --------------------------
	.section	.nv.info._Z32group_norm_nhwc_fwd_scale_kernelI11Fp32IOFp32WLi168EEv26Group_norm_nhwc_fwd_params,"",@"SHT_CUDA_INFO"
	.sectionflags	@""
	.align	4


	//----- nvinfo : EIATTR_CUDA_API_VERSION
	.align		4
        /*0000*/ 	.byte	0x04, 0x37
        /*0002*/ 	.short	(.L_1145 - .L_1144)
.L_1144:
        /*0004*/ 	.word	0x00000082


	//----- nvinfo : EIATTR_KPARAM_INFO
	.align		4
.L_1145:
        /*0008*/ 	.byte	0x04, 0x17
        /*000a*/ 	.short	(.L_1147 - .L_1146)
.L_1146:
        /*000c*/ 	.word	0x00000000
        /*0010*/ 	.short	0x0000
        /*0012*/ 	.short	0x0000
        /*0014*/ 	.byte	0x00, 0xf0, 0x81, 0x02


	//----- nvinfo : EIATTR_SPARSE_MMA_MASK
	.align		4
.L_1147:
        /*0018*/ 	.byte	0x03, 0x50
        /*001a*/ 	.short	0x0000


	//----- nvinfo : EIATTR_MAXREG_COUNT
	.align		4
        /*001c*/ 	.byte	0x03, 0x1b
        /*001e*/ 	.short	0x00ff


	//----- nvinfo : EIATTR_MERCURY_ISA_VERSION
	.align		4
        /*0020*/ 	.byte	0x03, 0x5f
        /*0022*/ 	.short	0x0101


	//----- nvinfo : EIATTR_VRC_CTA_INIT_COUNT
	.align		4
        /*0024*/ 	.byte	0x02, 0x4a
	.zero		1
	.zero		1


	//----- nvinfo : EIATTR_EXIT_INSTR_OFFSETS
	.align		4
        /*0028*/ 	.byte	0x04, 0x1c
        /*002a*/ 	.short	(.L_1149 - .L_1148)


	//   ....[0]....
.L_1148:
        /*002c*/ 	.word	0x00001970


	//   ....[1]....
        /*0030*/ 	.word	0x000019f0


	//----- nvinfo : EIATTR_CRS_STACK_SIZE
	.align		4
.L_1149:
        /*0034*/ 	.byte	0x04, 0x1e
        /*0036*/ 	.short	(.L_1151 - .L_1150)
.L_1150:
        /*0038*/ 	.word	0x00000000


	//----- nvinfo : EIATTR_CBANK_PARAM_SIZE
	.align		4
.L_1151:
        /*003c*/ 	.byte	0x03, 0x19
        /*003e*/ 	.short	0x00a0


	//----- nvinfo : EIATTR_PARAM_CBANK
	.align		4
        /*0040*/ 	.byte	0x04, 0x0a
        /*0042*/ 	.short	(.L_1153 - .L_1152)
	.align		4
.L_1152:
        /*0044*/ 	.word	index@(.nv.constant0._Z32group_norm_nhwc_fwd_scale_kernelI11Fp32IOFp32WLi168EEv26Group_norm_nhwc_fwd_params)
        /*0048*/ 	.short	0x0380
        /*004a*/ 	.short	0x00a0


	//----- nvinfo : EIATTR_SW_WAR
	.align		4
.L_1153:
        /*004c*/ 	.byte	0x04, 0x36
        /*004e*/ 	.short	(.L_1155 - .L_1154)
.L_1154:
        /*0050*/ 	.word	0x00000008
.L_1155:


//--------------------- .nv.info._Z32group_norm_nhwc_fwd_scale_kernelI11Fp32IOFp32WLi64EEv26Group_norm_nhwc_fwd_params --------------------------
	.section	.nv.info._Z32group_norm_nhwc_fwd_scale_kernelI11Fp32IOFp32WLi64EEv26Group_norm_nhwc_fwd_params,"",@"SHT_CUDA_INFO"
	.sectionflags	@""
	.align	4


	//----- nvinfo : EIATTR_CUDA_API_VERSION
	.align		4
        /*0000*/ 	.byte	0x04, 0x37
        /*0002*/ 	.short	(.L_1157 - .L_1156)
.L_1156:
        /*0004*/ 	.word	0x00000082


	//----- nvinfo : EIATTR_KPARAM_INFO
	.align		4
.L_1157:
        /*0008*/ 	.byte	0x04, 0x17
        /*000a*/ 	.short	(.L_1159 - .L_1158)
.L_1158:
        /*000c*/ 	.word	0x00000000
        /*0010*/ 	.short	0x0000
        /*0012*/ 	.short	0x0000
        /*0014*/ 	.byte	0x00, 0xf0, 0x81, 0x02


	//----- nvinfo : EIATTR_SPARSE_MMA_MASK
	.align		4
.L_1159:
        /*0018*/ 	.byte	0x03, 0x50
        /*001a*/ 	.short	0x0000


	//----- nvinfo : EIATTR_MAXREG_COUNT
	.align		4
        /*001c*/ 	.byte	0x03, 0x1b
        /*001e*/ 	.short	0x00ff


	//----- nvinfo : EIATTR_MERCURY_ISA_VERSION
	.align		4
        /*0020*/ 	.byte	0x03, 0x5f
        /*0022*/ 	.short	0x0101


	//----- nvinfo : EIATTR_VRC_CTA_INIT_COUNT
	.align		4
        /*0024*/ 	.byte	0x02, 0x4a
	.zero		1
	.zero		1


	//----- nvinfo : EIATTR_EXIT_INSTR_OFFSETS
	.align		4
        /*0028*/ 	.byte	0x04, 0x1c
        /*002a*/ 	.short	(.L_1161 - .L_1160)


	//   ....[0]....
.L_1160:
        /*002c*/ 	.word	0x00001970


	//   ....[1]....
        /*0030*/ 	.word	0x000019f0


	//----- nvinfo : EIATTR_CRS_STACK_SIZE
	.align		4
.L_1161:
        /*0034*/ 	.byte	0x04, 0x1e
        /*0036*/ 	.short	(.L_1163 - .L_1162)
.L_1162:
        /*0038*/ 	.word	0x00000000


	//----- nvinfo : EIATTR_CBANK_PARAM_SIZE
	.align		4
.L_1163:
        /*003c*/ 	.byte	0x03, 0x19
        /*003e*/ 	.short	0x00a0


	//----- nvinfo : EIATTR_PARAM_CBANK
	.align		4
        /*0040*/ 	.byte	0x04, 0x0a
        /*0042*/ 	.short	(.L_1165 - .L_1164)
	.align		4
.L_1164:
        /*0044*/ 	.word	index@(.nv.constant0._Z32group_norm_nhwc_fwd_scale_kernelI11Fp32IOFp32WLi64EEv26Group_norm_nhwc_fwd_params)
        /*0048*/ 	.short	0x0380
        /*004a*/ 	.short	0x00a0


	//----- nvinfo : EIATTR_SW_WAR
	.align		4
.L_1165:
        /*004c*/ 	.byte	0x04, 0x36
        /*004e*/ 	.short	(.L_1167 - .L_1166)
.L_1166:
        /*0050*/ 	.word	0x00000008
.L_1167:


//--------------------- .nv.info._Z32group_norm_nhwc_fwd_scale_kernelI11Fp32IOFp32WLi128EEv26Group_norm_nhwc_fwd_params --------------------------
	.section	.nv.info._Z32group_norm_nhwc_fwd_scale_kernelI11Fp32IOFp32WLi128EEv26Group_norm_nhwc_fwd_params,"",@"SHT_CUDA_INFO"
	.sectionflags	@""
	.align	4


	//----- nvinfo : EIATTR_CUDA_API_VERSION
	.align		4
        /*0000*/ 	.byte	0x04, 0x37
        /*0002*/ 	.short	(.L_1169 - .L_1168)
.L_1168:
        /*0004*/ 	.word	0x00000082


	//----- nvinfo : EIATTR_KPARAM_INFO
	.align		4
.L_1169:
        /*0008*/ 	.byte	0x04, 0x17
        /*000a*/ 	.short	(.L_1171 - .L_1170)
.L_1170:
        /*000c*/ 	.word	0x00000000
        /*0010*/ 	.short	0x0000
        /*0012*/ 	.short	0x0000
        /*0014*/ 	.byte	0x00, 0xf0, 0x81, 0x02


	//----- nvinfo : EIATTR_SPARSE_MMA_MASK
	.align		4
.L_1171:
        /*0018*/ 	.byte	0x03, 0x50
        /*001a*/ 	.short	0x0000


	//----- nvinfo : EIATTR_MAXREG_COUNT
	.align		4
        /*001c*/ 	.byte	0x03, 0x1b
        /*001e*/ 	.short	0x00ff


	//----- nvinfo : EIATTR_MERCURY_ISA_VERSION
	.align		4
        /*0020*/ 	.byte	0x03, 0x5f
        /*0022*/ 	.short	0x0101


	//----- nvinfo : EIATTR_VRC_CTA_INIT_COUNT
	.align		4
        /*0024*/ 	.byte	0x02, 0x4a
	.zero		1
	.zero		1


	//----- nvinfo : EIATTR_EXIT_INSTR_OFFSETS
	.align		4
        /*0028*/ 	.byte	0x04, 0x1c
        /*002a*/ 	.short	(.L_1173 - .L_1172)


	//   ....[0]....
.L_1172:
        /*002c*/ 	.word	0x00001970


	//   ....[1]....
        /*0030*/ 	.word	0x000019f0


	//----- nvinfo : EIATTR_CRS_STACK_SIZE
	.align		4
.L_1173:
        /*0034*/ 	.byte	0x04, 0x1e
        /*0036*/ 	.short	(.L_1175 - .L_1174)
.L_1174:
        /*0038*/ 	.word	0x00000000


	//----- nvinfo : EIATTR_CBANK_PARAM_SIZE
	.align		4
.L_1175:
        /*003c*/ 	.byte	0x03, 0x19
        /*003e*/ 	.short	0x00a0


	//----- nvinfo : EIATTR_PARAM_CBANK
	.align		4
        /*0040*/ 	.byte	0x04, 0x0a
        /*0042*/ 	.short	(.L_1177 - .L_1176)
	.align		4
.L_1176:
        /*0044*/ 	.word	index@(.nv.constant0._Z32group_norm_nhwc_fwd_scale_kernelI11Fp32IOFp32WLi128EEv26Group_norm_nhwc_fwd_params)
        /*0048*/ 	.short	0x0380
        /*004a*/ 	.short	0x00a0


	//----- nvinfo : EIATTR_SW_WAR
	.align		4
.L_1177:
        /*004c*/ 	.byte	0x04, 0x36
        /*004e*/ 	.short	(.L_1179 - .L_1178)
.L_1178:
        /*0050*/ 	.word	0x00000008
.L_1179:


//--------------------- .nv.info._Z32group_norm_nhwc_fwd_scale_kernelI11Fp32IOFp32WLi192EEv26Group_norm_nhwc_fwd_params --------------------------
	.section	.nv.info._Z32group_norm_nhwc_fwd_scale_kernelI11Fp32IOFp32WLi192EEv26Group_norm_nhwc_fwd_params,"",@"SHT_CUDA_INFO"
	.sectionflags	@""
	.align	4


	//----- nvinfo : EIATTR_CUDA_API_VERSION
	.align		4
        /*0000*/ 	.byte	0x04, 0x37
        /*0002*/ 	.short	(.L_1181 - .L_1180)
.L_1180:
        /*0004*/ 	.word	0x00000082


	//----- nvinfo : EIATTR_KPARAM_INFO
	.align		4
.L_1181:
        /*0008*/ 	.byte	0x04, 0x17
        /*000a*/ 	.short	(.L_1183 - .L_1182)
.L_1182:
        /*000c*/ 	.word	0x00000000
        /*0010*/ 	.short	0x0000
        /*0012*/ 	.short	0x0000
        /*0014*/ 	.byte	0x00, 0xf0, 0x81, 0x02


	//----- nvinfo : EIATTR_SPARSE_MMA_MASK
	.align		4
.L_1183:
        /*0018*/ 	.byte	0x03, 0x50
        /*001a*/ 	.short	0x0000


	//----- nvinfo : EIATTR_MAXREG_COUNT
	.align		4
        /*001c*/ 	.byte	0x03, 0x1b
        /*001e*/ 	.short	0x00ff


	//----- nvinfo : EIATTR_MERCURY_ISA_VERSION
	.align		4
        /*0020*/ 	.byte	0x03, 0x5f
        /*0022*/ 	.short	0x0101


	//----- nvinfo : EIATTR_VRC_CTA_INIT_COUNT
	.align		4
        /*0024*/ 	.byte	0x02, 0x4a
	.zero		1
	.zero		1


	//----- nvinfo : EIATTR_EXIT_INSTR_OFFSETS
	.align		4
        /*0028*/ 	.byte	0x04, 0x1c
        /*002a*/ 	.short	(.L_1185 - .L_1184)


	//   ....[0]....
.L_1184:
        /*002c*/ 	.word	0x00001970


	//   ....[1]....
        /*0030*/ 	.word	0x000019f0


	//----- nvinfo : EIATTR_CRS_STACK_SIZE
	.align		4
.L_1185:
        /*0034*/ 	.byte	0x04, 0x1e
        /*0036*/ 	.short	(.L_1187 - .L_1186)
.L_1186:
        /*0038*/ 	.word	0x00000000


	//----- nvinfo : EIATTR_CBANK_PARAM_SIZE
	.align		4
.L_1187:
        /*003c*/ 	.byte	0x03, 0x19
        /*003e*/ 	.short	0x00a0


	//----- nvinfo : EIATTR_PARAM_CBANK
	.align		4
        /*0040*/ 	.byte	0x04, 0x0a
        /*0042*/ 	.short	(.L_1189 - .L_1188)
	.align		4
.L_1188:
        /*0044*/ 	.word	index@(.nv.constant0._Z32group_norm_nhwc_fwd_scale_kernelI11Fp32IOFp32WLi192EEv26Group_norm_nhwc_fwd_params)
        /*0048*/ 	.short	0x0380
        /*004a*/ 	.short	0x00a0


	//----- nvinfo : EIATTR_SW_WAR
	.align		4
.L_1189:
        /*004c*/ 	.byte	0x04, 0x36
        /*004e*/ 	.short	(.L_1191 - .L_1190)
.L_1190:
        /*0050*/ 	.word	0x00000008
.L_1191:


//--------------------- .nv.info._Z32group_norm_nhwc_fwd_scale_kernelI11Fp32IOFp32WLi448EEv26Group_norm_nhwc_fwd_params --------------------------
	.section	.nv.info._Z32group_norm_nhwc_fwd_scale_kernelI11Fp32IOFp32WLi448EEv26Group_norm_nhwc_fwd_params,"",@"SHT_CUDA_INFO"
	.sectionflags	@""
	.align	4


	//----- nvinfo : EIATTR_CUDA_API_VERSION
	.align		4
        /*0000*/ 	.byte	0x04, 0x37
        /*0002*/ 	.short	(.L_1193 - .L_1192)
.L_1192:
        /*0004*/ 	.word	0x00000082


	//----- nvinfo : EIATTR_KPARAM_INFO
	.align		4
.L_1193:
        /*0008*/ 	.byte	0x04, 0x17
        /*000a*/ 	.short	(.L_1195 - .L_1194)
.L_1194:
        /*000c*/ 	.word	0x00000000
        /*0010*/ 	.short	0x0000
        /*0012*/ 	.short	0x0000
        /*0014*/ 	.byte	0x00, 0xf0, 0x81, 0x02


	//----- nvinfo : EIATTR_SPARSE_MMA_MASK
	.align		4
.L_1195:
        /*0018*/ 	.byte	0x03, 0x50
        /*001a*/ 	.short	0x0000


	//----- nvinfo : EIATTR_MAXREG_COUNT
	.align		4
        /*001c*/ 	.byte	0x03, 0x1b
        /*001e*/ 	.short	0x00ff


	//----- nvinfo : EIATTR_MERCURY_ISA_VERSION
	.align		4
        /*0020*/ 	.byte	0x03, 0x5f
        /*0022*/ 	.short	0x0101


	//----- nvinfo : EIATTR_VRC_CTA_INIT_COUNT
	.align		4
        /*0024*/ 	.byte	0x02, 0x4a
	.zero		1
	.zero		1


	//----- nvinfo : EIATTR_EXIT_INSTR_OFFSETS
	.align		4
        /*0028*/ 	.byte	0x04, 0x1c
        /*002a*/ 	.short	(.L_1197 - .L_1196)


	//   ....[0]....
.L_1196:
        /*002c*/ 	.word	0x00001970


	//   ....[1]....
        /*0030*/ 	.word	0x000019f0


	//----- nvinfo : EIATTR_CRS_STACK_SIZE
	.align		4
.L_1197:
        /*0034*/ 	.byte	0x04, 0x1e
        /*0036*/ 	.short	(.L_1199 - .L_1198)
.L_1198:
        /*0038*/ 	.word	0x00000000


	//----- nvinfo : EIATTR_CBANK_PARAM_SIZE
	.align		4
.L_1199:
        /*003c*/ 	.byte	0x03, 0x19
        /*003e*/ 	.short	0x00a0


	//----- nvinfo : EIATTR_PARAM_CBANK
	.align		4
        /*0040*/ 	.byte	0x04, 0x0a
        /*0042*/ 	.short	(.L_1201 - .L_1200)
	.align		4
.L_1200:
        /*0044*/ 	.word	index@(.nv.constant0._Z32group_norm_nhwc_fwd_scale_kernelI11Fp32IOFp32WLi448EEv26Group_norm_nhwc_fwd_params)
        /*0048*/ 	.short	0x0380
        /*004a*/ 	.short	0x00a0


	//----- nvinfo : EIATTR_SW_WAR
	.align		4
.L_1201:
        /*004c*/ 	.byte	0x04, 0x36
        /*004e*/ 	.short	(.L_1203 - .L_1202)
.L_1202:
        /*0050*/ 	.word	0x00000008
.L_1203:


//--------------------- .nv.info._Z32group_norm_nhwc_fwd_scale_kernelI11Fp32IOFp32WLi256EEv26Group_norm_nhwc_fwd_params --------------------------
	.section	.nv.info._Z32group_norm_nhwc_fwd_scale_kernelI11Fp32IOFp32WLi256EEv26Group_norm_nhwc_fwd_params,"",@"SHT_CUDA_INFO"
	.sectionflags	@""
	.align	4


	//----- nvinfo : EIATTR_CUDA_API_VERSION
	.align		4
        /*0000*/ 	.byte	0x04, 0x37
        /*0002*/ 	.short	(.L_1205 - .L_1204)
.L_1204:
        /*0004*/ 	.word	0x00000082


	//----- nvinfo : EIATTR_KPARAM_INFO
	.align		4
.L_1205:
        /*0008*/ 	.byte	0x04, 0x17
        /*000a*/ 	.short	(.L_1207 - .L_1206)
.L_1206:
        /*000c*/ 	.word	0x00000000
        /*0010*/ 	.short	0x0000
        /*0012*/ 	.short	0x0000
        /*0014*/ 	.byte	0x00, 0xf0, 0x81, 0x02


	//----- nvinfo : EIATTR_SPARSE_MMA_MASK
	.align		4
.L_1207:
        /*0018*/ 	.byte	0x03, 0x50
        /*001a*/ 	.short	0x0000


	//----- nvinfo : EIATTR_MAXREG_COUNT
	.align		4
        /*001c*/ 	.byte	0x03, 0x1b
        /*001e*/ 	.short	0x00ff


	//----- nvinfo : EIATTR_MERCURY_ISA_VERSION
	.align		4
        /*0020*/ 	.byte	0x03, 0x5f
        /*0022*/ 	.short	0x0101


	//----- nvinfo : EIATTR_VRC_CTA_INIT_COUNT
	.align		4
        /*0024*/ 	.byte	0x02, 0x4a
	.zero		1
	.zero		1


	//----- nvinfo : EIATTR_EXIT_INSTR_OFFSETS
	.align		4
        /*0028*/ 	.byte	0x04, 0x1c
        /*002a*/ 	.short	(.L_1209 - .L_1208)


	//   ....[0]....
.L_1208:
        /*002c*/ 	.word	0x00001970


	//   ....[1]....
        /*0030*/ 	.word	0x000019f0


	//----- nvinfo : EIATTR_CRS_STACK_SIZE
	.align		4
.L_1209:
        /*0034*/ 	.byte	0x04, 0x1e
        /*0036*/ 	.short	(.L_1211 - .L_1210)
.L_1210:
        /*0038*/ 	.word	0x00000000


	//----- nvinfo : EIATTR_CBANK_PARAM_SIZE
	.align		4
.L_1211:
        /*003c*/ 	.byte	0x03, 0x19
        /*003e*/ 	.short	0x00a0


	//----- nvinfo : EIATTR_PARAM_CBANK
	.align		4
        /*0040*/ 	.byte	0x04, 0x0a
        /*0042*/ 	.short	(.L_1213 - .L_1212)
	.align		4
.L_1212:
        /*0044*/ 	.word	index@(.nv.constant0._Z32group_norm_nhwc_fwd_scale_kernelI11Fp32IOFp32WLi256EEv26Group_norm_nhwc_fwd_params)
        /*0048*/ 	.short	0x0380
        /*004a*/ 	.short	0x00a0


	//----- nvinfo : EIATTR_SW_WAR
	.align		4
.L_1213:
        /*004c*/ 	.byte	0x04, 0x36
        /*004e*/ 	.short	(.L_1215 - .L_1214)
.L_1214:
        /*0050*/ 	.word	0x00000008
.L_1215:


//--------------------- .nv.info._Z32group_norm_nhwc_fwd_scale_kernelI11Fp32IOFp32WLi120EEv26Group_norm_nhwc_fwd_params --------------------------
	.section	.nv.info._Z32group_norm_nhwc_fwd_scale_kernelI11Fp32IOFp32WLi120EEv26Group_norm_nhwc_fwd_params,"",@"SHT_CUDA_INFO"
	.sectionflags	@""
	.align	4


	//----- nvinfo : EIATTR_CUDA_API_VERSION
	.align		4
        /*0000*/ 	.byte	0x04, 0x37
        /*0002*/ 	.short	(.L_1217 - .L_1216)
.L_1216:
        /*0004*/ 	.word	0x00000082


	//----- nvinfo : EIATTR_KPARAM_INFO
	.align		4
.L_1217:
        /*0008*/ 	.byte	0x04, 0x17
        /*000a*/ 	.short	(.L_1219 - .L_1218)
.L_1218:
        /*000c*/ 	.word	0x00000000
        /*0010*/ 	.short	0x0000
        /*0012*/ 	.short	0x0000
        /*0014*/ 	.byte	0x00, 0xf0, 0x81, 0x02


	//----- nvinfo : EIATTR_SPARSE_MMA_MASK
	.align		4
.L_1219:
        /*0018*/ 	.byte	0x03, 0x50
        /*001a*/ 	.short	0x0000


	//----- nvinfo : EIATTR_MAXREG_COUNT
	.align		4
        /*001c*/ 	.byte	0x03, 0x1b
        /*001e*/ 	.short	0x00ff


	//----- nvinfo : EIATTR_MERCURY_ISA_VERSION
	.align		4
        /*0020*/ 	.byte	0x03, 0x5f
        /*0022*/ 	.short	0x0101


	//----- nvinfo : EIATTR_VRC_CTA_INIT_COUNT
	.align		4
        /*0024*/ 	.byte	0x02, 0x4a
	.zero		1
	.zero		1


	//----- nvinfo : EIATTR_EXIT_INSTR_OFFSETS
	.align		4
        /*0028*/ 	.byte	0x04, 0x1c
        /*002a*/ 	.short	(.L_1221 - .L_1220)


	//   ....[0]....
.L_1220:
        /*002c*/ 	.word	0x00001970


	//   ....[1]....
        /*0030*/ 	.word	0x000019f0


	//----- nvinfo : EIATTR_CRS_STACK_SIZE
	.align		4
.L_1221:
        /*0034*/ 	.byte	0x04, 0x1e
        /*0036*/ 	.short	(.L_1223 - .L_1222)
.L_1222:
        /*0038*/ 	.word	0x00000000


	//----- nvinfo : EIATTR_CBANK_PARAM_SIZE
	.align		4
.L_1223:
        /*003c*/ 	.byte	0x03, 0x19
        /*003e*/ 	.short	0x00a0


	//----- nvinfo : EIATTR_PARAM_CBANK
	.align		4
        /*0040*/ 	.byte	0x04, 0x0a
        /*0042*/ 	.short	(.L_1225 - .L_1224)
	.align		4
.L_1224:
        /*0044*/ 	.word	index@(.nv.constant0._Z32group_norm_nhwc_fwd_scale_kernelI11Fp32IOFp32WLi120EEv26Group_norm_nhwc_fwd_params)
        /*0048*/ 	.short	0x0380
        /*004a*/ 	.short	0x00a0


	//----- nvinfo : EIATTR_SW_WAR
	.align		4
.L_1225:
        /*004c*/ 	.byte	0x04, 0x36
        /*004e*/ 	.short	(.L_1227 - .L_1226)
.L_1226:
        /*0050*/ 	.word	0x00000008
.L_1227:


//--------------------- .nv.info._Z32group_norm_nhwc_fwd_scale_kernelI11Fp32IOFp32WLi140EEv26Group_norm_nhwc_fwd_params --------------------------
	.section	.nv.info._Z32group_norm_nhwc_fwd_scale_kernelI11Fp32IOFp32WLi140EEv26Group_norm_nhwc_fwd_params,"",@"SHT_CUDA_INFO"
	.sectionflags	@""
	.align	4


	//----- nvinfo : EIATTR_CUDA_API_VERSION
	.align		4
        /*0000*/ 	.byte	0x04, 0x37
        /*0002*/ 	.short	(.L_1229 - .L_1228)
.L_1228:
        /*0004*/ 	.word	0x00000082


	//----- nvinfo : EIATTR_KPARAM_INFO
	.align		4
.L_1229:
        /*0008*/ 	.byte	0x04, 0x17
        /*000a*/ 	.short	(.L_1231 - .L_1230)
.L_1230:
        /*000c*/ 	.word	0x00000000
        /*0010*/ 	.short	0x0000
        /*0012*/ 	.short	0x0000
        /*0014*/ 	.byte	0x00, 0xf0, 0x81, 0x02


	//----- nvinfo : EIATTR_SPARSE_MMA_MASK
	.align		4
.L_1231:
        /*0018*/ 	.byte	0x03, 0x50
        /*001a*/ 	.short	0x0000


	//----- nvinfo : EIATTR_MAXREG_COUNT
	.align		4
        /*001c*/ 	.byte	0x03, 0x1b
        /*001e*/ 	.short	0x00ff


	//----- nvinfo : EIATTR_MERCURY_ISA_VERSION
	.align		4
        /*0020*/ 	.byte	0x03, 0x5f
        /*0022*/ 	.short	0x0101


	//----- nvinfo : EIATTR_VRC_CTA_INIT_COUNT
	.align		4
        /*0024*/ 	.byte	0x02, 0x4a
	.zero		1
	.zero		1


	//----- nvinfo : EIATTR_EXIT_INSTR_OFFSETS
	.align		4
        /*0028*/ 	.byte	0x04, 0x1c
        /*002a*/ 	.short	(.L_1233 - .L_1232)


	//   ....[0]....
.L_1232:
        /*002c*/ 	.word	0x00001970


	//   ....[1]....
        /*0030*/ 	.word	0x000019f0


	//----- nvinfo : EIATTR_CRS_STACK_SIZE
	.align		4
.L_1233:
        /*0034*/ 	.byte	0x04, 0x1e
        /*0036*/ 	.short	(.L_1235 - .L_1234)
.L_1234:
        /*0038*/ 	.word	0x00000000


	//----- nvinfo : EIATTR_CBANK_PARAM_SIZE
	.align		4
.L_1235:
        /*003c*/ 	.byte	0x03, 0x19
        /*003e*/ 	.short	0x00a0


	//----- nvinfo : EIATTR_PARAM_CBANK
	.align		4
        /*0040*/ 	.byte	0x04, 0x0a
        /*0042*/ 	.short	(.L_1237 - .L_1236)
	.align		4
.L_1236:
        /*0044*/ 	.word	index@(.nv.constant0._Z32group_norm_nhwc_fwd_scale_kernelI11Fp32IOFp32WLi140EEv26Group_norm_nhwc_fwd_params)
        /*0048*/ 	.short	0x0380
        /*004a*/ 	.short	0x00a0


	//----- nvinfo : EIATTR_SW_WAR
	.align		4
.L_1237:
        /*004c*/ 	.byte	0x04, 0x36
        /*004e*/ 	.short	(.L_1239 - .L_1238)
.L_1238:
        /*0050*/ 	.word	0x00000008
.L_1239:


//--------------------- .nv.info._Z32group_norm_nhwc_fwd_scale_kernelI11Fp32IOFp32WLi160EEv26Group_norm_nhwc_fwd_params --------------------------
	.section	.nv.info._Z32group_norm_nhwc_fwd_scale_kernelI11Fp32IOFp32WLi160EEv26Group_norm_nhwc_fwd_params,"",@"SHT_CUDA_INFO"
	.sectionflags	@""
	.align	4


	//----- nvinfo : EIATTR_CUDA_API_VERSION
	.align		4
        /*0000*/ 	.byte	0x04, 0x37
        /*0002*/ 	.short	(.L_1241 - .L_1240)
.L_1240:
        /*0004*/ 	.word	0x00000082


	//----- nvinfo : EIATTR_KPARAM_INFO
	.align		4
.L_1241:
        /*0008*/ 	.byte	0x04, 0x17
        /*000a*/ 	.short	(.L_1243 - .L_1242)
.L_1242:
        /*000c*/ 	.word	0x00000000
        /*0010*/ 	.short	0x0000
        /*0012*/ 	.short	0x0000
        /*0014*/ 	.byte	0x00, 0xf0, 0x81, 0x02


	//----- nvinfo : EIATTR_SPARSE_MMA_MASK
	.align		4
.L_1243:
        /*0018*/ 	.byte	0x03, 0x50
        /*001a*/ 	.short	0x0000


	//----- nvinfo : EIATTR_MAXREG_COUNT
	.align		4
        /*001c*/ 	.byte	0x03, 0x1b
        /*001e*/ 	.short	0x00ff


	//----- nvinfo : EIATTR_MERCURY_ISA_VERSION
	.align		4
        /*0020*/ 	.byte	0x03, 0x5f
        /*0022*/ 	.short	0x0101


	//----- nvinfo : EIATTR_VRC_CTA_INIT_COUNT
	.align		4
        /*0024*/ 	.byte	0x02, 0x4a
	.zero		1
	.zero		1


	//----- nvinfo : EIATTR_EXIT_INSTR_OFFSETS
	.align		4
        /*0028*/ 	.byte	0x04, 0x1c
        /*002a*/ 	.short	(.L_1245 - .L_1244)


	//   ....[0]....
.L_1244:
        /*002c*/ 	.word	0x00001970


	//   ....[1]....
        /*0030*/ 	.word	0x000019f0


	//----- nvinfo : EIATTR_CRS_STACK_SIZE
	.align		4
.L_1245:
        /*0034*/ 	.byte	0x04, 0x1e
        /*0036*/ 	.short	(.L_1247 - .L_1246)
.L_1246:
        /*0038*/ 	.word	0x00000000


	//----- nvinfo : EIATTR_CBANK_PARAM_SIZE
	.align		4
.L_1247:
        /*003c*/ 	.byte	0x03, 0x19
        /*003e*/ 	.short	0x00a0


	//----- nvinfo : EIATTR_PARAM_CBANK
	.align		4
        /*0040*/ 	.byte	0x04, 0x0a
        /*0042*/ 	.short	(.L_1249 - .L_1248)
	.align		4
.L_1248:
        /*0044*/ 	.word	index@(.nv.constant0._Z32group_norm_nhwc_fwd_scale_kernelI11Fp32IOFp32WLi160EEv26Group_norm_nhwc_fwd_params)
        /*0048*/ 	.short	0x0380
        /*004a*/ 	.short	0x00a0


	//----- nvinfo : EIATTR_SW_WAR
	.align		4
.L_1249:
        /*004c*/ 	.byte	0x04, 0x36
        /*004e*/ 	.short	(.L_1251 - .L_1250)
.L_1250:
        /*0050*/ 	.word	0x00000008
.L_1251:


//--------------------- .nv.info._Z32group_norm_nhwc_fwd_scale_kernelI11Fp32IOBf16WLi196EEv26Group_norm_nhwc_fwd_params --------------------------
	.section	.nv.info._Z32group_norm_nhwc_fwd_scale_kernelI11Fp32IOBf16WLi196EEv26Group_norm_nhwc_fwd_params,"",@"SHT_CUDA_INFO"
	.sectionflags	@""
	.align	4


	//----- nvinfo : EIATTR_CUDA_API_VERSION
	.align		4
        /*0000*/ 	.byte	0x04, 0x37
        /*0002*/ 	.short	(.L_1253 - .L_1252)
.L_1252:
        /*0004*/ 	.word	0x00000082


	//----- nvinfo : EIATTR_KPARAM_INFO
	.align		4
.L_1253:
        /*0008*/ 	.byte	0x04, 0x17
        /*000a*/ 	.short	(.L_1255 - .L_1254)
.L_1254:
        /*000c*/ 	.word	0x00000000
        /*0010*/ 	.short	0x0000
        /*0012*/ 	.short	0x0000
        /*0014*/ 	.byte	0x00, 0xf0, 0x81, 0x02


	//----- nvinfo : EIATTR_SPARSE_MMA_MASK
	.align		4
.L_1255:
        /*0018*/ 	.byte	0x03, 0x50
        /*001a*/ 	.short	0x0000


	//----- nvinfo : EIATTR_MAXREG_COUNT
	.align		4
        /*001c*/ 	.byte	0x03, 0x1b
        /*001e*/ 	.short	0x00ff


	//----- nvinfo : EIATTR_MERCURY_ISA_VERSION
	.align		4
        /*0020*/ 	.byte	0x03, 0x5f
        /*0022*/ 	.short	0x0101


	//----- nvinfo : EIATTR_VRC_CTA_INIT_COUNT
	.align		4
        /*0024*/ 	.byte	0x02, 0x4a
	.zero		1
	.zero		1


	//----- nvinfo : EIATTR_EXIT_INSTR_OFFSETS
	.align		4
        /*0028*/ 	.byte	0x04, 0x1c
        /*002a*/ 	.short	(.L_1257 - .L_1256)


	//   ....[0]....
.L_1256:
        /*002c*/ 	.word	0x000019d0


	//   ....[1]....
        /*0030*/ 	.word	0x00001a50


	//----- nvinfo : EIATTR_CRS_STACK_SIZE
	.align		4
.L_1257:
        /*0034*/ 	.byte	0x04, 0x1e
        /*0036*/ 	.short	(.L_1259 - .L_1258)
.L_1258:
        /*0038*/ 	.word	0x00000000


	//----- nvinfo : EIATTR_CBANK_PARAM_SIZE
	.align		4
.L_1259:
        /*003c*/ 	.byte	0x03, 0x19
        /*003e*/ 	.short	0x00a0


	//----- nvinfo : EIATTR_PARAM_CBANK
	.align		4
        /*0040*/ 	.byte	0x04, 0x0a
        /*0042*/ 	.short	(.L_1261 - .L_1260)
	.align		4
.L_1260:
        /*0044*/ 	.word	index@(.nv.constant0._Z32group_norm_nhwc_fwd_scale_kernelI11Fp32IOBf16WLi196EEv26Group_norm_nhwc_fwd_params)
        /*0048*/ 	.short	0x0380
        /*004a*/ 	.short	0x00a0


	//----- nvinfo : EIATTR_SW_WAR
	.align		4
.L_1261:
        /*004c*/ 	.byte	0x04, 0x36
        /*004e*/ 	.short	(.L_1263 - .L_1262)
.L_1262:
        /*0050*/ 	.word	0x00000008
.L_1263:


//--------------------- .nv.info._Z32group_norm_nhwc_fwd_scale_kernelI11Fp32IOBf16WLi168EEv26Group_norm_nhwc_fwd_params --------------------------
	.section	.nv.info._Z32group_norm_nhwc_fwd_scale_kernelI11Fp32IOBf16WLi168EEv26Group_norm_nhwc_fwd_params,"",@"SHT_CUDA_INFO"
	.sectionflags	@""
	.align	4


	//----- nvinfo : EIATTR_CUDA_API_VERSION
	.align		4
        /*0000*/ 	.byte	0x04, 0x37
        /*0002*/ 	.short	(.L_1265 - .L_1264)
.L_1264:
        /*0004*/ 	.word	0x00000082


	//----- nvinfo : EIATTR_KPARAM_INFO
	.align		4
.L_1265:
        /*0008*/ 	.byte	0x04, 0x17
        /*000a*/ 	.short	(.L_1267 - .L_1266)
.L_1266:
        /*000c*/ 	.word	0x00000000
        /*0010*/ 	.short	0x0000
        /*0012*/ 	.short	0x0000
        /*0014*/ 	.byte	0x00, 0xf0, 0x81, 0x02


	//----- nvinfo : EIATTR_SPARSE_MMA_MASK
	.align		4
.L_1267:
        /*0018*/ 	.byte	0x03, 0x50
        /*001a*/ 	.short	0x0000


	//----- nvinfo : EIATTR_MAXREG_COUNT
	.align		4
        /*001c*/ 	.byte	0x03, 0x1b
        /*001e*/ 	.short	0x00ff


	//----- nvinfo : EIATTR_MERCURY_ISA_VERSION
	.align		4
        /*0020*/ 	.byte	0x03, 0x5f
        /*0022*/ 	.short	0x0101


	//----- nvinfo : EIATTR_VRC_CTA_INIT_COUNT
	.align		4
        /*0024*/ 	.byte	0x02, 0x4a
	.zero		1
	.zero		1


	//----- nvinfo : EIATTR_EXIT_INSTR_OFFSETS
	.align		4
        /*0028*/ 	.byte	0x04, 0x1c
        /*002a*/ 	.short	(.L_1269 - .L_1268)


	//   ....[0]....
.L_1268:
        /*002c*/ 	.word	0x000019d0


	//   ....[1]....
        /*0030*/ 	.word	0x00001a50


	//----- nvinfo : EIATTR_CRS_STACK_SIZE
	.align		4
.L_1269:
        /*0034*/ 	.byte	0x04, 0x1e
        /*0036*/ 	.short	(.L_1271 - .L_1270)
.L_1270:
        /*0038*/ 	.word	0x00000000


	//----- nvinfo : EIATTR_CBANK_PARAM_SIZE
	.align		4
.L_1271:
        /*003c*/ 	.byte	0x03, 0x19
        /*003e*/ 	.short	0x00a0


	//----- nvinfo : EIATTR_PARAM_CBANK
	.align		4
        /*0040*/ 	.byte	0x04, 0x0a
        /*0042*/ 	.short	(.L_1273 - .L_1272)
	.align		4
.L_1272:
        /*0044*/ 	.word	index@(.nv.constant0._Z32group_norm_nhwc_fwd_scale_kernelI11Fp32IOBf16WLi168EEv26Group_norm_nhwc_fwd_params)
        /*0048*/ 	.short	0x0380
        /*004a*/ 	.short	0x00a0


	//----- nvinfo : EIATTR_SW_WAR
	.align		4
.L_1273:
        /*004c*/ 	.byte	0x04, 0x36
        /*004e*/ 	.short	(.L_1275 - .L_1274)
.L_1274:
        /*0050*/ 	.word	0x00000008
.L_1275:


//--------------------- .nv.info._Z32group_norm_nhwc_fwd_scale_kernelI11Fp32IOBf16WLi64EEv26Group_norm_nhwc_fwd_params --------------------------
	.section	.nv.info._Z32group_norm_nhwc_fwd_scale_kernelI11Fp32IOBf16WLi64EEv26Group_norm_nhwc_fwd_params,"",@"SHT_CUDA_INFO"
	.sectionflags	@""
	.align	4


	//----- nvinfo : EIATTR_CUDA_API_VERSION
	.align		4
        /*0000*/ 	.byte	0x04, 0x37
        /*0002*/ 	.short	(.L_1277 - .L_1276)
.L_1276:
        /*0004*/ 	.word	0x00000082


	//----- nvinfo : EIATTR_KPARAM_INFO
	.align		4
.L_1277:
        /*0008*/ 	.byte	0x04, 0x17
        /*000a*/ 	.short	(.L_1279 - .L_1278)
.L_1278:
        /*000c*/ 	.word	0x00000000
        /*0010*/ 	.short	0x0000
        /*0012*/ 	.short	0x0000
        /*0014*/ 	.byte	0x00, 0xf0, 0x81, 0x02


	//----- nvinfo : EIATTR_SPARSE_MMA_MASK
	.align		4
.L_1279:
        /*0018*/ 	.byte	0x03, 0x50
        /*001a*/ 	.short	0x0000


	//----- nvinfo : EIATTR_MAXREG_COUNT
	.align		4
        /*001c*/ 	.byte	0x03, 0x1b
        /*001e*/ 	.short	0x00ff


	//----- nvinfo : EIATTR_MERCURY_ISA_VERSION
	.align		4
        /*0020*/ 	.byte	0x03, 0x5f
        /*0022*/ 	.short	0x0101


	//----- nvinfo : EIATTR_VRC_CTA_INIT_COUNT
	.align		4
        /*0024*/ 	.byte	0x02, 0x4a
	.zero		1
	.zero		1


	//----- nvinfo : EIATTR_EXIT_INSTR_OFFSETS
	.align		4
        /*0028*/ 	.byte	0x04, 0x1c
        /*002a*/ 	.short	(.L_1281 - .L_1280)


	//   ....[0]....
.L_1280:
        /*002c*/ 	.word	0x000019d0


	//   ....[1]....
        /*0030*/ 	.word	0x00001a50


	//----- nvinfo : EIATTR_CRS_STACK_SIZE
	.align		4
.L_1281:
        /*0034*/ 	.byte	0x04, 0x1e
        /*0036*/ 	.short	(.L_1283 - .L_1282)
.L_1282:
        /*0038*/ 	.word	0x00000000


	//----- nvinfo : EIATTR_CBANK_PARAM_SIZE
	.align		4
.L_1283:
        /*003c*/ 	.byte	0x03, 0x19
        /*003e*/ 	.short	0x00a0


	//----- nvinfo : EIATTR_PARAM_CBANK
	.align		4
        /*0040*/ 	.byte	0x04, 0x0a
        /*0042*/ 	.short	(.L_1285 - .L_1284)
	.align		4
.L_1284:
        /*0044*/ 	.word	index@(.nv.constant0._Z32group_norm_nhwc_fwd_scale_kernelI11Fp32IOBf16WLi64EEv26Group_norm_nhwc_fwd_params)
        /*0048*/ 	.short	0x0380
        /*004a*/ 	.short	0x00a0


	//----- nvinfo : EIATTR_SW_WAR
	.align		4
.L_1285:
        /*004c*/ 	.byte	0x04, 0x36
        /*004e*/ 	.short	(.L_1287 - .L_1286)
.L_1286:
        /*0050*/ 	.word	0x00000008
.L_1287:


//--------------------- .nv.info._Z32group_norm_nhwc_fwd_scale_kernelI11Fp32IOBf16WLi128EEv26Group_norm_nhwc_fwd_params --------------------------
	.section	.nv.info._Z32group_norm_nhwc_fwd_scale_kernelI11Fp32IOBf16WLi128EEv26Group_norm_nhwc_fwd_params,"",@"SHT_CUDA_INFO"
	.sectionflags	@""
	.align	4


	//----- nvinfo : EIATTR_CUDA_API_VERSION
	.align		4
        /*0000*/ 	.byte	0x04, 0x37
        /*0002*/ 	.short	(.L_1289 - .L_1288)
.L_1288:
        /*0004*/ 	.word	0x00000082


	//----- nvinfo : EIATTR_KPARAM_INFO
	.align		4
.L_1289:
        /*0008*/ 	.byte	0x04, 0x17
        /*000a*/ 	.short	(.L_1291 - .L_1290)
.L_1290:
        /*000c*/ 	.word	0x00000000
        /*0010*/ 	.short	0x0000
        /*0012*/ 	.short	0x0000
        /*0014*/ 	.byte	0x00, 0xf0, 0x81, 0x02


	//----- nvinfo : EIATTR_SPARSE_MMA_MASK
	.align		4
.L_1291:
        /*0018*/ 	.byte	0x03, 0x50
        /*001a*/ 	.short	0x0000


	//----- nvinfo : EIATTR_MAXREG_COUNT
	.align		4
        /*001c*/ 	.byte	0x03, 0x1b
        /*001e*/ 	.short	0x00ff


	//----- nvinfo : EIATTR_MERCURY_ISA_VERSION
	.align		4
        /*0020*/ 	.byte	0x03, 0x5f
        /*0022*/ 	.short	0x0101


	//----- nvinfo : EIATTR_VRC_CTA_INIT_COUNT
	.align		4
        /*0024*/ 	.byte	0x02, 0x4a
	.zero		1
	.zero		1


	//----- nvinfo : EIATTR_EXIT_INSTR_OFFSETS
	.align		4
        /*0028*/ 	.byte	0x04, 0x1c
        /*002a*/ 	.short	(.L_1293 - .L_1292)


	//   ....[0]....
.L_1292:
        /*002c*/ 	.word	0x000019d0


	//   ....[1]....
        /*0030*/ 	.word	0x00001a50


	//----- nvinfo : EIATTR_CRS_STACK_SIZE
	.align		4
.L_1293:
        /*0034*/ 	.byte	0x04, 0x1e
        /*0036*/ 	.short	(.L_1295 - .L_1294)
.L_1294:
        /*0038*/ 	.word	0x00000000


	//----- nvinfo : EIATTR_CBANK_PARAM_SIZE
	.align		4
.L_1295:
        /*003c*/ 	.byte	0x03, 0x19
        /*003e*/ 	.short	0x00a0


	//----- nvinfo : EIATTR_PARAM_CBANK
	.align		4
        /*0040*/ 	.byte	0x04, 0x0a
        /*0042*/ 	.short	(.L_1297 - .L_1296)
	.align		4
.L_1296:
        /*0044*/ 	.word	index@(.nv.constant0._Z32group_norm_nhwc_fwd_scale_kernelI11Fp32IOBf16WLi128EEv26Group_norm_nhwc_fwd_params)
        /*0048*/ 	.short	0x0380
        /*004a*/ 	.short	0x00a0


	//----- nvinfo : EIATTR_SW_WAR
	.align		4
.L_1297:
        /*004c*/ 	.byte	0x04, 0x36
        /*004e*/ 	.short	(.L_1299 - .L_1298)
.L_1298:
        /*0050*/ 	.word	0x00000008
.L_1299:


//--------------------- .nv.info._Z32group_norm_nhwc_fwd_scale_kernelI11Fp32IOBf16WLi192EEv26Group_norm_nhwc_fwd_params --------------------------
	.section	.nv.info._Z32group_norm_nhwc_fwd_scale_kernelI11Fp32IOBf16WLi192EEv26Group_norm_nhwc_fwd_params,"",@"SHT_CUDA_INFO"
	.sectionflags	@""
	.align	4


	//----- nvinfo : EIATTR_CUDA_API_VERSION
	.align		4
        /*0000*/ 	.byte	0x04, 0x37
        /*0002*/ 	.short	(.L_1301 - .L_1300)
.L_1300:
        /*0004*/ 	.word	0x00000082


	//----- nvinfo : EIATTR_KPARAM_INFO
	.align		4
.L_1301:
        /*0008*/ 	.byte	0x04, 0x17
        /*000a*/ 	.short	(.L_1303 - .L_1302)
.L_1302:
        /*000c*/ 	.word	0x00000000
        /*0010*/ 	.short	0x0000
        /*0012*/ 	.short	0x0000
        /*0014*/ 	.byte	0x00, 0xf0, 0x81, 0x02


	//----- nvinfo : EIATTR_SPARSE_MMA_MASK
	.align		4
.L_1303:
        /*0018*/ 	.byte	0x03, 0x50
        /*001a*/ 	.short	0x0000


	//----- nvinfo : EIATTR_MAXREG_COUNT
	.align		4
        /*001c*/ 	.byte	0x03, 0x1b
        /*001e*/ 	.short	0x00ff


	//----- nvinfo : EIATTR_MERCURY_ISA_VERSION
	.align		4
        /*0020*/ 	.byte	0x03, 0x5f
        /*0022*/ 	.short	0x0101


	//----- nvinfo : EIATTR_VRC_CTA_INIT_COUNT
	.align		4
        /*0024*/ 	.byte	0x02, 0x4a
	.zero		1
	.zero		1


	//----- nvinfo : EIATTR_EXIT_INSTR_OFFSETS
	.align		4
        /*0028*/ 	.byte	0x04, 0x1c
        /*002a*/ 	.short	(.L_1305 - .L_1304)


	//   ....[0]....
.L_1304:
        /*002c*/ 	.word	0x000019d0


	//   ....[1]....
        /*0030*/ 	.word	0x00001a50


	//----- nvinfo : EIATTR_CRS_STACK_SIZE
	.align		4
.L_1305:
        /*0034*/ 	.byte	0x04, 0x1e
        /*0036*/ 	.short	(.L_1307 - .L_1306)
.L_1306:
        /*0038*/ 	.word	0x00000000


	//----- nvinfo : EIATTR_CBANK_PARAM_SIZE
	.align		4
.L_1307:
        /*003c*/ 	.byte	0x03, 0x19
        /*003e*/ 	.short	0x00a0


	//----- nvinfo : EIATTR_PARAM_CBANK
	.align		4
        /*0040*/ 	.byte	0x04, 0x0a
        /*0042*/ 	.short	(.L_1309 - .L_1308)
	.align		4
.L_1308:
        /*0044*/ 	.word	index@(.nv.constant0._Z32group_norm_nhwc_fwd_scale_kernelI11Fp32IOBf16WLi192EEv26Group_norm_nhwc_fwd_params)
        /*0048*/ 	.short	0x0380
        /*004a*/ 	.short	0x00a0


	//----- nvinfo : EIATTR_SW_WAR
	.align		4
.L_1309:
        /*004c*/ 	.byte	0x04, 0x36
        /*004e*/ 	.short	(.L_1311 - .L_1310)
.L_1310:
        /*0050*/ 	.word	0x00000008
.L_1311:


//--------------------- .nv.info._Z32group_norm_nhwc_fwd_scale_kernelI11Fp32IOBf16WLi448EEv26Group_norm_nhwc_fwd_params --------------------------
	.section	.nv.info._Z32group_norm_nhwc_fwd_scale_kernelI11Fp32IOBf16WLi448EEv26Group_norm_nhwc_fwd_params,"",@"SHT_CUDA_INFO"
	.sectionflags	@""
	.align	4


	//----- nvinfo : EIATTR_CUDA_API_VERSION
	.align		4
        /*0000*/ 	.byte	0x04, 0x37
        /*0002*/ 	.short	(.L_1313 - .L_1312)
.L_1312:
        /*0004*/ 	.word	0x00000082


	//----- nvinfo : EIATTR_KPARAM_INFO
	.align		4
.L_1313:
        /*0008*/ 	.byte	0x04, 0x17
        /*000a*/ 	.short	(.L_1315 - .L_1314)
.L_1314:
        /*000c*/ 	.word	0x00000000
        /*0010*/ 	.short	0x0000
        /*0012*/ 	.short	0x0000
        /*0014*/ 	.byte	0x00, 0xf0, 0x81, 0x02


	//----- nvinfo : EIATTR_SPARSE_MMA_MASK
	.align		4
.L_1315:
        /*0018*/ 	.byte	0x03, 0x50
        /*001a*/ 	.short	0x0000


	//----- nvinfo : EIATTR_MAXREG_COUNT
	.align		4
        /*001c*/ 	.byte	0x03, 0x1b
        /*001e*/ 	.short	0x00ff


	//----- nvinfo : EIATTR_MERCURY_ISA_VERSION
	.align		4
        /*0020*/ 	.byte	0x03, 0x5f
        /*0022*/ 	.short	0x0101


	//----- nvinfo : EIATTR_VRC_CTA_INIT_COUNT
	.align		4
        /*0024*/ 	.byte	0x02, 0x4a
	.zero		1
	.zero		1


	//----- nvinfo : EIATTR_EXIT_INSTR_OFFSETS
	.align		4
        /*0028*/ 	.byte	0x04, 0x1c
        /*002a*/ 	.short	(.L_1317 - .L_1316)


	//   ....[0]....
.L_1316:
        /*002c*/ 	.word	0x000019d0


	//   ....[1]....
        /*0030*/ 	.word	0x00001a50


	//----- nvinfo : EIATTR_CRS_STACK_SIZE
	.align		4
.L_1317:
        /*0034*/ 	.byte	0x04, 0x1e
        /*0036*/ 	.short	(.L_1319 - .L_1318)
.L_1318:
        /*0038*/ 	.word	0x00000000


	//----- nvinfo : EIATTR_CBANK_PARAM_SIZE
	.align		4
.L_1319:
        /*003c*/ 	.byte	0x03, 0x19
        /*003e*/ 	.short	0x00a0


	//----- nvinfo : EIATTR_PARAM_CBANK
	.align		4
        /*0040*/ 	.byte	0x04, 0x0a
        /*0042*/ 	.short	(.L_1321 - .L_1320)
	.align		4
.L_1320:
        /*0044*/ 	.word	index@(.nv.constant0._Z32group_norm_nhwc_fwd_scale_kernelI11Fp32IOBf16WLi448EEv26Group_norm_nhwc_fwd_params)
        /*0048*/ 	.short	0x0380
        /*004a*/ 	.short	0x00a0


	//----- nvinfo : EIATTR_SW_WAR
	.align		4
.L_1321:
        /*004c*/ 	.byte	0x04, 0x36
        /*004e*/ 	.short	(.L_1323 - .L_1322)
.L_1322:
        /*0050*/ 	.word	0x00000008
.L_1323:


//--------------------- .nv.info._Z32group_norm_nhwc_fwd_scale_kernelI11Fp32IOBf16WLi256EEv26Group_norm_nhwc_fwd_params --------------------------
	.section	.nv.info._Z32group_norm_nhwc_fwd_scale_kernelI11Fp32IOBf16WLi256EEv26Group_norm_nhwc_fwd_params,"",@"SHT_CUDA_INFO"
	.sectionflags	@""
	.align	4


	//----- nvinfo : EIATTR_CUDA_API_VERSION
	.align		4
        /*0000*/ 	.byte	0x04, 0x37
        /*0002*/ 	.short	(.L_1325 - .L_1324)
.L_1324:
        /*0004*/ 	.word	0x00000082


	//----- nvinfo : EIATTR_KPARAM_INFO
	.align		4
.L_1325:
        /*0008*/ 	.byte	0x04, 0x17
        /*000a*/ 	.short	(.L_1327 - .L_1326)
.L_1326:
        /*000c*/ 	.word	0x00000000
        /*0010*/ 	.short	0x0000
        /*0012*/ 	.short	0x0000
        /*0014*/ 	.byte	0x00, 0xf0, 0x81, 0x02


	//----- nvinfo : EIATTR_SPARSE_MMA_MASK
	.align		4
.L_1327:
        /*0018*/ 	.byte	0x03, 0x50
        /*001a*/ 	.short	0x0000


	//----- nvinfo : EIATTR_MAXREG_COUNT
	.align		4
        /*001c*/ 	.byte	0x03, 0x1b
        /*001e*/ 	.short	0x00ff


	//----- nvinfo : EIATTR_MERCURY_ISA_VERSION
	.align		4
        /*0020*/ 	.byte	0x03, 0x5f
        /*0022*/ 	.short	0x0101


	//----- nvinfo : EIATTR_VRC_CTA_INIT_COUNT
	.align		4
        /*0024*/ 	.byte	0x02, 0x4a
	.zero		1
	.zero		1


	//----- nvinfo : EIATTR_EXIT_INSTR_OFFSETS
	.align		4
        /*0028*/ 	.byte	0x04, 0x1c
        /*002a*/ 	.short	(.L_1329 - .L_1328)


	//   ....[0]....
.L_1328:
        /*002c*/ 	.word	0x000019d0


	//   ....[1]....
        /*0030*/ 	.word	0x00001a50


	//----- nvinfo : EIATTR_CRS_STACK_SIZE
	.align		4
.L_1329:
        /*0034*/ 	.byte	0x04, 0x1e
        /*0036*/ 	.short	(.L_1331 - .L_1330)
.L_1330:
        /*0038*/ 	.word	0x00000000


	//----- nvinfo : EIATTR_CBANK_PARAM_SIZE
	.align		4
.L_1331:
        /*003c*/ 	.byte	0x03, 0x19
        /*003e*/ 	.short	0x00a0


	//----- nvinfo : EIATTR_PARAM_CBANK
	.align		4
        /*0040*/ 	.byte	0x04, 0x0a
        /*0042*/ 	.short	(.L_1333 - .L_1332)
	.align		4
.L_1332:
        /*0044*/ 	.word	index@(.nv.constant0._Z32group_norm_nhwc_fwd_scale_kernelI11Fp32IOBf16WLi256EEv26Group_norm_nhwc_fwd_params)
        /*0048*/ 	.short	0x0380
        /*004a*/ 	.short	0x00a0


	//----- nvinfo : EIATTR_SW_WAR
	.align		4
.L_1333:
        /*004c*/ 	.byte	0x04, 0x36
        /*004e*/ 	.short	(.L_1335 - .L_1334)
.L_1334:
        /*0050*/ 	.word	0x00000008
.L_1335:


//--------------------- .nv.info._Z32group_norm_nhwc_fwd_scale_kernelI11Fp32IOBf16WLi120EEv26Group_norm_nhwc_fwd_params --------------------------
	.section	.nv.info._Z32group_norm_nhwc_fwd_scale_kernelI11Fp32IOBf16WLi120EEv26Group_norm_nhwc_fwd_params,"",@"SHT_CUDA_INFO"
	.sectionflags	@""
	.align	4


	//----- nvinfo : EIATTR_CUDA_API_VERSION
	.align		4
        /*0000*/ 	.byte	0x04, 0x37
        /*0002*/ 	.short	(.L_1337 - .L_1336)
.L_1336:
        /*0004*/ 	.word	0x00000082


	//----- nvinfo : EIATTR_KPARAM_INFO
	.align		4
.L_1337:
        /*0008*/ 	.byte	0x04, 0x17
        /*000a*/ 	.short	(.L_1339 - .L_1338)
.L_1338:
        /*000c*/ 	.word	0x00000000
        /*0010*/ 	.short	0x0000
        /*0012*/ 	.short	0x0000
        /*0014*/ 	.byte	0x00, 0xf0, 0x81, 0x02


	//----- nvinfo : EIATTR_SPARSE_MMA_MASK
	.align		4
.L_1339:
        /*0018*/ 	.byte	0x03, 0x50
        /*001a*/ 	.short	0x0000


	//----- nvinfo : EIATTR_MAXREG_COUNT
	.align		4
        /*001c*/ 	.byte	0x03, 0x1b
        /*001e*/ 	.short	0x00ff


	//----- nvinfo : EIATTR_MERCURY_ISA_VERSION
	.align		4
        /*0020*/ 	.byte	0x03, 0x5f
        /*0022*/ 	.short	0x0101


	//----- nvinfo : EIATTR_VRC_CTA_INIT_COUNT
	.align		4
        /*0024*/ 	.byte	0x02, 0x4a
	.zero		1
	.zero		1


	//----- nvinfo : EIATTR_EXIT_INSTR_OFFSETS
	.align		4
        /*0028*/ 	.byte	0x04, 0x1c
        /*002a*/ 	.short	(.L_1341 - .L_1340)


	//   ....[0]....
.L_1340:
        /*002c*/ 	.word	0x000019d0


	//   ....[1]....
        /*0030*/ 	.word	0x00001a50


	//----- nvinfo : EIATTR_CRS_STACK_SIZE
	.align		4
.L_1341:
        /*0034*/ 	.byte	0x04, 0x1e
        /*0036*/ 	.short	(.L_1343 - .L_1342)
.L_1342:
        /*0038*/ 	.word	0x00000000


	//----- nvinfo : EIATTR_CBANK_PARAM_SIZE
	.align		4
.L_1343:
        /*003c*/ 	.byte	0x03, 0x19
        /*003e*/ 	.short	0x00a0


	//----- nvinfo : EIATTR_PARAM_CBANK
	.align		4
        /*0040*/ 	.byte	0x04, 0x0a
        /*0042*/ 	.short	(.L_1345 - .L_1344)
	.align		4
.L_1344:
        /*0044*/ 	.word	index@(.nv.constant0._Z32group_norm_nhwc_fwd_scale_kernelI11Fp32IOBf16WLi120EEv26Group_norm_nhwc_fwd_params)
        /*0048*/ 	.short	0x0380
        /*004a*/ 	.short	0x00a0


	//----- nvinfo : EIATTR_SW_WAR
	.align		4
.L_1345:
        /*004c*/ 	.byte	0x04, 0x36
        /*004e*/ 	.short	(.L_1347 - .L_1346)
.L_1346:
        /*0050*/ 	.word	0x00000008
.L_1347:


//--------------------- .nv.info._Z32group_norm_nhwc_fwd_scale_kernelI11Fp32IOBf16WLi140EEv26Group_norm_nhwc_fwd_params --------------------------
	.section	.nv.info._Z32group_norm_nhwc_fwd_scale_kernelI11Fp32IOBf16WLi140EEv26Group_norm_nhwc_fwd_params,"",@"SHT_CUDA_INFO"
	.sectionflags	@""
	.align	4


	//----- nvinfo : EIATTR_CUDA_API_VERSION
	.align		4
        /*0000*/ 	.byte	0x04, 0x37
        /*0002*/ 	.short	(.L_1349 - .L_1348)
.L_1348:
        /*0004*/ 	.word	0x00000082


	//----- nvinfo : EIATTR_KPARAM_INFO
	.align		4
.L_1349:
        /*0008*/ 	.byte	0x04, 0x17
        /*000a*/ 	.short	(.L_1351 - .L_1350)
.L_1350:
        /*000c*/ 	.word	0x00000000
        /*0010*/ 	.short	0x0000
        /*0012*/ 	.short	0x0000
        /*0014*/ 	.byte	0x00, 0xf0, 0x81, 0x02


	//----- nvinfo : EIATTR_SPARSE_MMA_MASK
	.align		4
.L_1351:
        /*0018*/ 	.byte	0x03, 0x50
        /*001a*/ 	.short	0x0000


	//----- nvinfo : EIATTR_MAXREG_COUNT
	.align		4
        /*001c*/ 	.byte	0x03, 0x1b
        /*001e*/ 	.short	0x00ff


	//----- nvinfo : EIATTR_MERCURY_ISA_VERSION
	.align		4
        /*0020*/ 	.byte	0x03, 0x5f
        /*0022*/ 	.short	0x0101


	//----- nvinfo : EIATTR_VRC_CTA_INIT_COUNT
	.align		4
        /*0024*/ 	.byte	0x02, 0x4a
	.zero		1
	.zero		1


	//----- nvinfo : EIATTR_EXIT_INSTR_OFFSETS
	.align		4
        /*0028*/ 	.byte	0x04, 0x1c
        /*002a*/ 	.short	(.L_1353 - .L_1352)


	//   ....[0]....
.L_1352:
        /*002c*/ 	.word	0x000019d0


	//   ....[1]....
        /*0030*/ 	.word	0x00001a50


	//----- nvinfo : EIATTR_CRS_STACK_SIZE
	.align		4
.L_1353:
        /*0034*/ 	.byte	0x04, 0x1e
        /*0036*/ 	.short	(.L_1355 - .L_1354)
.L_1354:
        /*0038*/ 	.word	0x00000000


	//----- nvinfo : EIATTR_CBANK_PARAM_SIZE
	.align		4
.L_1355:
        /*003c*/ 	.byte	0x03, 0x19
        /*003e*/ 	.short	0x00a0


	//----- nvinfo : EIATTR_PARAM_CBANK
	.align		4
        /*0040*/ 	.byte	0x04, 0x0a
        /*0042*/ 	.short	(.L_1357 - .L_1356)
	.align		4
.L_1356:
        /*0044*/ 	.word	index@(.nv.constant0._Z32group_norm_nhwc_fwd_scale_kernelI11Fp32IOBf16WLi140EEv26Group_norm_nhwc_fwd_params)
        /*0048*/ 	.short	0x0380
        /*004a*/ 	.short	0x00a0


	//----- nvinfo : EIATTR_SW_WAR
	.align		4
.L_1357:
        /*004c*/ 	.byte	0x04, 0x36
        /*004e*/ 	.short	(.L_1359 - .L_1358)
.L_1358:
        /*0050*/ 	.word	0x00000008
.L_1359:


//--------------------- .nv.info._Z32group_norm_nhwc_fwd_scale_kernelI11Fp32IOBf16WLi160EEv26Group_norm_nhwc_fwd_params --------------------------
	.section	.nv.info._Z32group_norm_nhwc_fwd_scale_kernelI11Fp32IOBf16WLi160EEv26Group_norm_nhwc_fwd_params,"",@"SHT_CUDA_INFO"
	.sectionflags	@""
	.align	4


	//----- nvinfo : EIATTR_CUDA_API_VERSION
	.align		4
        /*0000*/ 	.byte	0x04, 0x37
        /*0002*/ 	.short	(.L_1361 - .L_1360)
.L_1360:
        /*0004*/ 	.word	0x00000082


	//----- nvinfo : EIATTR_KPARAM_INFO
	.align		4
.L_1361:
        /*0008*/ 	.byte	0x04, 0x17
        /*000a*/ 	.short	(.L_1363 - .L_1362)
.L_1362:
        /*000c*/ 	.word	0x00000000
        /*0010*/ 	.short	0x0000
        /*0012*/ 	.short	0x0000
        /*0014*/ 	.byte	0x00, 0xf0, 0x81, 0x02


	//----- nvinfo : EIATTR_SPARSE_MMA_MASK
	.align		4
.L_1363:
        /*0018*/ 	.byte	0x03, 0x50
        /*001a*/ 	.short	0x0000


	//----- nvinfo : EIATTR_MAXREG_COUNT
	.align		4
        /*001c*/ 	.byte	0x03, 0x1b
        /*001e*/ 	.short	0x00ff


	//----- nvinfo : EIATTR_MERCURY_ISA_VERSION
	.align		4
        /*0020*/ 	.byte	0x03, 0x5f
        /*0022*/ 	.short	0x0101


	//----- nvinfo : EIATTR_VRC_CTA_INIT_COUNT
	.align		4
        /*0024*/ 	.byte	0x02, 0x4a
	.zero		1
	.zero		1


	//----- nvinfo : EIATTR_EXIT_INSTR_OFFSETS
	.align		4
        /*0028*/ 	.byte	0x04, 0x1c
        /*002a*/ 	.short	(.L_1365 - .L_1364)


	//   ....[0]....
.L_1364:
        /*002c*/ 	.word	0x000019d0


	//   ....[1]....
        /*0030*/ 	.word	0x00001a50


	//----- nvinfo : EIATTR_CRS_STACK_SIZE
	.align		4
.L_1365:
        /*0034*/ 	.byte	0x04, 0x1e
        /*0036*/ 	.short	(.L_1367 - .L_1366)
.L_1366:
        /*0038*/ 	.word	0x00000000


	//----- nvinfo : EIATTR_CBANK_PARAM_SIZE
	.align		4
.L_1367:
        /*003c*/ 	.byte	0x03, 0x19
        /*003e*/ 	.short	0x00a0


	//----- nvinfo : EIATTR_PARAM_CBANK
	.align		4
        /*0040*/ 	.byte	0x04, 0x0a
        /*0042*/ 	.short	(.L_1369 - .L_1368)
	.align		4
.L_1368:
        /*0044*/ 	.word	index@(.nv.constant0._Z32group_norm_nhwc_fwd_scale_kernelI11Fp32IOBf16WLi160EEv26Group_norm_nhwc_fwd_params)
        /*0048*/ 	.short	0x0380
        /*004a*/ 	.short	0x00a0


	//----- nvinfo : EIATTR_SW_WAR
	.align		4
.L_1369:
        /*004c*/ 	.byte	0x04, 0x36
        /*004e*/ 	.short	(.L_1371 - .L_1370)
.L_1370:
        /*0050*/ 	.word	0x00000008
.L_1371:


//--------------------- .nv.info._Z32group_norm_nhwc_fwd_scale_kernelI11Fp32IOFp16WLi196EEv26Group_norm_nhwc_fwd_params --------------------------
	.section	.nv.info._Z32group_norm_nhwc_fwd_scale_kernelI11Fp32IOFp16WLi196EEv26Group_norm_nhwc_fwd_params,"",@"SHT_CUDA_INFO"
	.sectionflags	@""
	.align	4


	//----- nvinfo : EIATTR_CUDA_API_VERSION
	.align		4
        /*0000*/ 	.byte	0x04, 0x37
        /*0002*/ 	.short	(.L_1373 - .L_1372)
.L_1372:
        /*0004*/ 	.word	0x00000082


	//----- nvinfo : EIATTR_KPARAM_INFO
	.align		4
.L_1373:
        /*0008*/ 	.byte	0x04, 0x17
        /*000a*/ 	.short	(.L_1375 - .L_1374)
.L_1374:
        /*000c*/ 	.word	0x00000000
        /*0010*/ 	.short	0x0000
        /*0012*/ 	.short	0x0000
        /*0014*/ 	.byte	0x00, 0xf0, 0x81, 0x02


	//----- nvinfo : EIATTR_SPARSE_MMA_MASK
	.align		4
.L_1375:
        /*0018*/ 	.byte	0x03, 0x50
        /*001a*/ 	.short	0x0000


	//----- nvinfo : EIATTR_MAXREG_COUNT
	.align		4
        /*001c*/ 	.byte	0x03, 0x1b
        /*001e*/ 	.short	0x00ff


	//----- nvinfo : EIATTR_MERCURY_ISA_VERSION
	.align		4
        /*0020*/ 	.byte	0x03, 0x5f
        /*0022*/ 	.short	0x0101


	//----- nvinfo : EIATTR_VRC_CTA_INIT_COUNT
	.align		4
        /*0024*/ 	.byte	0x02, 0x4a
	.zero		1
	.zero		1


	//----- nvinfo : EIATTR_EXIT_INSTR_OFFSETS
	.align		4
        /*0028*/ 	.byte	0x04, 0x1c
        /*002a*/ 	.short	(.L_1377 - .L_1376)


	//   ....[0]....
.L_1376:
        /*002c*/ 	.word	0x000019d0


	//   ....[1]....
        /*0030*/ 	.word	0x00001a50


	//----- nvinfo : EIATTR_CRS_STACK_SIZE
	.align		4
.L_1377:
        /*0034*/ 	.byte	0x04, 0x1e
        /*0036*/ 	.short	(.L_1379 - .L_1378)
.L_1378:
        /*0038*/ 	.word	0x00000000


	//----- nvinfo : EIATTR_CBANK_PARAM_SIZE
	.align		4
.L_1379:
        /*003c*/ 	.byte	0x03, 0x19
        /*003e*/ 	.short	0x00a0


	//----- nvinfo : EIATTR_PARAM_CBANK
	.align		4
        /*0040*/ 	.byte	0x04, 0x0a
        /*0042*/ 	.short	(.L_1381 - .L_1380)
	.align		4
.L_1380:
        /*0044*/ 	.word	index@(.nv.constant0._Z32group_norm_nhwc_fwd_scale_kernelI11Fp32IOFp16WLi196EEv26Group_norm_nhwc_fwd_params)
        /*0048*/ 	.short	0x0380
        /*004a*/ 	.short	0x00a0


	//----- nvinfo : EIATTR_SW_WAR
	.align		4
.L_1381:
        /*004c*/ 	.byte	0x04, 0x36
        /*004e*/ 	.short	(.L_1383 - .L_1382)
.L_1382:
        /*0050*/ 	.word	0x00000008
.L_1383:


//--------------------- .nv.info._Z32group_norm_nhwc_fwd_scale_kernelI11Fp32IOFp16WLi168EEv26Group_norm_nhwc_fwd_params --------------------------
	.section	.nv.info._Z32group_norm_nhwc_fwd_scale_kernelI11Fp32IOFp16WLi168EEv26Group_norm_nhwc_fwd_params,"",@"SHT_CUDA_INFO"
	.sectionflags	@""
	.align	4


	//----- nvinfo : EIATTR_CUDA_API_VERSION
	.align		4
        /*0000*/ 	.byte	0x04, 0x37
        /*0002*/ 	.short	(.L_1385 - .L_1384)
.L_1384:
        /*0004*/ 	.word	0x00000082


	//----- nvinfo : EIATTR_KPARAM_INFO
	.align		4
.L_1385:
        /*0008*/ 	.byte	0x04, 0x17
        /*000a*/ 	.short	(.L_1387 - .L_1386)
.L_1386:
        /*000c*/ 	.word	0x00000000
        /*0010*/ 	.short	0x0000
        /*0012*/ 	.short	0x0000
        /*0014*/ 	.byte	0x00, 0xf0, 0x81, 0x02


	//----- nvinfo : EIATTR_SPARSE_MMA_MASK
	.align		4
.L_1387:
        /*0018*/ 	.byte	0x03, 0x50
        /*001a*/ 	.short	0x0000


	//----- nvinfo : EIATTR_MAXREG_COUNT
	.align		4
        /*001c*/ 	.byte	0x03, 0x1b
        /*001e*/ 	.short	0x00ff


	//----- nvinfo : EIATTR_MERCURY_ISA_VERSION
	.align		4
        /*0020*/ 	.byte	0x03, 0x5f
        /*0022*/ 	.short	0x0101


	//----- nvinfo : EIATTR_VRC_CTA_INIT_COUNT
	.align		4
        /*0024*/ 	.byte	0x02, 0x4a
	.zero		1
	.zero		1


	//----- nvinfo : EIATTR_EXIT_INSTR_OFFSETS
	.align		4
        /*0028*/ 	.byte	0x04, 0x1c
        /*002a*/ 	.short	(.L_1389 - .L_1388)


	//   ....[0]....
.L_1388:
        /*002c*/ 	.word	0x000019d0


	//   ....[1]....
        /*0030*/ 	.word	0x00001a50


	//----- nvinfo : EIATTR_CRS_STACK_SIZE
	.align		4
.L_1389:
        /*0034*/ 	.byte	0x04, 0x1e
        /*0036*/ 	.short	(.L_1391 - .L_1390)
.L_1390:
        /*0038*/ 	.word	0x00000000


	//----- nvinfo : EIATTR_CBANK_PARAM_SIZE
	.align		4
.L_1391:
        /*003c*/ 	.byte	0x03, 0x19
        /*003e*/ 	.short	0x00a0


	//----- nvinfo : EIATTR_PARAM_CBANK
	.align		4
        /*0040*/ 	.byte	0x04, 0x0a
        /*0042*/ 	.short	(.L_1393 - .L_1392)
	.align		4
.L_1392:
        /*0044*/ 	.word	index@(.nv.constant0._Z32group_norm_nhwc_fwd_scale_kernelI11Fp32IOFp16WLi168EEv26Group_norm_nhwc_fwd_params)
        /*0048*/ 	.short	0x0380
        /*004a*/ 	.short	0x00a0


	//----- nvinfo : EIATTR_SW_WAR
	.align		4
.L_1393:
        /*004c*/ 	.byte	0x04, 0x36
        /*004e*/ 	.short	(.L_1395 - .L_1394)
.L_1394:
        /*0050*/ 	.word	0x00000008
.L_1395:


//--------------------- .nv.info._Z32group_norm_nhwc_fwd_scale_kernelI11Fp32IOFp16WLi64EEv26Group_norm_nhwc_fwd_params --------------------------
	.section	.nv.info._Z32group_norm_nhwc_fwd_scale_kernelI11Fp32IOFp16WLi64EEv26Group_norm_nhwc_fwd_params,"",@"SHT_CUDA_INFO"
	.sectionflags	@""
	.align	4


	//----- nvinfo : EIATTR_CUDA_API_VERSION
	.align		4
        /*0000*/ 	.byte	0x04, 0x37
        /*0002*/ 	.short	(.L_1397 - .L_1396)
.L_1396:
        /*0004*/ 	.word	0x00000082


	//----- nvinfo : EIATTR_KPARAM_INFO
	.align		4
.L_1397:
        /*0008*/ 	.byte	0x04, 0x17
        /*000a*/ 	.short	(.L_1399 - .L_1398)
.L_1398:
        /*000c*/ 	.word	0x00000000
        /*0010*/ 	.short	0x0000
        /*0012*/ 	.short	0x0000
        /*0014*/ 	.byte	0x00, 0xf0, 0x81, 0x02


	//----- nvinfo : EIATTR_SPARSE_MMA_MASK
	.align		4
.L_1399:
        /*0018*/ 	.byte	0x03, 0x50
        /*001a*/ 	.short	0x0000


	//----- nvinfo : EIATTR_MAXREG_COUNT
	.align		4
        /*001c*/ 	.byte	0x03, 0x1b
        /*001e*/ 	.short	0x00ff


	//----- nvinfo : EIATTR_MERCURY_ISA_VERSION
	.align		4
        /*0020*/ 	.byte	0x03, 0x5f
        /*0022*/ 	.short	0x0101


	//----- nvinfo : EIATTR_VRC_CTA_INIT_COUNT
	.align		4
        /*0024*/ 	.byte	0x02, 0x4a
	.zero		1
	.zero		1


	//----- nvinfo : EIATTR_EXIT_INSTR_OFFSETS
	.align		4
        /*0028*/ 	.byte	0x04, 0x1c
        /*002a*/ 	.short	(.L_1401 - .L_1400)


	//   ....[0]....
.L_1400:
        /*002c*/ 	.word	0x000019d0


	//   ....[1]....
        /*0030*/ 	.word	0x00001a50


	//----- nvinfo : EIATTR_CRS_STACK_SIZE
	.align		4
.L_1401:
        /*0034*/ 	.byte	0x04, 0x1e
        /*0036*/ 	.short	(.L_1403 - .L_1402)
.L_1402:
        /*0038*/ 	.word	0x00000000


	//----- nvinfo : EIATTR_CBANK_PARAM_SIZE
	.align		4
.L_1403:
        /*003c*/ 	.byte	0x03, 0x19
        /*003e*/ 	.short	0x00a0


	//----- nvinfo : EIATTR_PARAM_CBANK
	.align		4
        /*0040*/ 	.byte	0x04, 0x0a
        /*0042*/ 	.short	(.L_1405 - .L_1404)
	.align		4
.L_1404:
        /*0044*/ 	.word	index@(.nv.constant0._Z32group_norm_nhwc_fwd_scale_kernelI11Fp32IOFp16WLi64EEv26Group_norm_nhwc_fwd_params)
        /*0048*/ 	.short	0x0380
        /*004a*/ 	.short	0x00a0


	//----- nvinfo : EIATTR_SW_WAR
	.align		4
.L_1405:
        /*004c*/ 	.byte	0x04, 0x36
        /*004e*/ 	.short	(.L_1407 - .L_1406)
.L_1406:
        /*0050*/ 	.word	0x00000008
.L_1407:


//--------------------- .nv.info._Z32group_norm_nhwc_fwd_scale_kernelI11Fp32IOFp16WLi128EEv26Group_norm_nhwc_fwd_params --------------------------
	.section	.nv.info._Z32group_norm_nhwc_fwd_scale_kernelI11Fp32IOFp16WLi128EEv26Group_norm_nhwc_fwd_params,"",@"SHT_CUDA_INFO"
	.sectionflags	@""
	.align	4


	//----- nvinfo : EIATTR_CUDA_API_VERSION
	.align		4
        /*0000*/ 	.byte	0x04, 0x37
        /*0002*/ 	.short	(.L_1409 - .L_1408)
.L_1408:
        /*0004*/ 	.word	0x00000082


	//----- nvinfo : EIATTR_KPARAM_INFO
	.align		4
.L_1409:
        /*0008*/ 	.byte	0x04, 0x17
        /*000a*/ 	.short	(.L_1411 - .L_1410)
.L_1410:
        /*000c*/ 	.word	0x00000000
        /*0010*/ 	.short	0x0000
        /*0012*/ 	.short	0x0000
        /*0014*/ 	.byte	0x00, 0xf0, 0x81, 0x02


	//----- nvinfo : EIATTR_SPARSE_MMA_MASK
	.align		4
.L_1411:
        /*0018*/ 	.byte	0x03, 0x50
        /*001a*/ 	.short	0x0000


	//----- nvinfo : EIATTR_MAXREG_COUNT
	.align		4
        /*001c*/ 	.byte	0x03, 0x1b
        /*001e*/ 	.short	0x00ff


	//----- nvinfo : EIATTR_MERCURY_ISA_VERSION
	.align		4
        /*0020*/ 	.byte	0x03, 0x5f
        /*0022*/ 	.short	0x0101


	//----- nvinfo : EIATTR_VRC_CTA_INIT_COUNT
	.align		4
        /*0024*/ 	.byte	0x02, 0x4a
	.zero		1
	.zero		1


	//----- nvinfo : EIATTR_EXIT_INSTR_OFFSETS
	.align		4
        /*0028*/ 	.byte	0x04, 0x1c
        /*002a*/ 	.short	(.L_1413 - .L_1412)


	//   ....[0]....
.L_1412:
        /*002c*/ 	.word	0x000019d0


	//   ....[1]....
        /*0030*/ 	.word	0x00001a50


	//----- nvinfo : EIATTR_CRS_STACK_SIZE
	.align		4
.L_1413:
        /*0034*/ 	.byte	0x04, 0x1e
        /*0036*/ 	.short	(.L_1415 - .L_1414)
.L_1414:
        /*0038*/ 	.word	0x00000000


	//----- nvinfo : EIATTR_CBANK_PARAM_SIZE
	.align		4
.L_1415:
        /*003c*/ 	.byte	0x03, 0x19
        /*003e*/ 	.short	0x00a0


	//----- nvinfo : EIATTR_PARAM_CBANK
	.align		4
        /*0040*/ 	.byte	0x04, 0x0a
        /*0042*/ 	.short	(.L_1417 - .L_1416)
	.align		4
.L_1416:
        /*0044*/ 	.word	index@(.nv.constant0._Z32group_norm_nhwc_fwd_scale_kernelI11Fp32IOFp16WLi128EEv26Group_norm_nhwc_fwd_params)
        /*0048*/ 	.short	0x0380
        /*004a*/ 	.short	0x00a0


	//----- nvinfo : EIATTR_SW_WAR
	.align		4
.L_1417:
        /*004c*/ 	.byte	0x04, 0x36
        /*004e*/ 	.short	(.L_1419 - .L_1418)
.L_1418:
        /*0050*/ 	.word	0x00000008
.L_1419:


//--------------------- .nv.info._Z32group_norm_nhwc_fwd_scale_kernelI11Fp32IOFp16WLi192EEv26Group_norm_nhwc_fwd_params --------------------------
	.section	.nv.info._Z32group_norm_nhwc_fwd_scale_kernelI11Fp32IOFp16WLi192EEv26Group_norm_nhwc_fwd_params,"",@"SHT_CUDA_INFO"
	.sectionflags	@""
	.align	4


	//----- nvinfo : EIATTR_CUDA_API_VERSION
	.align		4
        /*0000*/ 	.byte	0x04, 0x37
        /*0002*/ 	.short	(.L_1421 - .L_1420)
.L_1420:
        /*0004*/ 	.word	0x00000082


	//----- nvinfo : EIATTR_KPARAM_INFO
	.align		4
.L_1421:
        /*0008*/ 	.byte	0x04, 0x17
        /*000a*/ 	.short	(.L_1423 - .L_1422)
.L_1422:
        /*000c*/ 	.word	0x00000000
        /*0010*/ 	.short	0x0000
        /*0012*/ 	.short	0x0000
        /*0014*/ 	.byte	0x00, 0xf0, 0x81, 0x02


	//----- nvinfo : EIATTR_SPARSE_MMA_MASK
	.align		4
.L_1423:
        /*0018*/ 	.byte	0x03, 0x50
        /*001a*/ 	.short	0x0000


	//----- nvinfo : EIATTR_MAXREG_COUNT
	.align		4
        /*001c*/ 	.byte	0x03, 0x1b
        /*001e*/ 	.short	0x00ff


	//----- nvinfo : EIATTR_MERCURY_ISA_VERSION
	.align		4
        /*0020*/ 	.byte	0x03, 0x5f
        /*0022*/ 	.short	0x0101


	//----- nvinfo : EIATTR_VRC_CTA_INIT_COUNT
	.align		4
        /*0024*/ 	.byte	0x02, 0x4a
	.zero		1
	.zero		1


	//----- nvinfo : EIATTR_EXIT_INSTR_OFFSETS
	.align		4
        /*0028*/ 	.byte	0x04, 0x1c
        /*002a*/ 	.short	(.L_1425 - .L_1424)


	//   ....[0]....
.L_1424:
        /*002c*/ 	.word	0x000019d0


	//   ....[1]....
        /*0030*/ 	.word	0x00001a50


	//----- nvinfo : EIATTR_CRS_STACK_SIZE
	.align		4
.L_1425:
        /*0034*/ 	.byte	0x04, 0x1e
        /*0036*/ 	.short	(.L_1427 - .L_1426)
.L_1426:
        /*0038*/ 	.word	0x00000000


	//----- nvinfo : EIATTR_CBANK_PARAM_SIZE
	.align		4
.L_1427:
        /*003c*/ 	.byte	0x03, 0x19
        /*003e*/ 	.short	0x00a0


	//----- nvinfo : EIATTR_PARAM_CBANK
	.align		4
        /*0040*/ 	.byte	0x04, 0x0a
        /*0042*/ 	.short	(.L_1429 - .L_1428)
	.align		4
.L_1428:
        /*0044*/ 	.word	index@(.nv.constant0._Z32group_norm_nhwc_fwd_scale_kernelI11Fp32IOFp16WLi192EEv26Group_norm_nhwc_fwd_params)
        /*0048*/ 	.short	0x0380
        /*004a*/ 	.short	0x00a0


	//----- nvinfo : EIATTR_SW_WAR
	.align		4
.L_1429:
        /*004c*/ 	.byte	0x04, 0x36
        /*004e*/ 	.short	(.L_1431 - .L_1430)
.L_1430:
        /*0050*/ 	.word	0x00000008
.L_1431:


//--------------------- .nv.info._Z32group_norm_nhwc_fwd_scale_kernelI11Fp32IOFp16WLi448EEv26Group_norm_nhwc_fwd_params --------------------------
	.section	.nv.info._Z32group_norm_nhwc_fwd_scale_kernelI11Fp32IOFp16WLi448EEv26Group_norm_nhwc_fwd_params,"",@"SHT_CUDA_INFO"
	.sectionflags	@""
	.align	4


	//----- nvinfo : EIATTR_CUDA_API_VERSION
	.align		4
        /*0000*/ 	.byte	0x04, 0x37
        /*0002*/ 	.short	(.L_1433 - .L_1432)
.L_1432:
        /*0004*/ 	.word	0x00000082


	//----- nvinfo : EIATTR_KPARAM_INFO
	.align		4
.L_1433:
        /*0008*/ 	.byte	0x04, 0x17
        /*000a*/ 	.short	(.L_1435 - .L_1434)
.L_1434:
        /*000c*/ 	.word	0x00000000
        /*0010*/ 	.short	0x0000
        /*0012*/ 	.short	0x0000
        /*0014*/ 	.byte	0x00, 0xf0, 0x81, 0x02


	//----- nvinfo : EIATTR_SPARSE_MMA_MASK
	.align		4
.L_1435:
        /*0018*/ 	.byte	0x03, 0x50
        /*001a*/ 	.short	0x0000


	//----- nvinfo : EIATTR_MAXREG_COUNT
	.align		4
        /*001c*/ 	.byte	0x03, 0x1b
        /*001e*/ 	.short	0x00ff


	//----- nvinfo : EIATTR_MERCURY_ISA_VERSION
	.align		4
        /*0020*/ 	.byte	0x03, 0x5f
        /*0022*/ 	.short	0x0101


	//----- nvinfo : EIATTR_VRC_CTA_INIT_COUNT
	.align		4
        /*0024*/ 	.byte	0x02, 0x4a
	.zero		1
	.zero		1


	//----- nvinfo : EIATTR_EXIT_INSTR_OFFSETS
	.align		4
        /*0028*/ 	.byte	0x04, 0x1c
        /*002a*/ 	.short	(.L_1437 - .L_1436)


	//   ....[0]....
.L_1436:
        /*002c*/ 	.word	0x000019d0


	//   ....[1]....
        /*0030*/ 	.word	0x00001a50


	//----- nvinfo : EIATTR_CRS_STACK_SIZE
	.align		4
.L_1437:
        /*0034*/ 	.byte	0x04, 0x1e
        /*0036*/ 	.short	(.L_1439 - .L_1438)
.L_1438:
        /*0038*/ 	.word	0x00000000


	//----- nvinfo : EIATTR_CBANK_PARAM_SIZE
	.align		4
.L_1439:
        /*003c*/ 	.byte	0x03, 0x19
        /*003e*/ 	.short	0x00a0


	//----- nvinfo : EIATTR_PARAM_CBANK
	.align		4
        /*0040*/ 	.byte	0x04, 0x0a
        /*0042*/ 	.short	(.L_1441 - .L_1440)
	.align		4
.L_1440:
        /*0044*/ 	.word	index@(.nv.constant0._Z32group_norm_nhwc_fwd_scale_kernelI11Fp32IOFp16WLi448EEv26Group_norm_nhwc_fwd_params)
        /*0048*/ 	.short	0x0380
        /*004a*/ 	.short	0x00a0


	//----- nvinfo : EIATTR_SW_WAR
	.align		4
.L_1441:
        /*004c*/ 	.byte	0x04, 0x36
        /*004e*/ 	.short	(.L_1443 - .L_1442)
.L_1442:
        /*0050*/ 	.word	0x00000008
.L_1443:


//--------------------- .nv.info._Z32group_norm_nhwc_fwd_scale_kernelI11Fp32IOFp16WLi256EEv26Group_norm_nhwc_fwd_params --------------------------
	.section	.nv.info._Z32group_norm_nhwc_fwd_scale_kernelI11Fp32IOFp16WLi256EEv26Group_norm_nhwc_fwd_params,"",@"SHT_CUDA_INFO"
	.sectionflags	@""
	.align	4


	//----- nvinfo : EIATTR_CUDA_API_VERSION
	.align		4
        /*0000*/ 	.byte	0x04, 0x37
        /*0002*/ 	.short	(.L_1445 - .L_1444)
.L_1444:
        /*0004*/ 	.word	0x00000082


	//----- nvinfo : EIATTR_KPARAM_INFO
	.align		4
.L_1445:
        /*0008*/ 	.byte	0x04, 0x17
        /*000a*/ 	.short	(.L_1447 - .L_1446)
.L_1446:
        /*000c*/ 	.word	0x00000000
        /*0010*/ 	.short	0x0000
        /*0012*/ 	.short	0x0000
        /*0014*/ 	.byte	0x00, 0xf0, 0x81, 0x02


	//----- nvinfo : EIATTR_SPARSE_MMA_MASK
	.align		4
.L_1447:
        /*0018*/ 	.byte	0x03, 0x50
        /*001a*/ 	.short	0x0000


	//----- nvinfo : EIATTR_MAXREG_COUNT
	.align		4
        /*001c*/ 	.byte	0x03, 0x1b
        /*001e*/ 	.short	0x00ff


	//----- nvinfo : EIATTR_MERCURY_ISA_VERSION
	.align		4
        /*0020*/ 	.byte	0x03, 0x5f
        /*0022*/ 	.short	0x0101


	//----- nvinfo : EIATTR_VRC_CTA_INIT_COUNT
	.align		4
        /*0024*/ 	.byte	0x02, 0x4a
	.zero		1
	.zero		1


	//----- nvinfo : EIATTR_EXIT_INSTR_OFFSETS
	.align		4
        /*0028*/ 	.byte	0x04, 0x1c
        /*002a*/ 	.short	(.L_1449 - .L_1448)


	//   ....[0]....
.L_1448:
        /*002c*/ 	.word	0x000019d0


	//   ....[1]....
        /*0030*/ 	.word	0x00001a50


	//----- nvinfo : EIATTR_CRS_STACK_SIZE
	.align		4
.L_1449:
        /*0034*/ 	.byte	0x04, 0x1e
        /*0036*/ 	.short	(.L_1451 - .L_1450)
.L_1450:
        /*0038*/ 	.word	0x00000000


	//----- nvinfo : EIATTR_CBANK_PARAM_SIZE
	.align		4
.L_1451:
        /*003c*/ 	.byte	0x03, 0x19
        /*003e*/ 	.short	0x00a0


	//----- nvinfo : EIATTR_PARAM_CBANK
	.align		4
        /*0040*/ 	.byte	0x04, 0x0a
        /*0042*/ 	.short	(.L_1453 - .L_1452)
	.align		4
.L_1452:
        /*0044*/ 	.word	index@(.nv.constant0._Z32group_norm_nhwc_fwd_scale_kernelI11Fp32IOFp16WLi256EEv26Group_norm_nhwc_fwd_params)
        /*0048*/ 	.short	0x0380
        /*004a*/ 	.short	0x00a0


	//----- nvinfo : EIATTR_SW_WAR
	.align		4
.L_1453:
        /*004c*/ 	.byte	0x04, 0x36
        /*004e*/ 	.short	(.L_1455 - .L_1454)
.L_1454:
        /*0050*/ 	.word	0x00000008
.L_1455:


//--------------------- .nv.info._Z32group_norm_nhwc_fwd_scale_kernelI11Fp32IOFp16WLi120EEv26Group_norm_nhwc_fwd_params --------------------------
	.section	.nv.info._Z32group_norm_nhwc_fwd_scale_kernelI11Fp32IOFp16WLi120EEv26Group_norm_nhwc_fwd_params,"",@"SHT_CUDA_INFO"
	.sectionflags	@""
	.align	4


	//----- nvinfo : EIATTR_CUDA_API_VERSION
	.align		4
        /*0000*/ 	.byte	0x04, 0x37
        /*0002*/ 	.short	(.L_1457 - .L_1456)
.L_1456:
        /*0004*/ 	.word	0x00000082


	//----- nvinfo : EIATTR_KPARAM_INFO
	.align		4
.L_1457:
        /*0008*/ 	.byte	0x04, 0x17
        /*000a*/ 	.short	(.L_1459 - .L_1458)
.L_1458:
        /*000c*/ 	.word	0x00000000
        /*0010*/ 	.short	0x0000
        /*0012*/ 	.short	0x0000
        /*0014*/ 	.byte	0x00, 0xf0, 0x81, 0x02


	//----- nvinfo : EIATTR_SPARSE_MMA_MASK
	.align		4
.L_1459:
        /*0018*/ 	.byte	0x03, 0x50
        /*001a*/ 	.short	0x0000


	//----- nvinfo : EIATTR_MAXREG_COUNT
	.align		4
        /*001c*/ 	.byte	0x03, 0x1b
        /*001e*/ 	.short	0x00ff


	//----- nvinfo : EIATTR_MERCURY_ISA_VERSION
	.align		4
        /*0020*/ 	.byte	0x03, 0x5f
        /*0022*/ 	.short	0x0101


	//----- nvinfo : EIATTR_VRC_CTA_INIT_COUNT
	.align		4
        /*0024*/ 	.byte	0x02, 0x4a
	.zero		1
	.zero		1


	//----- nvinfo : EIATTR_EXIT_INSTR_OFFSETS
	.align		4
        /*0028*/ 	.byte	0x04, 0x1c
        /*002a*/ 	.short	(.L_1461 - .L_1460)


	//   ....[0]....
.L_1460:
        /*002c*/ 	.word	0x000019d0


	//   ....[1]....
        /*0030*/ 	.word	0x00001a50


	//----- nvinfo : EIATTR_CRS_STACK_SIZE
	.align		4
.L_1461:
        /*0034*/ 	.byte	0x04, 0x1e
        /*0036*/ 	.short	(.L_1463 - .L_1462)
.L_1462:
        /*0038*/ 	.word	0x00000000


	//----- nvinfo : EIATTR_CBANK_PARAM_SIZE
	.align		4
.L_1463:
        /*003c*/ 	.byte	0x03, 0x19
        /*003e*/ 	.short	0x00a0


	//----- nvinfo : EIATTR_PARAM_CBANK
	.align		4
        /*0040*/ 	.byte	0x04, 0x0a
        /*0042*/ 	.short	(.L_1465 - .L_1464)
	.align		4
.L_1464:
        /*0044*/ 	.word	index@(.nv.constant0._Z32group_norm_nhwc_fwd_scale_kernelI11Fp32IOFp16WLi120EEv26Group_norm_nhwc_fwd_params)
        /*0048*/ 	.short	0x0380
        /*004a*/ 	.short	0x00a0


	//----- nvinfo : EIATTR_SW_WAR
	.align		4
.L_1465:
        /*004c*/ 	.byte	0x04, 0x36
        /*004e*/ 	.short	(.L_1467 - .L_1466)
.L_1466:
        /*0050*/ 	.word	0x00000008
.L_1467:


//--------------------- .nv.info._Z32group_norm_nhwc_fwd_scale_kernelI11Fp32IOFp16WLi140EEv26Group_norm_nhwc_fwd_params --------------------------
	.section	.nv.info._Z32group_norm_nhwc_fwd_scale_kernelI11Fp32IOFp16WLi140EEv26Group_norm_nhwc_fwd_params,"",@"SHT_CUDA_INFO"
	.sectionflags	@""
	.align	4


	//----- nvinfo : EIATTR_CUDA_API_VERSION
	.align		4
        /*0000*/ 	.byte	0x04, 0x37
        /*0002*/ 	.short	(.L_1469 - .L_1468)
.L_1468:
        /*0004*/ 	.word	0x00000082


	//----- nvinfo : EIATTR_KPARAM_INFO
	.align		4
.L_1469:
        /*0008*/ 	.byte	0x04, 0x17
        /*000a*/ 	.short	(.L_1471 - .L_1470)
.L_1470:
        /*000c*/ 	.word	0x00000000
        /*0010*/ 	.short	0x0000
        /*0012*/ 	.short	0x0000
        /*0014*/ 	.byte	0x00, 0xf0, 0x81, 0x02


	//----- nvinfo : EIATTR_SPARSE_MMA_MASK
	.align		4
.L_1471:
        /*0018*/ 	.byte	0x03, 0x50
        /*001a*/ 	.short	0x0000


	//----- nvinfo : EIATTR_MAXREG_COUNT
	.align		4
        /*001c*/ 	.byte	0x03, 0x1b
        /*001e*/ 	.short	0x00ff


	//----- nvinfo : EIATTR_MERCURY_ISA_VERSION
	.align		4
        /*0020*/ 	.byte	0x03, 0x5f
        /*0022*/ 	.short	0x0101


	//----- nvinfo : EIATTR_VRC_CTA_INIT_COUNT
	.align		4
        /*0024*/ 	.byte	0x02, 0x4a
	.zero		1
	.zero		1


	//----- nvinfo : EIATTR_EXIT_INSTR_OFFSETS
	.align		4
        /*0028*/ 	.byte	0x04, 0x1c
        /*002a*/ 	.short	(.L_1473 - .L_1472)


	//   ....[0]....
.L_1472:
        /*002c*/ 	.word	0x000019d0


	//   ....[1]....
        /*0030*/ 	.word	0x00001a50


	//----- nvinfo : EIATTR_CRS_STACK_SIZE
	.align		4
.L_1473:
        /*0034*/ 	.byte	0x04, 0x1e
        /*0036*/ 	.short	(.L_1475 - .L_1474)
.L_1474:
        /*0038*/ 	.word	0x00000000


	//----- nvinfo : EIATTR_CBANK_PARAM_SIZE
	.align		4
.L_1475:
        /*003c*/ 	.byte	0x03, 0x19
        /*003e*/ 	.short	0x00a0


	//----- nvinfo : EIATTR_PARAM_CBANK
	.align		4
        /*0040*/ 	.byte	0x04, 0x0a
        /*0042*/ 	.short	(.L_1477 - .L_1476)
	.align		4
.L_1476:
        /*0044*/ 	.word	index@(.nv.constant0._Z32group_norm_nhwc_fwd_scale_kernelI11Fp32IOFp16WLi140EEv26Group_norm_nhwc_fwd_params)
        /*0048*/ 	.short	0x0380
        /*004a*/ 	.short	0x00a0


	//----- nvinfo : EIATTR_SW_WAR
	.align		4
.L_1477:
        /*004c*/ 	.byte	0x04, 0x36
        /*004e*/ 	.short	(.L_1479 - .L_1478)
.L_1478:
        /*0050*/ 	.word	0x00000008
.L_1479:


//--------------------- .nv.info._Z32group_norm_nhwc_fwd_scale_kernelI11Fp32IOFp16WLi160EEv26Group_norm_nhwc_fwd_params --------------------------
	.section	.nv.info._Z32group_norm_nhwc_fwd_scale_kernelI11Fp32IOFp16WLi160EEv26Group_norm_nhwc_fwd_params,"",@"SHT_CUDA_INFO"
	.sectionflags	@""
	.align	4


	//----- nvinfo : EIATTR_CUDA_API_VERSION
	.align		4
        /*0000*/ 	.byte	0x04, 0x37
        /*0002*/ 	.short	(.L_1481 - .L_1480)
.L_1480:
        /*0004*/ 	.word	0x00000082


	//----- nvinfo : EIATTR_KPARAM_INFO
	.align		4
.L_1481:
        /*0008*/ 	.byte	0x04, 0x17
        /*000a*/ 	.short	(.L_1483 - .L_1482)
.L_1482:
        /*000c*/ 	.word	0x00000000
        /*0010*/ 	.short	0x0000
        /*0012*/ 	.short	0x0000
        /*0014*/ 	.byte	0x00, 0xf0, 0x81, 0x02


	//----- nvinfo : EIATTR_SPARSE_MMA_MASK
	.align		4
.L_1483:
        /*0018*/ 	.byte	0x03, 0x50
        /*001a*/ 	.short	0x0000


	//----- nvinfo : EIATTR_MAXREG_COUNT
	.align		4
        /*001c*/ 	.byte	0x03, 0x1b
        /*001e*/ 	.short	0x00ff


	//----- nvinfo : EIATTR_MERCURY_ISA_VERSION
	.align		4
        /*0020*/ 	.byte	0x03, 0x5f
        /*0022*/ 	.short	0x0101


	//----- nvinfo : EIATTR_VRC_CTA_INIT_COUNT
	.align		4
        /*0024*/ 	.byte	0x02, 0x4a
	.zero		1
	.zero		1


	//----- nvinfo : EIATTR_EXIT_INSTR_OFFSETS
	.align		4
        /*0028*/ 	.byte	0x04, 0x1c
        /*002a*/ 	.short	(.L_1485 - .L_1484)


	//   ....[0]....
.L_1484:
        /*002c*/ 	.word	0x000019d0


	//   ....[1]....
        /*0030*/ 	.word	0x00001a50


	//----- nvinfo : EIATTR_CRS_STACK_SIZE
	.align		4
.L_1485:
        /*0034*/ 	.byte	0x04, 0x1e
        /*0036*/ 	.short	(.L_1487 - .L_1486)
.L_1486:
        /*0038*/ 	.word	0x00000000


	//----- nvinfo : EIATTR_CBANK_PARAM_SIZE
	.align		4
.L_1487:
        /*003c*/ 	.byte	0x03, 0x19
        /*003e*/ 	.short	0x00a0


	//----- nvinfo : EIATTR_PARAM_CBANK
	.align		4
        /*0040*/ 	.byte	0x04, 0x0a
        /*0042*/ 	.short	(.L_1489 - .L_1488)
	.align		4
.L_1488:
        /*0044*/ 	.word	index@(.nv.constant0._Z32group_norm_nhwc_fwd_scale_kernelI11Fp32IOFp16WLi160EEv26Group_norm_nhwc_fwd_params)
        /*0048*/ 	.short	0x0380
        /*004a*/ 	.short	0x00a0


	//----- nvinfo : EIATTR_SW_WAR
	.align		4
.L_1489:
        /*004c*/ 	.byte	0x04, 0x36
        /*004e*/ 	.short	(.L_1491 - .L_1490)
.L_1490:
        /*0050*/ 	.word	0x00000008
.L_1491:


//--------------------- .nv.info._Z32group_norm_nhwc_fwd_scale_kernelI11Bf16IOFp32WLi196EEv26Group_norm_nhwc_fwd_params --------------------------
	.section	.nv.info._Z32group_norm_nhwc_fwd_scale_kernelI11Bf16IOFp32WLi196EEv26Group_norm_nhwc_fwd_params,"",@"SHT_CUDA_INFO"
	.sectionflags	@""
	.align	4


	//----- nvinfo : EIATTR_CUDA_API_VERSION
	.align		4
        /*0000*/ 	.byte	0x04, 0x37
        /*0002*/ 	.short	(.L_1493 - .L_1492)
.L_1492:
        /*0004*/ 	.word	0x00000082


	//----- nvinfo : EIATTR_KPARAM_INFO
	.align		4
.L_1493:
        /*0008*/ 	.byte	0x04, 0x17
        /*000a*/ 	.short	(.L_1495 - .L_1494)
.L_1494:
        /*000c*/ 	.word	0x00000000
        /*0010*/ 	.short	0x0000
        /*0012*/ 	.short	0x0000
        /*0014*/ 	.byte	0x00, 0xf0, 0x81, 0x02


	//----- nvinfo : EIATTR_SPARSE_MMA_MASK
	.align		4
.L_1495:
        /*0018*/ 	.byte	0x03, 0x50
        /*001a*/ 	.short	0x0000


	//----- nvinfo : EIATTR_MAXREG_COUNT
	.align		4
        /*001c*/ 	.byte	0x03, 0x1b
        /*001e*/ 	.short	0x00ff


	//----- nvinfo : EIATTR_MERCURY_ISA_VERSION
	.align		4
        /*0020*/ 	.byte	0x03, 0x5f
        /*0022*/ 	.short	0x0101


	//----- nvinfo : EIATTR_VRC_CTA_INIT_COUNT
	.align		4
        /*0024*/ 	.byte	0x02, 0x4a
	.zero		1
	.zero		1


	//----- nvinfo : EIATTR_EXIT_INSTR_OFFSETS
	.align		4
        /*0028*/ 	.byte	0x04, 0x1c
        /*002a*/ 	.short	(.L_1497 - .L_1496)


	//   ....[0]....
.L_1496:
        /*002c*/ 	.word	0x00001d20


	//   ....[1]....
        /*0030*/ 	.word	0x00001da0


	//----- nvinfo : EIATTR_CRS_STACK_SIZE
	.align		4
.L_1497:
        /*0034*/ 	.byte	0x04, 0x1e
        /*0036*/ 	.short	(.L_1499 - .L_1498)
.L_1498:
        /*0038*/ 	.word	0x00000000


	//----- nvinfo : EIATTR_CBANK_PARAM_SIZE
	.align		4
.L_1499:
        /*003c*/ 	.byte	0x03, 0x19
        /*003e*/ 	.short	0x00a0


	//----- nvinfo : EIATTR_PARAM_CBANK
	.align		4
        /*0040*/ 	.byte	0x04, 0x0a
        /*0042*/ 	.short	(.L_1501 - .L_1500)
	.align		4
.L_1500:
        /*0044*/ 	.word	index@(.nv.constant0._Z32group_norm_nhwc_fwd_scale_kernelI11Bf16IOFp32WLi196EEv26Group_norm_nhwc_fwd_params)
        /*0048*/ 	.short	0x0380
        /*004a*/ 	.short	0x00a0


	//----- nvinfo : EIATTR_SW_WAR
	.align		4
.L_1501:
        /*004c*/ 	.byte	0x04, 0x36
        /*004e*/ 	.short	(.L_1503 - .L_1502)
.L_1502:
        /*0050*/ 	.word	0x00000008
.L_1503:


//--------------------- .nv.info._Z32group_norm_nhwc_fwd_scale_kernelI11Bf16IOFp32WLi168EEv26Group_norm_nhwc_fwd_params --------------------------
	.section	.nv.info._Z32group_norm_nhwc_fwd_scale_kernelI11Bf16IOFp32WLi168EEv26Group_norm_nhwc_fwd_params,"",@"SHT_CUDA_INFO"
	.sectionflags	@""
	.align	4


	//----- nvinfo : EIATTR_CUDA_API_VERSION
	.align		4
        /*0000*/ 	.byte	0x04, 0x37
        /*0002*/ 	.short	(.L_1505 - .L_1504)
.L_1504:
        /*0004*/ 	.word	0x00000082


	//----- nvinfo : EIATTR_KPARAM_INFO
	.align		4
.L_1505:
        /*0008*/ 	.byte	0x04, 0x17
        /*000a*/ 	.short	(.L_1507 - .L_1506)
.L_1506:
        /*000c*/ 	.word	0x00000000
        /*0010*/ 	.short	0x0000
        /*0012*/ 	.short	0x0000
        /*0014*/ 	.byte	0x00, 0xf0, 0x81, 0x02


	//----- nvinfo : EIATTR_SPARSE_MMA_MASK
	.align		4
.L_1507:
        /*0018*/ 	.byte	0x03, 0x50
        /*001a*/ 	.short	0x0000


	//----- nvinfo : EIATTR_MAXREG_COUNT
	.align		4
        /*001c*/ 	.byte	0x03, 0x1b
        /*001e*/ 	.short	0x00ff


	//----- nvinfo : EIATTR_MERCURY_ISA_VERSION
	.align		4
        /*0020*/ 	.byte	0x03, 0x5f
        /*0022*/ 	.short	0x0101


	//----- nvinfo : EIATTR_VRC_CTA_INIT_COUNT
	.align		4
        /*0024*/ 	.byte	0x02, 0x4a
	.zero		1
	.zero		1


	//----- nvinfo : EIATTR_EXIT_INSTR_OFFSETS
	.align		4
        /*0028*/ 	.byte	0x04, 0x1c
        /*002a*/ 	.short	(.L_1509 - .L_1508)


	//   ....[0]....
.L_1508:
        /*002c*/ 	.word	0x00001d20


	//   ....[1]....
        /*0030*/ 	.word	0x00001da0


	//----- nvinfo : EIATTR_CRS_STACK_SIZE
	.align		4
.L_1509:
        /*0034*/ 	.byte	0x04, 0x1e
        /*0036*/ 	.short	(.L_1511 - .L_1510)
.L_1510:
        /*0038*/ 	.word	0x00000000


	//----- nvinfo : EIATTR_CBANK_PARAM_SIZE
	.align		4
.L_1511:
        /*003c*/ 	.byte	0x03, 0x19
        /*003e*/ 	.short	0x00a0


	//----- nvinfo : EIATTR_PARAM_CBANK
	.align		4
        /*0040*/ 	.byte	0x04, 0x0a
        /*0042*/ 	.short	(.L_1513 - .L_1512)
	.align		4
.L_1512:
        /*0044*/ 	.word	index@(.nv.constant0._Z32group_norm_nhwc_fwd_scale_kernelI11Bf16IOFp32WLi168EEv26Group_norm_nhwc_fwd_params)
        /*0048*/ 	.short	0x0380
        /*004a*/ 	.short	0x00a0


	//----- nvinfo : EIATTR_SW_WAR
	.align		4
.L_1513:
        /*004c*/ 	.byte	0x04, 0x36
        /*004e*/ 	.short	(.L_1515 - .L_1514)
.L_1514:
        /*0050*/ 	.word	0x00000008
.L_1515:


//--------------------- .nv.info._Z32group_norm_nhwc_fwd_scale_kernelI11Bf16IOFp32WLi64EEv26Group_norm_nhwc_fwd_params --------------------------
	.section	.nv.info._Z32group_norm_nhwc_fwd_scale_kernelI11Bf16IOFp32WLi64EEv26Group_norm_nhwc_fwd_params,"",@"SHT_CUDA_INFO"
	.sectionflags	@""
	.align	4


	//----- nvinfo : EIATTR_CUDA_API_VERSION
	.align		4
        /*0000*/ 	.byte	0x04, 0x37
        /*0002*/ 	.short	(.L_1517 - .L_1516)
.L_1516:
        /*0004*/ 	.word	0x00000082


	//----- nvinfo : EIATTR_KPARAM_INFO
	.align		4
.L_1517:
        /*0008*/ 	.byte	0x04, 0x17
        /*000a*/ 	.short	(.L_1519 - .L_1518)
.L_1518:
        /*000c*/ 	.word	0x00000000
        /*0010*/ 	.short	0x0000
        /*0012*/ 	.short	0x0000
        /*0014*/ 	.byte	0x00, 0xf0, 0x81, 0x02


	//----- nvinfo : EIATTR_SPARSE_MMA_MASK
	.align		4
.L_1519:
        /*0018*/ 	.byte	0x03, 0x50
        /*001a*/ 	.short	0x0000


	//----- nvinfo : EIATTR_MAXREG_COUNT
	.align		4
        /*001c*/ 	.byte	0x03, 0x1b
        /*001e*/ 	.short	0x00ff


	//----- nvinfo : EIATTR_MERCURY_ISA_VERSION
	.align		4
        /*0020*/ 	.byte	0x03, 0x5f
        /*0022*/ 	.short	0x0101


	//----- nvinfo : EIATTR_VRC_CTA_INIT_COUNT
	.align		4
        /*0024*/ 	.byte	0x02, 0x4a
	.zero		1
	.zero		1


	//----- nvinfo : EIATTR_EXIT_INSTR_OFFSETS
	.align		4
        /*0028*/ 	.byte	0x04, 0x1c
        /*002a*/ 	.short	(.L_1521 - .L_1520)


	//   ....[0]....
.L_1520:
        /*002c*/ 	.word	0x00001d20


	//   ....[1]....
        /*0030*/ 	.word	0x00001da0


	//----- nvinfo : EIATTR_CRS_STACK_SIZE
	.align		4
.L_1521:
        /*0034*/ 	.byte	0x04, 0x1e
        /*0036*/ 	.short	(.L_1523 - .L_1522)
.L_1522:
        /*0038*/ 	.word	0x00000000


	//----- nvinfo : EIATTR_CBANK_PARAM_SIZE
	.align		4
.L_1523:
        /*003c*/ 	.byte	0x03, 0x19
        /*003e*/ 	.short	0x00a0


	//----- nvinfo : EIATTR_PARAM_CBANK
	.align		4
        /*0040*/ 	.byte	0x04, 0x0a
        /*0042*/ 	.short	(.L_1525 - .L_1524)
	.align		4
.L_1524:
        /*0044*/ 	.word	index@(.nv.constant0._Z32group_norm_nhwc_fwd_scale_kernelI11Bf16IOFp32WLi64EEv26Group_norm_nhwc_fwd_params)
        /*0048*/ 	.short	0x0380
        /*004a*/ 	.short	0x00a0


	//----- nvinfo : EIATTR_SW_WAR
	.align		4
.L_1525:
        /*004c*/ 	.byte	0x04, 0x36
        /*004e*/ 	.short	(.L_1527 - .L_1526)
.L_1526:
        /*0050*/ 	.word	0x00000008
.L_1527:


//--------------------- .nv.info._Z32group_norm_nhwc_fwd_scale_kernelI11Bf16IOFp32WLi128EEv26Group_norm_nhwc_fwd_params --------------------------
	.section	.nv.info._Z32group_norm_nhwc_fwd_scale_kernelI11Bf16IOFp32WLi128EEv26Group_norm_nhwc_fwd_params,"",@"SHT_CUDA_INFO"
	.sectionflags	@""
	.align	4


	//----- nvinfo : EIATTR_CUDA_API_VERSION
	.align		4
        /*0000*/ 	.byte	0x04, 0x37
        /*0002*/ 	.short	(.L_1529 - .L_1528)
.L_1528:
        /*0004*/ 	.word	0x00000082


	//----- nvinfo : EIATTR_KPARAM_INFO
	.align		4
.L_1529:
        /*0008*/ 	.byte	0x04, 0x17
        /*000a*/ 	.short	(.L_1531 - .L_1530)
.L_1530:
        /*000c*/ 	.word	0x00000000
        /*0010*/ 	.short	0x0000
        /*0012*/ 	.short	0x0000
        /*0014*/ 	.byte	0x00, 0xf0, 0x81, 0x02


	//----- nvinfo : EIATTR_SPARSE_MMA_MASK
	.align		4
.L_1531:
        /*0018*/ 	.byte	0x03, 0x50
        /*001a*/ 	.short	0x0000


	//----- nvinfo : EIATTR_MAXREG_COUNT
	.align		4
        /*001c*/ 	.byte	0x03, 0x1b
        /*001e*/ 	.short	0x00ff


	//----- nvinfo : EIATTR_MERCURY_ISA_VERSION
	.align		4
        /*0020*/ 	.byte	0x03, 0x5f
        /*0022*/ 	.short	0x0101


	//----- nvinfo : EIATTR_VRC_CTA_INIT_COUNT
	.align		4
        /*0024*/ 	.byte	0x02, 0x4a
	.zero		1
	.zero		1


	//----- nvinfo : EIATTR_EXIT_INSTR_OFFSETS
	.align		4
        /*0028*/ 	.byte	0x04, 0x1c
        /*002a*/ 	.short	(.L_1533 - .L_1532)


	//   ....[0]....
.L_1532:
        /*002c*/ 	.word	0x00001d20


	//   ....[1]....
        /*0030*/ 	.word	0x00001da0


	//----- nvinfo : EIATTR_CRS_STACK_SIZE
	.align		4
.L_1533:
        /*0034*/ 	.byte	0x04, 0x1e
        /*0036*/ 	.short	(.L_1535 - .L_1534)
.L_1534:
        /*0038*/ 	.word	0x00000000


	//----- nvinfo : EIATTR_CBANK_PARAM_SIZE
	.align		4
.L_1535:
        /*003c*/ 	.byte	0x03, 0x19
        /*003e*/ 	.short	0x00a0


	//----- nvinfo : EIATTR_PARAM_CBANK
	.align		4
        /*0040*/ 	.byte	0x04, 0x0a
        /*0042*/ 	.short	(.L_1537 - .L_1536)
	.align		4
.L_1536:
        /*0044*/ 	.word	index@(.nv.constant0._Z32group_norm_nhwc_fwd_scale_kernelI11Bf16IOFp32WLi128EEv26Group_norm_nhwc_fwd_params)
        /*0048*/ 	.short	0x0380
        /*004a*/ 	.short	0x00a0


	//----- nvinfo : EIATTR_SW_WAR
	.align		4
.L_1537:
        /*004c*/ 	.byte	0x04, 0x36
        /*004e*/ 	.short	(.L_1539 - .L_1538)
.L_1538:
        /*0050*/ 	.word	0x00000008
.L_1539:


//--------------------- .nv.info._Z32group_norm_nhwc_fwd_scale_kernelI11Bf16IOFp32WLi192EEv26Group_norm_nhwc_fwd_params --------------------------
	.section	.nv.info._Z32group_norm_nhwc_fwd_scale_kernelI11Bf16IOFp32WLi192EEv26Group_norm_nhwc_fwd_params,"",@"SHT_CUDA_INFO"
	.sectionflags	@""
	.align	4


	//----- nvinfo : EIATTR_CUDA_API_VERSION
	.align		4
        /*0000*/ 	.byte	0x04, 0x37
        /*0002*/ 	.short	(.L_1541 - .L_1540)
.L_1540:
        /*0004*/ 	.word	0x00000082


	//----- nvinfo : EIATTR_KPARAM_INFO
	.align		4
.L_1541:
        /*0008*/ 	.byte	0x04, 0x17
        /*000a*/ 	.short	(.L_1543 - .L_1542)
.L_1542:
        /*000c*/ 	.word	0x00000000
        /*0010*/ 	.short	0x0000
        /*0012*/ 	.short	0x0000
        /*0014*/ 	.byte	0x00, 0xf0, 0x81, 0x02


	//----- nvinfo : EIATTR_SPARSE_MMA_MASK
	.align		4
.L_1543:
        /*0018*/ 	.byte	0x03, 0x50
        /*001a*/ 	.short	0x0000


	//----- nvinfo : EIATTR_MAXREG_COUNT
	.align		4
        /*001c*/ 	.byte	0x03, 0x1b
        /*001e*/ 	.short	0x00ff


	//----- nvinfo : EIATTR_MERCURY_ISA_VERSION
	.align		4
        /*0020*/ 	.byte	0x03, 0x5f
        /*0022*/ 	.short	0x0101


	//----- nvinfo : EIATTR_VRC_CTA_INIT_COUNT
	.align		4
        /*0024*/ 	.byte	0x02, 0x4a
	.zero		1
	.zero		1


	//----- nvinfo : EIATTR_EXIT_INSTR_OFFSETS
	.align		4
        /*0028*/ 	.byte	0x04, 0x1c
        /*002a*/ 	.short	(.L_1545 - .L_1544)


	//   ....[0]....
.L_1544:
        /*002c*/ 	.word	0x00001d20


	//   ....[1]....
        /*0030*/ 	.word	0x00001da0


	//----- nvinfo : EIATTR_CRS_STACK_SIZE
	.align		4
.L_1545:
        /*0034*/ 	.byte	0x04, 0x1e
        /*0036*/ 	.short	(.L_1547 - .L_1546)
.L_1546:
        /*0038*/ 	.word	0x00000000


	//----- nvinfo : EIATTR_CBANK_PARAM_SIZE
	.align		4
.L_1547:
        /*003c*/ 	.byte	0x03, 0x19
        /*003e*/ 	.short	0x00a0


	//----- nvinfo : EIATTR_PARAM_CBANK
	.align		4
        /*0040*/ 	.byte	0x04, 0x0a
        /*0042*/ 	.short	(.L_1549 - .L_1548)
	.align		4
.L_1548:
        /*0044*/ 	.word	index@(.nv.constant0._Z32group_norm_nhwc_fwd_scale_kernelI11Bf16IOFp32WLi192EEv26Group_norm_nhwc_fwd_params)
        /*0048*/ 	.short	0x0380
        /*004a*/ 	.short	0x00a0


	//----- nvinfo : EIATTR_SW_WAR
	.align		4
.L_1549:
        /*004c*/ 	.byte	0x04, 0x36
        /*004e*/ 	.short	(.L_1551 - .L_1550)
.L_1550:
        /*0050*/ 	.word	0x00000008
.L_1551:


//--------------------- .nv.info._Z32group_norm_nhwc_fwd_scale_kernelI11Bf16IOFp32WLi448EEv26Group_norm_nhwc_fwd_params --------------------------
	.section	.nv.info._Z32group_norm_nhwc_fwd_scale_kernelI11Bf16IOFp32WLi448EEv26Group_norm_nhwc_fwd_params,"",@"SHT_CUDA_INFO"
	.sectionflags	@""
	.align	4


	//----- nvinfo : EIATTR_CUDA_API_VERSION
	.align		4
        /*0000*/ 	.byte	0x04, 0x37
        /*0002*/ 	.short	(.L_1553 - .L_1552)
.L_1552:
        /*0004*/ 	.word	0x00000082


	//----- nvinfo : EIATTR_KPARAM_INFO
	.align		4
.L_1553:
        /*0008*/ 	.byte	0x04, 0x17
        /*000a*/ 	.short	(.L_1555 - .L_1554)
.L_1554:
        /*000c*/ 	.word	0x00000000
        /*0010*/ 	.short	0x0000
        /*0012*/ 	.short	0x0000
        /*0014*/ 	.byte	0x00, 0xf0, 0x81, 0x02


	//----- nvinfo : EIATTR_SPARSE_MMA_MASK
	.align		4
.L_1555:
        /*0018*/ 	.byte	0x03, 0x50
        /*001a*/ 	.short	0x0000


	//----- nvinfo : EIATTR_MAXREG_COUNT
	.align		4
        /*001c*/ 	.byte	0x03, 0x1b
        /*001e*/ 	.short	0x00ff


	//----- nvinfo : EIATTR_MERCURY_ISA_VERSION
	.align		4
        /*0020*/ 	.byte	0x03, 0x5f
        /*0022*/ 	.short	0x0101


	//----- nvinfo : EIATTR_VRC_CTA_INIT_COUNT
	.align		4
        /*0024*/ 	.byte	0x02, 0x4a
	.zero		1
	.zero		1


	//----- nvinfo : EIATTR_EXIT_INSTR_OFFSETS
	.align		4
        /*0028*/ 	.byte	0x04, 0x1c
        /*002a*/ 	.short	(.L_1557 - .L_1556)


	//   ....[0]....
.L_1556:
        /*002c*/ 	.word	0x00001d20


	//   ....[1]....
        /*0030*/ 	.word	0x00001da0


	//----- nvinfo : EIATTR_CRS_STACK_SIZE
	.align		4
.L_1557:
        /*0034*/ 	.byte	0x04, 0x1e
        /*0036*/ 	.short	(.L_1559 - .L_1558)
.L_1558:
        /*0038*/ 	.word	0x00000000


	//----- nvinfo : EIATTR_CBANK_PARAM_SIZE
	.align		4
.L_1559:
        /*003c*/ 	.byte	0x03, 0x19
        /*003e*/ 	.short	0x00a0


	//----- nvinfo : EIATTR_PARAM_CBANK
	.align		4
        /*0040*/ 	.byte	0x04, 0x0a
        /*0042*/ 	.short	(.L_1561 - .L_1560)
	.align		4
.L_1560:
        /*0044*/ 	.word	index@(.nv.constant0._Z32group_norm_nhwc_fwd_scale_kernelI11Bf16IOFp32WLi448EEv26Group_norm_nhwc_fwd_params)
        /*0048*/ 	.short	0x0380
        /*004a*/ 	.short	0x00a0


	//----- nvinfo : EIATTR_SW_WAR
	.align		4
.L_1561:
        /*004c*/ 	.byte	0x04, 0x36
        /*004e*/ 	.short	(.L_1563 - .L_1562)
.L_1562:
        /*0050*/ 	.word	0x00000008
.L_1563:


//--------------------- .nv.info._Z32group_norm_nhwc_fwd_scale_kernelI11Bf16IOFp32WLi256EEv26Group_norm_nhwc_fwd_params --------------------------
	.section	.nv.info._Z32group_norm_nhwc_fwd_scale_kernelI11Bf16IOFp32WLi256EEv26Group_norm_nhwc_fwd_params,"",@"SHT_CUDA_INFO"
	.sectionflags	@""
	.align	4


	//----- nvinfo : EIATTR_CUDA_API_VERSION
	.align		4
        /*0000*/ 	.byte	0x04, 0x37
        /*0002*/ 	.short	(.L_1565 - .L_1564)
.L_1564:
        /*0004*/ 	.word	0x00000082


	//----- nvinfo : EIATTR_KPARAM_INFO
	.align		4
.L_1565:
        /*0008*/ 	.byte	0x04, 0x17
        /*000a*/ 	.short	(.L_1567 - .L_1566)
.L_1566:
        /*000c*/ 	.word	0x00000000
        /*0010*/ 	.short	0x0000
        /*0012*/ 	.short	0x0000
        /*0014*/ 	.byte	0x00, 0xf0, 0x81, 0x02


	//----- nvinfo : EIATTR_SPARSE_MMA_MASK
	.align		4
.L_1567:
        /*0018*/ 	.byte	0x03, 0x50
        /*001a*/ 	.short	0x0000


	//----- nvinfo : EIATTR_MAXREG_COUNT
	.align		4
        /*001c*/ 	.byte	0x03, 0x1b
        /*001e*/ 	.short	0x00ff


	//----- nvinfo : EIATTR_MERCURY_ISA_VERSION
	.align		4
        /*0020*/ 	.byte	0x03, 0x5f
        /*0022*/ 	.short	0x0101


	//----- nvinfo : EIATTR_VRC_CTA_INIT_COUNT
	.align		4
        /*0024*/ 	.byte	0x02, 0x4a
	.zero		1
	.zero		1


	//----- nvinfo : EIATTR_EXIT_INSTR_OFFSETS
	.align		4
        /*0028*/ 	.byte	0x04, 0x1c
        /*002a*/ 	.short	(.L_1569 - .L_1568)


	//   ....[0]....
.L_1568:
        /*002c*/ 	.word	0x00001d20


	//   ....[1]....
        /*0030*/ 	.word	0x00001da0


	//----- nvinfo : EIATTR_CRS_STACK_SIZE
	.align		4
.L_1569:
        /*0034*/ 	.byte	0x04, 0x1e
        /*0036*/ 	.short	(.L_1571 - .L_1570)
.L_1570:
        /*0038*/ 	.word	0x00000000


	//----- nvinfo : EIATTR_CBANK_PARAM_SIZE
	.align		4
.L_1571:
        /*003c*/ 	.byte	0x03, 0x19
        /*003e*/ 	.short	0x00a0


	//----- nvinfo : EIATTR_PARAM_CBANK
	.align		4
        /*0040*/ 	.byte	0x04, 0x0a
        /*0042*/ 	.short	(.L_1573 - .L_1572)
	.align		4
.L_1572:
        /*0044*/ 	.word	index@(.nv.constant0._Z32group_norm_nhwc_fwd_scale_kernelI11Bf16IOFp32WLi256EEv26Group_norm_nhwc_fwd_params)
        /*0048*/ 	.short	0x0380
        /*004a*/ 	.short	0x00a0


	//----- nvinfo : EIATTR_SW_WAR
	.align		4
.L_1573:
        /*004c*/ 	.byte	0x04, 0x36
        /*004e*/ 	.short	(.L_1575 - .L_1574)
.L_1574:
        /*0050*/ 	.word	0x00000008
.L_1575:


//--------------------- .nv.info._Z32group_norm_nhwc_fwd_scale_kernelI11Bf16IOFp32WLi120EEv26Group_norm_nhwc_fwd_params --------------------------
	.section	.nv.info._Z32group_norm_nhwc_fwd_scale_kernelI11Bf16IOFp32WLi120EEv26Group_norm_nhwc_fwd_params,"",@"SHT_CUDA_INFO"
	.sectionflags	@""
	.align	4


	//----- nvinfo : EIATTR_CUDA_API_VERSION
	.align		4
        /*0000*/ 	.byte	0x04, 0x37
        /*0002*/ 	.short	(.L_1577 - .L_1576)
.L_1576:
        /*0004*/ 	.word	0x00000082


	//----- nvinfo : EIATTR_KPARAM_INFO
	.align		4
.L_1577:
        /*0008*/ 	.byte	0x04, 0x17
        /*000a*/ 	.short	(.L_1579 - .L_1578)
.L_1578:
        /*000c*/ 	.word	0x00000000
        /*0010*/ 	.short	0x0000
        /*0012*/ 	.short	0x0000
        /*0014*/ 	.byte	0x00, 0xf0, 0x81, 0x02


	//----- nvinfo : EIATTR_SPARSE_MMA_MASK
	.align		4
.L_1579:
        /*0018*/ 	.byte	0x03, 0x50
        /*001a*/ 	.short	0x0000


	//----- nvinfo : EIATTR_MAXREG_COUNT
	.align		4
        /*001c*/ 	.byte	0x03, 0x1b
        /*001e*/ 	.short	0x00ff


	//----- nvinfo : EIATTR_MERCURY_ISA_VERSION
	.align		4
        /*0020*/ 	.byte	0x03, 0x5f
        /*0022*/ 	.short	0x0101


	//----- nvinfo : EIATTR_VRC_CTA_INIT_COUNT
	.align		4
        /*0024*/ 	.byte	0x02, 0x4a
	.zero		1
	.zero		1


	//----- nvinfo : EIATTR_EXIT_INSTR_OFFSETS
	.align		4
        /*0028*/ 	.byte	0x04, 0x1c
        /*002a*/ 	.short	(.L_1581 - .L_1580)


	//   ....[0]....
.L_1580:
        /*002c*/ 	.word	0x00001d20


	//   ....[1]....
        /*0030*/ 	.word	0x00001da0


	//----- nvinfo : EIATTR_CRS_STACK_SIZE
	.align		4
.L_1581:
        /*0034*/ 	.byte	0x04, 0x1e
        /*0036*/ 	.short	(.L_1583 - .L_1582)
.L_1582:
        /*0038*/ 	.word	0x00000000


	//----- nvinfo : EIATTR_CBANK_PARAM_SIZE
	.align		4
.L_1583:
        /*003c*/ 	.byte	0x03, 0x19
        /*003e*/ 	.short	0x00a0


	//----- nvinfo : EIATTR_PARAM_CBANK
	.align		4
        /*0040*/ 	.byte	0x04, 0x0a
        /*0042*/ 	.short	(.L_1585 - .L_1584)
	.align		4
.L_1584:
        /*0044*/ 	.word	index@(.nv.constant0._Z32group_norm_nhwc_fwd_scale_kernelI11Bf16IOFp32WLi120EEv26Group_norm_nhwc_fwd_params)
        /*0048*/ 	.short	0x0380
        /*004a*/ 	.short	0x00a0


	//----- nvinfo : EIATTR_SW_WAR
	.align		4
.L_1585:
        /*004c*/ 	.byte	0x04, 0x36
        /*004e*/ 	.short	(.L_1587 - .L_1586)
.L_1586:
        /*0050*/ 	.word	0x00000008
.L_1587:


//--------------------- .nv.info._Z32group_norm_nhwc_fwd_scale_kernelI11Bf16IOFp32WLi140EEv26Group_norm_nhwc_fwd_params --------------------------
	.section	.nv.info._Z32group_norm_nhwc_fwd_scale_kernelI11Bf16IOFp32WLi140EEv26Group_norm_nhwc_fwd_params,"",@"SHT_CUDA_INFO"
	.sectionflags	@""
	.align	4


	//----- nvinfo : EIATTR_CUDA_API_VERSION
	.align		4
        /*0000*/ 	.byte	0x04, 0x37
        /*0002*/ 	.short	(.L_1589 - .L_1588)
.L_1588:
        /*0004*/ 	.word	0x00000082


	//----- nvinfo : EIATTR_KPARAM_INFO
	.align		4
.L_1589:
        /*0008*/ 	.byte	0x04, 0x17
        /*000a*/ 	.short	(.L_1591 - .L_1590)
.L_1590:
        /*000c*/ 	.word	0x00000000
        /*0010*/ 	.short	0x0000
        /*0012*/ 	.short	0x0000
        /*0014*/ 	.byte	0x00, 0xf0, 0x81, 0x02


	//----- nvinfo : EIATTR_SPARSE_MMA_MASK
	.align		4
.L_1591:
        /*0018*/ 	.byte	0x03, 0x50
        /*001a*/ 	.short	0x0000


	//----- nvinfo : EIATTR_MAXREG_COUNT
	.align		4
        /*001c*/ 	.byte	0x03, 0x1b
        /*001e*/ 	.short	0x00ff


	//----- nvinfo : EIATTR_MERCURY_ISA_VERSION
	.align		4
        /*0020*/ 	.byte	0x03, 0x5f
        /*0022*/ 	.short	0x0101


	//----- nvinfo : EIATTR_VRC_CTA_INIT_COUNT
	.align		4
        /*0024*/ 	.byte	0x02, 0x4a
	.zero		1
	.zero		1


	//----- nvinfo : EIATTR_EXIT_INSTR_OFFSETS
	.align		4
        /*0028*/ 	.byte	0x04, 0x1c
        /*002a*/ 	.short	(.L_1593 - .L_1592)


	//   ....[0]....
.L_1592:
        /*002c*/ 	.word	0x00001d20


	//   ....[1]....
        /*0030*/ 	.word	0x00001da0


	//----- nvinfo : EIATTR_CRS_STACK_SIZE
	.align		4
.L_1593:
        /*0034*/ 	.byte	0x04, 0x1e
        /*0036*/ 	.short	(.L_1595 - .L_1594)
.L_1594:
        /*0038*/ 	.word	0x00000000


	//----- nvinfo : EIATTR_CBANK_PARAM_SIZE
	.align		4
.L_1595:
        /*003c*/ 	.byte	0x03, 0x19
        /*003e*/ 	.short	0x00a0


	//----- nvinfo : EIATTR_PARAM_CBANK
	.align		4
        /*0040*/ 	.byte	0x04, 0x0a
        /*0042*/ 	.short	(.L_1597 - .L_1596)
	.align		4
.L_1596:
        /*0044*/ 	.word	index@(.nv.constant0._Z32group_norm_nhwc_fwd_scale_kernelI11Bf16IOFp32WLi140EEv26Group_norm_nhwc_fwd_params)
        /*0048*/ 	.short	0x0380
        /*004a*/ 	.short	0x00a0


	//----- nvinfo : EIATTR_SW_WAR
	.align		4
.L_1597:
        /*004c*/ 	.byte	0x04, 0x36
        /*004e*/ 	.short	(.L_1599 - .L_1598)
.L_1598:
        /*0050*/ 	.word	0x00000008
.L_1599:


//--------------------- .nv.info._Z32group_norm_nhwc_fwd_scale_kernelI11Bf16IOFp32WLi160EEv26Group_norm_nhwc_fwd_params --------------------------
	.section	.nv.info._Z32group_norm_nhwc_fwd_scale_kernelI11Bf16IOFp32WLi160EEv26Group_norm_nhwc_fwd_params,"",@"SHT_CUDA_INFO"
	.sectionflags	@""
	.align	4


	//----- nvinfo : EIATTR_CUDA_API_VERSION
	.align		4
        /*0000*/ 	.byte	0x04, 0x37
        /*0002*/ 	.short	(.L_1601 - .L_1600)
.L_1600:
        /*0004*/ 	.word	0x00000082


	//----- nvinfo : EIATTR_KPARAM_INFO
	.align		4
.L_1601:
        /*0008*/ 	.byte	0x04, 0x17
        /*000a*/ 	.short	(.L_1603 - .L_1602)
.L_1602:
        /*000c*/ 	.word	0x00000000
        /*0010*/ 	.short	0x0000
        /*0012*/ 	.short	0x0000
        /*0014*/ 	.byte	0x00, 0xf0, 0x81, 0x02


	//----- nvinfo : EIATTR_SPARSE_MMA_MASK
	.align		4
.L_1603:
        /*0018*/ 	.byte	0x03, 0x50
        /*001a*/ 	.short	0x0000


	//----- nvinfo : EIATTR_MAXREG_COUNT
	.align		4
        /*001c*/ 	.byte	0x03, 0x1b
        /*001e*/ 	.short	0x00ff


	//----- nvinfo : EIATTR_MERCURY_ISA_VERSION
	.align		4
        /*0020*/ 	.byte	0x03, 0x5f
        /*0022*/ 	.short	0x0101


	//----- nvinfo : EIATTR_VRC_CTA_INIT_COUNT
	.align		4
        /*0024*/ 	.byte	0x02, 0x4a
	.zero		1
	.zero		1


	//----- nvinfo : EIATTR_EXIT_INSTR_OFFSETS
	.align		4
        /*0028*/ 	.byte	0x04, 0x1c
        /*002a*/ 	.short	(.L_1605 - .L_1604)


	//   ....[0]....
.L_1604:
        /*002c*/ 	.word	0x00001d20


	//   ....[1]....
        /*0030*/ 	.word	0x00001da0


	//----- nvinfo : EIATTR_CRS_STACK_SIZE
	.align		4
.L_1605:
        /*0034*/ 	.byte	0x04, 0x1e
        /*0036*/ 	.short	(.L_1607 - .L_1606)
.L_1606:
        /*0038*/ 	.word	0x00000000


	//----- nvinfo : EIATTR_CBANK_PARAM_SIZE
	.align		4
.L_1607:
        /*003c*/ 	.byte	0x03, 0x19
        /*003e*/ 	.short	0x00a0


	//----- nvinfo : EIATTR_PARAM_CBANK
	.align		4
        /*0040*/ 	.byte	0x04, 0x0a
        /*0042*/ 	.short	(.L_1609 - .L_1608)
	.align		4
.L_1608:
        /*0044*/ 	.word	index@(.nv.constant0._Z32group_norm_nhwc_fwd_scale_kernelI11Bf16IOFp32WLi160EEv26Group_norm_nhwc_fwd_params)
        /*0048*/ 	.short	0x0380
        /*004a*/ 	.short	0x00a0


	//----- nvinfo : EIATTR_SW_WAR
	.align		4
.L_1609:
        /*004c*/ 	.byte	0x04, 0x36
        /*004e*/ 	.short	(.L_1611 - .L_1610)
.L_1610:
        /*0050*/ 	.word	0x00000008
.L_1611:


//--------------------- .nv.info._Z32group_norm_nhwc_fwd_scale_kernelI11Bf16IOBf16WLi196EEv26Group_norm_nhwc_fwd_params --------------------------
	.section	.nv.info._Z32group_norm_nhwc_fwd_scale_kernelI11Bf16IOBf16WLi196EEv26Group_norm_nhwc_fwd_params,"",@"SHT_CUDA_INFO"
	.sectionflags	@""
	.align	4


	//----- nvinfo : EIATTR_CUDA_API_VERSION
	.align		4
        /*0000*/ 	.byte	0x04, 0x37
        /*0002*/ 	.short	(.L_1613 - .L_1612)
.L_1612:
        /*0004*/ 	.word	0x00000082


	//----- nvinfo : EIATTR_KPARAM_INFO
	.align		4
.L_1613:
        /*0008*/ 	.byte	0x04, 0x17
        /*000a*/ 	.short	(.L_1615 - .L_1614)
.L_1614:
        /*000c*/ 	.word	0x00000000
        /*0010*/ 	.short	0x0000
        /*0012*/ 	.short	0x0000
        /*0014*/ 	.byte	0x00, 0xf0, 0x81, 0x02


	//----- nvinfo : EIATTR_SPARSE_MMA_MASK
	.align		4
.L_1615:
        /*0018*/ 	.byte	0x03, 0x50
        /*001a*/ 	.short	0x0000


	//----- nvinfo : EIATTR_MAXREG_COUNT
	.align		4
        /*001c*/ 	.byte	0x03, 0x1b
        /*001e*/ 	.short	0x00ff


	//----- nvinfo : EIATTR_MERCURY_ISA_VERSION
	.align		4
        /*0020*/ 	.byte	0x03, 0x5f
        /*0022*/ 	.short	0x0101


	//----- nvinfo : EIATTR_VRC_CTA_INIT_COUNT
	.align		4
        /*0024*/ 	.byte	0x02, 0x4a
	.zero		1
	.zero		1


	//----- nvinfo : EIATTR_EXIT_INSTR_OFFSETS
	.align		4
        /*0028*/ 	.byte	0x04, 0x1c
        /*002a*/ 	.short	(.L_1617 - .L_1616)


	//   ....[0]....
.L_1616:
        /*002c*/ 	.word	0x00001d60


	//   ....[1]....
        /*0030*/ 	.word	0x00001de0


	//----- nvinfo : EIATTR_CRS_STACK_SIZE
	.align		4
.L_1617:
        /*0034*/ 	.byte	0x04, 0x1e
        /*0036*/ 	.short	(.L_1619 - .L_1618)
.L_1618:
        /*0038*/ 	.word	0x00000000


	//----- nvinfo : EIATTR_CBANK_PARAM_SIZE
	.align		4
.L_1619:
        /*003c*/ 	.byte	0x03, 0x19
        /*003e*/ 	.short	0x00a0


	//----- nvinfo : EIATTR_PARAM_CBANK
	.align		4
        /*0040*/ 	.byte	0x04, 0x0a
        /*0042*/ 	.short	(.L_1621 - .L_1620)
	.align		4
.L_1620:
        /*0044*/ 	.word	index@(.nv.constant0._Z32group_norm_nhwc_fwd_scale_kernelI11Bf16IOBf16WLi196EEv26Group_norm_nhwc_fwd_params)
        /*0048*/ 	.short	0x0380
        /*004a*/ 	.short	0x00a0


	//----- nvinfo : EIATTR_SW_WAR
	.align		4
.L_1621:
        /*004c*/ 	.byte	0x04, 0x36
        /*004e*/ 	.short	(.L_1623 - .L_1622)
.L_1622:
        /*0050*/ 	.word	0x00000008
.L_1623:


//--------------------- .nv.info._Z32group_norm_nhwc_fwd_scale_kernelI11Bf16IOBf16WLi168EEv26Group_norm_nhwc_fwd_params --------------------------
	.section	.nv.info._Z32group_norm_nhwc_fwd_scale_kernelI11Bf16IOBf16WLi168EEv26Group_norm_nhwc_fwd_params,"",@"SHT_CUDA_INFO"
	.sectionflags	@""
	.align	4


	//----- nvinfo : EIATTR_CUDA_API_VERSION
	.align		4
        /*0000*/ 	.byte	0x04, 0x37
        /*0002*/ 	.short	(.L_1625 - .L_1624)
.L_1624:
        /*0004*/ 	.word	0x00000082


	//----- nvinfo : EIATTR_KPARAM_INFO
	.align		4
.L_1625:
        /*0008*/ 	.byte	0x04, 0x17
        /*000a*/ 	.short	(.L_1627 - .L_1626)
.L_1626:
        /*000c*/ 	.word	0x00000000
        /*0010*/ 	.short	0x0000
        /*0012*/ 	.short	0x0000
        /*0014*/ 	.byte	0x00, 0xf0, 0x81, 0x02


	//----- nvinfo : EIATTR_SPARSE_MMA_MASK
	.align		4
.L_1627:
        /*0018*/ 	.byte	0x03, 0x50
        /*001a*/ 	.short	0x0000


	//----- nvinfo : EIATTR_MAXREG_COUNT
	.align		4
        /*001c*/ 	.byte	0x03, 0x1b
        /*001e*/ 	.short	0x00ff


	//----- nvinfo : EIATTR_MERCURY_ISA_VERSION
	.align		4
        /*0020*/ 	.byte	0x03, 0x5f
        /*0022*/ 	.short	0x0101


	//----- nvinfo : EIATTR_VRC_CTA_INIT_COUNT
	.align		4
        /*0024*/ 	.byte	0x02, 0x4a
	.zero		1
	.zero		1


	//----- nvinfo : EIATTR_EXIT_INSTR_OFFSETS
	.align		4
        /*0028*/ 	.byte	0x04, 0x1c
        /*002a*/ 	.short	(.L_1629 - .L_1628)


	//   ....[0]....
.L_1628:
        /*002c*/ 	.word	0x00001d60


	//   ....[1]....
        /*0030*/ 	.word	0x00001de0


	//----- nvinfo : EIATTR_CRS_STACK_SIZE
	.align		4
.L_1629:
        /*0034*/ 	.byte	0x04, 0x1e
        /*0036*/ 	.short	(.L_1631 - .L_1630)
.L_1630:
        /*0038*/ 	.word	0x00000000


	//----- nvinfo : EIATTR_CBANK_PARAM_SIZE
	.align		4
.L_1631:
        /*003c*/ 	.byte	0x03, 0x19
        /*003e*/ 	.short	0x00a0


	//----- nvinfo : EIATTR_PARAM_CBANK
	.align		4
        /*0040*/ 	.byte	0x04, 0x0a
        /*0042*/ 	.short	(.L_1633 - .L_1632)
	.align		4
.L_1632:
        /*0044*/ 	.word	index@(.nv.constant0._Z32group_norm_nhwc_fwd_scale_kernelI11Bf16IOBf16WLi168EEv26Group_norm_nhwc_fwd_params)
        /*0048*/ 	.short	0x0380
        /*004a*/ 	.short	0x00a0


	//----- nvinfo : EIATTR_SW_WAR
	.align		4
.L_1633:
        /*004c*/ 	.byte	0x04, 0x36
        /*004e*/ 	.short	(.L_1635 - .L_1634)
.L_1634:
        /*0050*/ 	.word	0x00000008
.L_1635:


//--------------------- .nv.info._Z32group_norm_nhwc_fwd_scale_kernelI11Bf16IOBf16WLi64EEv26Group_norm_nhwc_fwd_params --------------------------
	.section	.nv.info._Z32group_norm_nhwc_fwd_scale_kernelI11Bf16IOBf16WLi64EEv26Group_norm_nhwc_fwd_params,"",@"SHT_CUDA_INFO"
	.sectionflags	@""
	.align	4


	//----- nvinfo : EIATTR_CUDA_API_VERSION
	.align		4
        /*0000*/ 	.byte	0x04, 0x37
        /*0002*/ 	.short	(.L_1637 - .L_1636)
.L_1636:
        /*0004*/ 	.word	0x00000082


	//----- nvinfo : EIATTR_KPARAM_INFO
	.align		4
.L_1637:
        /*0008*/ 	.byte	0x04, 0x17
        /*000a*/ 	.short	(.L_1639 - .L_1638)
.L_1638:
        /*000c*/ 	.word	0x00000000
        /*0010*/ 	.short	0x0000
        /*0012*/ 	.short	0x0000
        /*0014*/ 	.byte	0x00, 0xf0, 0x81, 0x02


	//----- nvinfo : EIATTR_SPARSE_MMA_MASK
	.align		4
.L_1639:
        /*0018*/ 	.byte	0x03, 0x50
        /*001a*/ 	.short	0x0000


	//----- nvinfo : EIATTR_MAXREG_COUNT
	.align		4
        /*001c*/ 	.byte	0x03, 0x1b
        /*001e*/ 	.short	0x00ff


	//----- nvinfo : EIATTR_MERCURY_ISA_VERSION
	.align		4
        /*0020*/ 	.byte	0x03, 0x5f
        /*0022*/ 	.short	0x0101


	//----- nvinfo : EIATTR_VRC_CTA_INIT_COUNT
	.align		4
        /*0024*/ 	.byte	0x02, 0x4a
	.zero		1
	.zero		1


	//----- nvinfo : EIATTR_EXIT_INSTR_OFFSETS
	.align		4
        /*0028*/ 	.byte	0x04, 0x1c
        /*002a*/ 	.short	(.L_1641 - .L_1640)


	//   ....[0]....
.L_1640:
        /*002c*/ 	.word	0x00001d60


	//   ....[1]....
        /*0030*/ 	.word	0x00001de0


	//----- nvinfo : EIATTR_CRS_STACK_SIZE
	.align		4
.L_1641:
        /*0034*/ 	.byte	0x04, 0x1e
        /*0036*/ 	.short	(.L_1643 - .L_1642)
.L_1642:
        /*0038*/ 	.word	0x00000000


	//----- nvinfo : EIATTR_CBANK_PARAM_SIZE
	.align		4
.L_1643:
        /*003c*/ 	.byte	0x03, 0x19
        /*003e*/ 	.short	0x00a0


	//----- nvinfo : EIATTR_PARAM_CBANK
	.align		4
        /*0040*/ 	.byte	0x04, 0x0a
        /*0042*/ 	.short	(.L_1645 - .L_1644)
	.align		4
.L_1644:
        /*0044*/ 	.word	index@(.nv.constant0._Z32group_norm_nhwc_fwd_scale_kernelI11Bf16IOBf16WLi64EEv26Group_norm_nhwc_fwd_params)
        /*0048*/ 	.short	0x0380
        /*004a*/ 	.short	0x00a0


	//----- nvinfo : EIATTR_SW_WAR
	.align		4
.L_1645:
        /*004c*/ 	.byte	0x04, 0x36
        /*004e*/ 	.short	(.L_1647 - .L_1646)
.L_1646:
        /*0050*/ 	.word	0x00000008
.L_1647:


//--------------------- .nv.info._Z32group_norm_nhwc_fwd_scale_kernelI11Bf16IOBf16WLi128EEv26Group_norm_nhwc_fwd_params --------------------------
	.section	.nv.info._Z32group_norm_nhwc_fwd_scale_kernelI11Bf16IOBf16WLi128EEv26Group_norm_nhwc_fwd_params,"",@"SHT_CUDA_INFO"
	.sectionflags	@""
	.align	4


	//----- nvinfo : EIATTR_CUDA_API_VERSION
	.align		4
        /*0000*/ 	.byte	0x04, 0x37
        /*0002*/ 	.short	(.L_1649 - .L_1648)
.L_1648:
        /*0004*/ 	.word	0x00000082


	//----- nvinfo : EIATTR_KPARAM_INFO
	.align		4
.L_1649:
        /*0008*/ 	.byte	0x04, 0x17
        /*000a*/ 	.short	(.L_1651 - .L_1650)
.L_1650:
        /*000c*/ 	.word	0x00000000
        /*0010*/ 	.short	0x0000
        /*0012*/ 	.short	0x0000
        /*0014*/ 	.byte	0x00, 0xf0, 0x81, 0x02


	//----- nvinfo : EIATTR_SPARSE_MMA_MASK
	.align		4
.L_1651:
        /*0018*/ 	.byte	0x03, 0x50
        /*001a*/ 	.short	0x0000


	//----- nvinfo : EIATTR_MAXREG_COUNT
	.align		4
        /*001c*/ 	.byte	0x03, 0x1b
        /*001e*/ 	.short	0x00ff


	//----- nvinfo : EIATTR_MERCURY_ISA_VERSION
	.align		4
        /*0020*/ 	.byte	0x03, 0x5f
        /*0022*/ 	.short	0x0101


	//----- nvinfo : EIATTR_VRC_CTA_INIT_COUNT
	.align		4
        /*0024*/ 	.byte	0x02, 0x4a
	.zero		1
	.zero		1


	//----- nvinfo : EIATTR_EXIT_INSTR_OFFSETS
	.align		4
        /*0028*/ 	.byte	0x04, 0x1c
        /*002a*/ 	.short	(.L_1653 - .L_1652)


	//   ....[0]....
.L_1652:
        /*002c*/ 	.word	0x00001d60


	//   ....[1]....
        /*0030*/ 	.word	0x00001de0


	//----- nvinfo : EIATTR_CRS_STACK_SIZE
	.align		4
.L_1653:
        /*0034*/ 	.byte	0x04, 0x1e
        /*0036*/ 	.short	(.L_1655 - .L_1654)
.L_1654:
        /*0038*/ 	.word	0x00000000


	//----- nvinfo : EIATTR_CBANK_PARAM_SIZE
	.align		4
.L_1655:
        /*003c*/ 	.byte	0x03, 0x19
        /*003e*/ 	.short	0x00a0


	//----- nvinfo : EIATTR_PARAM_CBANK
	.align		4
        /*0040*/ 	.byte	0x04, 0x0a
        /*0042*/ 	.short	(.L_1657 - .L_1656)
	.align		4
.L_1656:
        /*0044*/ 	.word	index@(.nv.constant0._Z32group_norm_nhwc_fwd_scale_kernelI11Bf16IOBf16WLi128EEv26Group_norm_nhwc_fwd_params)
        /*0048*/ 	.short	0x0380
        /*004a*/ 	.short	0x00a0


	//----- nvinfo : EIATTR_SW_WAR
	.align		4
.L_1657:
        /*004c*/ 	.byte	0x04, 0x36
        /*004e*/ 	.short	(.L_1659 - .L_1658)
.L_1658:
        /*0050*/ 	.word	0x00000008
.L_1659:


//--------------------- .nv.info._Z32group_norm_nhwc_fwd_scale_kernelI11Bf16IOBf16WLi192EEv26Group_norm_nhwc_fwd_params --------------------------
	.section	.nv.info._Z32group_norm_nhwc_fwd_scale_kernelI11Bf16IOBf16WLi192EEv26Group_norm_nhwc_fwd_params,"",@"SHT_CUDA_INFO"
	.sectionflags	@""
	.align	4


	//----- nvinfo : EIATTR_CUDA_API_VERSION
	.align		4
        /*0000*/ 	.byte	0x04, 0x37
        /*0002*/ 	.short	(.L_1661 - .L_1660)
.L_1660:
        /*0004*/ 	.word	0x00000082


	//----- nvinfo : EIATTR_KPARAM_INFO
	.align		4
.L_1661:
        /*0008*/ 	.byte	0x04, 0x17
        /*000a*/ 	.short	(.L_1663 - .L_1662)
.L_1662:
        /*000c*/ 	.word	0x00000000
        /*0010*/ 	.short	0x0000
        /*0012*/ 	.short	0x0000
        /*0014*/ 	.byte	0x00, 0xf0, 0x81, 0x02


	//----- nvinfo : EIATTR_SPARSE_MMA_MASK
	.align		4
.L_1663:
        /*0018*/ 	.byte	0x03, 0x50
        /*001a*/ 	.short	0x0000


	//----- nvinfo : EIATTR_MAXREG_COUNT
	.align		4
        /*001c*/ 	.byte	0x03, 0x1b
        /*001e*/ 	.short	0x00ff


	//----- nvinfo : EIATTR_MERCURY_ISA_VERSION
	.align		4
        /*0020*/ 	.byte	0x03, 0x5f
        /*0022*/ 	.short	0x0101


	//----- nvinfo : EIATTR_VRC_CTA_INIT_COUNT
	.align		4
        /*0024*/ 	.byte	0x02, 0x4a
	.zero		1
	.zero		1


	//----- nvinfo : EIATTR_EXIT_INSTR_OFFSETS
	.align		4
        /*0028*/ 	.byte	0x04, 0x1c
        /*002a*/ 	.short	(.L_1665 - .L_1664)


	//   ....[0]....
.L_1664:
        /*002c*/ 	.word	0x00001d60


	//   ....[1]....
        /*0030*/ 	.word	0x00001de0


	//----- nvinfo : EIATTR_CRS_STACK_SIZE
	.align		4
.L_1665:
        /*0034*/ 	.byte	0x04, 0x1e
        /*0036*/ 	.short	(.L_1667 - .L_1666)
.L_1666:
        /*0038*/ 	.word	0x00000000


	//----- nvinfo : EIATTR_CBANK_PARAM_SIZE
	.align		4
.L_1667:
        /*003c*/ 	.byte	0x03, 0x19
        /*003e*/ 	.short	0x00a0


	//----- nvinfo : EIATTR_PARAM_CBANK
	.align		4
        /*0040*/ 	.byte	0x04, 0x0a
        /*0042*/ 	.short	(.L_1669 - .L_1668)
	.align		4
.L_1668:
        /*0044*/ 	.word	index@(.nv.constant0._Z32group_norm_nhwc_fwd_scale_kernelI11Bf16IOBf16WLi192EEv26Group_norm_nhwc_fwd_params)
        /*0048*/ 	.short	0x0380
        /*004a*/ 	.short	0x00a0


	//----- nvinfo : EIATTR_SW_WAR
	.align		4
.L_1669:
        /*004c*/ 	.byte	0x04, 0x36
        /*004e*/ 	.short	(.L_1671 - .L_1670)
.L_1670:
        /*0050*/ 	.word	0x00000008
.L_1671:


//--------------------- .nv.info._Z32group_norm_nhwc_fwd_scale_kernelI11Bf16IOBf16WLi448EEv26Group_norm_nhwc_fwd_params --------------------------
	.section	.nv.info._Z32group_norm_nhwc_fwd_scale_kernelI11Bf16IOBf16WLi448EEv26Group_norm_nhwc_fwd_params,"",@"SHT_CUDA_INFO"
	.sectionflags	@""
	.align	4


	//----- nvinfo : EIATTR_CUDA_API_VERSION
	.align		4
        /*0000*/ 	.byte	0x04, 0x37
        /*0002*/ 	.short	(.L_1673 - .L_1672)
.L_1672:
        /*0004*/ 	.word	0x00000082


	//----- nvinfo : EIATTR_KPARAM_INFO
	.align		4
.L_1673:
        /*0008*/ 	.byte	0x04, 0x17
        /*000a*/ 	.short	(.L_1675 - .L_1674)
.L_1674:
        /*000c*/ 	.word	0x00000000
        /*0010*/ 	.short	0x0000
        /*0012*/ 	.short	0x0000
        /*0014*/ 	.byte	0x00, 0xf0, 0x81, 0x02


	//----- nvinfo : EIATTR_SPARSE_MMA_MASK
	.align		4
.L_1675:
        /*0018*/ 	.byte	0x03, 0x50
        /*001a*/ 	.short	0x0000


	//----- nvinfo : EIATTR_MAXREG_COUNT
	.align		4
        /*001c*/ 	.byte	0x03, 0x1b
        /*001e*/ 	.short	0x00ff


	//----- nvinfo : EIATTR_MERCURY_ISA_VERSION
	.align		4
        /*0020*/ 	.byte	0x03, 0x5f
        /*0022*/ 	.short	0x0101


	//----- nvinfo : EIATTR_VRC_CTA_INIT_COUNT
	.align		4
        /*0024*/ 	.byte	0x02, 0x4a
	.zero		1
	.zero		1


	//----- nvinfo : EIATTR_EXIT_INSTR_OFFSETS
	.align		4
        /*0028*/ 	.byte	0x04, 0x1c
        /*002a*/ 	.short	(.L_1677 - .L_1676)


	//   ....[0]....
.L_1676:
        /*002c*/ 	.word	0x00001d60


	//   ....[1]....
        /*0030*/ 	.word	0x00001de0


	//----- nvinfo : EIATTR_CRS_STACK_SIZE
	.align		4
.L_1677:
        /*0034*/ 	.byte	0x04, 0x1e
        /*0036*/ 	.short	(.L_1679 - .L_1678)
.L_1678:
        /*0038*/ 	.word	0x00000000


	//----- nvinfo : EIATTR_CBANK_PARAM_SIZE
	.align		4
.L_1679:
        /*003c*/ 	.byte	0x03, 0x19
        /*003e*/ 	.short	0x00a0


	//----- nvinfo : EIATTR_PARAM_CBANK
	.align		4
        /*0040*/ 	.byte	0x04, 0x0a
        /*0042*/ 	.short	(.L_1681 - .L_1680)
	.align		4
.L_1680:
        /*0044*/ 	.word	index@(.nv.constant0._Z32group_norm_nhwc_fwd_scale_kernelI11Bf16IOBf16WLi448EEv26Group_norm_nhwc_fwd_params)
        /*0048*/ 	.short	0x0380
        /*004a*/ 	.short	0x00a0


	//----- nvinfo : EIATTR_SW_WAR
	.align		4
.L_1681:
        /*004c*/ 	.byte	0x04, 0x36
        /*004e*/ 	.short	(.L_1683 - .L_1682)
.L_1682:
        /*0050*/ 	.word	0x00000008
.L_1683:


//--------------------- .nv.info._Z32group_norm_nhwc_fwd_scale_kernelI11Bf16IOBf16WLi256EEv26Group_norm_nhwc_fwd_params --------------------------
	.section	.nv.info._Z32group_norm_nhwc_fwd_scale_kernelI11Bf16IOBf16WLi256EEv26Group_norm_nhwc_fwd_params,"",@"SHT_CUDA_INFO"
	.sectionflags	@""
	.align	4


	//----- nvinfo : EIATTR_CUDA_API_VERSION
	.align		4
        /*0000*/ 	.byte	0x04, 0x37
        /*0002*/ 	.short	(.L_1685 - .L_1684)
.L_1684:
        /*0004*/ 	.word	0x00000082


	//----- nvinfo : EIATTR_KPARAM_INFO
	.align		4
.L_1685:
        /*0008*/ 	.byte	0x04, 0x17
        /*000a*/ 	.short	(.L_1687 - .L_1686)
.L_1686:
        /*000c*/ 	.word	0x00000000
        /*0010*/ 	.short	0x0000
        /*0012*/ 	.short	0x0000
        /*0014*/ 	.byte	0x00, 0xf0, 0x81, 0x02


	//----- nvinfo : EIATTR_SPARSE_MMA_MASK
	.align		4
.L_1687:
        /*0018*/ 	.byte	0x03, 0x50
        /*001a*/ 	.short	0x0000


	//----- nvinfo : EIATTR_MAXREG_COUNT
	.align		4
        /*001c*/ 	.byte	0x03, 0x1b
        /*001e*/ 	.short	0x00ff


	//----- nvinfo : EIATTR_MERCURY_ISA_VERSION
	.align		4
        /*0020*/ 	.byte	0x03, 0x5f
        /*0022*/ 	.short	0x0101


	//----- nvinfo : EIATTR_VRC_CTA_INIT_COUNT
	.align		4
        /*0024*/ 	.byte	0x02, 0x4a
	.zero		1
	.zero		1


	//----- nvinfo : EIATTR_EXIT_INSTR_OFFSETS
	.align		4
        /*0028*/ 	.byte	0x04, 0x1c
        /*002a*/ 	.short	(.L_1689 - .L_1688)


	//   ....[0]....
.L_1688:
        /*002c*/ 	.word	0x00001d60


	//   ....[1]....
        /*0030*/ 	.word	0x00001de0


	//----- nvinfo : EIATTR_CRS_STACK_SIZE
	.align		4
.L_1689:
        /*0034*/ 	.byte	0x04, 0x1e
        /*0036*/ 	.short	(.L_1691 - .L_1690)
.L_1690:
        /*0038*/ 	.word	0x00000000


	//----- nvinfo : EIATTR_CBANK_PARAM_SIZE
	.align		4
.L_1691:
        /*003c*/ 	.byte	0x03, 0x19
        /*003e*/ 	.short	0x00a0


	//----- nvinfo : EIATTR_PARAM_CBANK
	.align		4
        /*0040*/ 	.byte	0x04, 0x0a
        /*0042*/ 	.short	(.L_1693 - .L_1692)
	.align		4
.L_1692:
        /*0044*/ 	.word	index@(.nv.constant0._Z32group_norm_nhwc_fwd_scale_kernelI11Bf16IOBf16WLi256EEv26Group_norm_nhwc_fwd_params)
        /*0048*/ 	.short	0x0380
        /*004a*/ 	.short	0x00a0


	//----- nvinfo : EIATTR_SW_WAR
	.align		4
.L_1693:
        /*004c*/ 	.byte	0x04, 0x36
        /*004e*/ 	.short	(.L_1695 - .L_1694)
.L_1694:
        /*0050*/ 	.word	0x00000008
.L_1695:


//--------------------- .nv.info._Z32group_norm_nhwc_fwd_scale_kernelI11Bf16IOBf16WLi120EEv26Group_norm_nhwc_fwd_params --------------------------
	.section	.nv.info._Z32group_norm_nhwc_fwd_scale_kernelI11Bf16IOBf16WLi120EEv26Group_norm_nhwc_fwd_params,"",@"SHT_CUDA_INFO"
	.sectionflags	@""
	.align	4


	//----- nvinfo : EIATTR_CUDA_API_VERSION
	.align		4
        /*0000*/ 	.byte	0x04, 0x37
        /*0002*/ 	.short	(.L_1697 - .L_1696)
.L_1696:
        /*0004*/ 	.word	0x00000082


	//----- nvinfo : EIATTR_KPARAM_INFO
	.align		4
.L_1697:
        /*0008*/ 	.byte	0x04, 0x17
        /*000a*/ 	.short	(.L_1699 - .L_1698)
.L_1698:
        /*000c*/ 	.word	0x00000000
        /*0010*/ 	.short	0x0000
        /*0012*/ 	.short	0x0000
        /*0014*/ 	.byte	0x00, 0xf0, 0x81, 0x02


	//----- nvinfo : EIATTR_SPARSE_MMA_MASK
	.align		4
.L_1699:
        /*0018*/ 	.byte	0x03, 0x50
        /*001a*/ 	.short	0x0000


	//----- nvinfo : EIATTR_MAXREG_COUNT
	.align		4
        /*001c*/ 	.byte	0x03, 0x1b
        /*001e*/ 	.short	0x00ff


	//----- nvinfo : EIATTR_MERCURY_ISA_VERSION
	.align		4
        /*0020*/ 	.byte	0x03, 0x5f
        /*0022*/ 	.short	0x0101


	//----- nvinfo : EIATTR_VRC_CTA_INIT_COUNT
	.align		4
        /*0024*/ 	.byte	0x02, 0x4a
	.zero		1
	.zero		1


	//----- nvinfo : EIATTR_EXIT_INSTR_OFFSETS
	.align		4
        /*0028*/ 	.byte	0x04, 0x1c
        /*002a*/ 	.short	(.L_1701 - .L_1700)


	//   ....[0]....
.L_1700:
        /*002c*/ 	.word	0x00001d60


	//   ....[1]....
        /*0030*/ 	.word	0x00001de0


	//----- nvinfo : EIATTR_CRS_STACK_SIZE
	.align		4
.L_1701:
        /*0034*/ 	.byte	0x04, 0x1e
        /*0036*/ 	.short	(.L_1703 - .L_1702)
.L_1702:
        /*0038*/ 	.word	0x00000000


	//----- nvinfo : EIATTR_CBANK_PARAM_SIZE
	.align		4
.L_1703:
        /*003c*/ 	.byte	0x03, 0x19
        /*003e*/ 	.short	0x00a0


	//----- nvinfo : EIATTR_PARAM_CBANK
	.align		4
        /*0040*/ 	.byte	0x04, 0x0a
        /*0042*/ 	.short	(.L_1705 - .L_1704)
	.align		4
.L_1704:
        /*0044*/ 	.word	index@(.nv.constant0._Z32group_norm_nhwc_fwd_scale_kernelI11Bf16IOBf16WLi120EEv26Group_norm_nhwc_fwd_params)
        /*0048*/ 	.short	0x0380
        /*004a*/ 	.short	0x00a0


	//----- nvinfo : EIATTR_SW_WAR
	.align		4
.L_1705:
        /*004c*/ 	.byte	0x04, 0x36
        /*004e*/ 	.short	(.L_1707 - .L_1706)
.L_1706:
        /*0050*/ 	.word	0x00000008
.L_1707:


//--------------------- .nv.info._Z32group_norm_nhwc_fwd_scale_kernelI11Bf16IOBf16WLi140EEv26Group_norm_nhwc_fwd_params --------------------------
	.section	.nv.info._Z32group_norm_nhwc_fwd_scale_kernelI11Bf16IOBf16WLi140EEv26Group_norm_nhwc_fwd_params,"",@"SHT_CUDA_INFO"
	.sectionflags	@""
	.align	4


	//----- nvinfo : EIATTR_CUDA_API_VERSION
	.align		4
        /*0000*/ 	.byte	0x04, 0x37
        /*0002*/ 	.short	(.L_1709 - .L_1708)
.L_1708:
        /*0004*/ 	.word	0x00000082


	//----- nvinfo : EIATTR_KPARAM_INFO
	.align		4
.L_1709:
        /*0008*/ 	.byte	0x04, 0x17
        /*000a*/ 	.short	(.L_1711 - .L_1710)
.L_1710:
        /*000c*/ 	.word	0x00000000
        /*0010*/ 	.short	0x0000
        /*0012*/ 	.short	0x0000
        /*0014*/ 	.byte	0x00, 0xf0, 0x81, 0x02


	//----- nvinfo : EIATTR_SPARSE_MMA_MASK
	.align		4
.L_1711:
        /*0018*/ 	.byte	0x03, 0x50
        /*001a*/ 	.short	0x0000


	//----- nvinfo : EIATTR_MAXREG_COUNT
	.align		4
        /*001c*/ 	.byte	0x03, 0x1b
        /*001e*/ 	.short	0x00ff


	//----- nvinfo : EIATTR_MERCURY_ISA_VERSION
	.align		4
        /*0020*/ 	.byte	0x03, 0x5f
        /*0022*/ 	.short	0x0101


	//----- nvinfo : EIATTR_VRC_CTA_INIT_COUNT
	.align		4
        /*0024*/ 	.byte	0x02, 0x4a
	.zero		1
	.zero		1


	//----- nvinfo : EIATTR_EXIT_INSTR_OFFSETS
	.align		4
        /*0028*/ 	.byte	0x04, 0x1c
        /*002a*/ 	.short	(.L_1713 - .L_1712)


	//   ....[0]....
.L_1712:
        /*002c*/ 	.word	0x00001d60


	//   ....[1]....
        /*0030*/ 	.word	0x00001de0


	//----- nvinfo : EIATTR_CRS_STACK_SIZE
	.align		4
.L_1713:
        /*0034*/ 	.byte	0x04, 0x1e
        /*0036*/ 	.short	(.L_1715 - .L_1714)
.L_1714:
        /*0038*/ 	.word	0x00000000


	//----- nvinfo : EIATTR_CBANK_PARAM_SIZE
	.align		4
.L_1715:
        /*003c*/ 	.byte	0x03, 0x19
        /*003e*/ 	.short	0x00a0


	//----- nvinfo : EIATTR_PARAM_CBANK
	.align		4
        /*0040*/ 	.byte	0x04, 0x0a
        /*0042*/ 	.short	(.L_1717 - .L_1716)
	.align		4
.L_1716:
        /*0044*/ 	.word	index@(.nv.constant0._Z32group_norm_nhwc_fwd_scale_kernelI11Bf16IOBf16WLi140EEv26Group_norm_nhwc_fwd_params)
        /*0048*/ 	.short	0x0380
        /*004a*/ 	.short	0x00a0


	//----- nvinfo : EIATTR_SW_WAR
	.align		4
.L_1717:
        /*004c*/ 	.byte	0x04, 0x36
        /*004e*/ 	.short	(.L_1719 - .L_1718)
.L_1718:
        /*0050*/ 	.word	0x00000008
.L_1719:


//--------------------- .nv.info._Z32group_norm_nhwc_fwd_scale_kernelI11Bf16IOBf16WLi160EEv26Group_norm_nhwc_fwd_params --------------------------
	.section	.nv.info._Z32group_norm_nhwc_fwd_scale_kernelI11Bf16IOBf16WLi160EEv26Group_norm_nhwc_fwd_params,"",@"SHT_CUDA_INFO"
	.sectionflags	@""
	.align	4


	//----- nvinfo : EIATTR_CUDA_API_VERSION
	.align		4
        /*0000*/ 	.byte	0x04, 0x37
        /*0002*/ 	.short	(.L_1721 - .L_1720)
.L_1720:
        /*0004*/ 	.word	0x00000082


	//----- nvinfo : EIATTR_KPARAM_INFO
	.align		4
.L_1721:
        /*0008*/ 	.byte	0x04, 0x17
        /*000a*/ 	.short	(.L_1723 - .L_1722)
.L_1722:
        /*000c*/ 	.word	0x00000000
        /*0010*/ 	.short	0x0000
        /*0012*/ 	.short	0x0000
        /*0014*/ 	.byte	0x00, 0xf0, 0x81, 0x02


	//----- nvinfo : EIATTR_SPARSE_MMA_MASK
	.align		4
.L_1723:
        /*0018*/ 	.byte	0x03, 0x50
        /*001a*/ 	.short	0x0000


	//----- nvinfo : EIATTR_MAXREG_COUNT
	.align		4
        /*001c*/ 	.byte	0x03, 0x1b
        /*001e*/ 	.short	0x00ff


	//----- nvinfo : EIATTR_MERCURY_ISA_VERSION
	.align		4
        /*0020*/ 	.byte	0x03, 0x5f
        /*0022*/ 	.short	0x0101


	//----- nvinfo : EIATTR_VRC_CTA_INIT_COUNT
	.align		4
        /*0024*/ 	.byte	0x02, 0x4a
	.zero		1
	.zero		1


	//----- nvinfo : EIATTR_EXIT_INSTR_OFFSETS
	.align		4
        /*0028*/ 	.byte	0x04, 0x1c
        /*002a*/ 	.short	(.L_1725 - .L_1724)


	//   ....[0]....
.L_1724:
        /*002c*/ 	.word	0x00001d60


	//   ....[1]....
        /*0030*/ 	.word	0x00001de0


	//----- nvinfo : EIATTR_CRS_STACK_SIZE
	.align		4
.L_1725:
        /*0034*/ 	.byte	0x04, 0x1e
        /*0036*/ 	.short	(.L_1727 - .L_1726)
.L_1726:
        /*0038*/ 	.word	0x00000000


	//----- nvinfo : EIATTR_CBANK_PARAM_SIZE
	.align		4
.L_1727:
        /*003c*/ 	.byte	0x03, 0x19
        /*003e*/ 	.short	0x00a0


	//----- nvinfo : EIATTR_PARAM_CBANK
	.align		4
        /*0040*/ 	.byte	0x04, 0x0a
        /*0042*/ 	.short	(.L_1729 - .L_1728)
	.align		4
.L_1728:
        /*0044*/ 	.word	index@(.nv.constant0._Z32group_norm_nhwc_fwd_scale_kernelI11Bf16IOBf16WLi160EEv26Group_norm_nhwc_fwd_params)
        /*0048*/ 	.short	0x0380
        /*004a*/ 	.short	0x00a0


	//----- nvinfo : EIATTR_SW_WAR
	.align		4
.L_1729:
        /*004c*/ 	.byte	0x04, 0x36
        /*004e*/ 	.short	(.L_1731 - .L_1730)
.L_1730:
        /*0050*/ 	.word	0x00000008
.L_1731:


//--------------------- .nv.info._Z32group_norm_nhwc_fwd_scale_kernelI11Bf16IOFp16WLi196EEv26Group_norm_nhwc_fwd_params --------------------------
	.section	.nv.info._Z32group_norm_nhwc_fwd_scale_kernelI11Bf16IOFp16WLi196EEv26Group_norm_nhwc_fwd_params,"",@"SHT_CUDA_INFO"
	.sectionflags	@""
	.align	4


	//----- nvinfo : EIATTR_CUDA_API_VERSION
	.align		4
        /*0000*/ 	.byte	0x04, 0x37
        /*0002*/ 	.short	(.L_1733 - .L_1732)
.L_1732:
        /*0004*/ 	.word	0x00000082


	//----- nvinfo : EIATTR_KPARAM_INFO
	.align		4
.L_1733:
        /*0008*/ 	.byte	0x04, 0x17
        /*000a*/ 	.short	(.L_1735 - .L_1734)
.L_1734:
        /*000c*/ 	.word	0x00000000
        /*0010*/ 	.short	0x0000
        /*0012*/ 	.short	0x0000
        /*0014*/ 	.byte	0x00, 0xf0, 0x81, 0x02


	//----- nvinfo : EIATTR_SPARSE_MMA_MASK
	.align		4
.L_1735:
        /*0018*/ 	.byte	0x03, 0x50
        /*001a*/ 	.short	0x0000


	//----- nvinfo : EIATTR_MAXREG_COUNT
	.align		4
        /*001c*/ 	.byte	0x03, 0x1b
        /*001e*/ 	.short	0x00ff


	//----- nvinfo : EIATTR_MERCURY_ISA_VERSION
	.align		4
        /*0020*/ 	.byte	0x03, 0x5f
        /*0022*/ 	.short	0x0101


	//----- nvinfo : EIATTR_VRC_CTA_INIT_COUNT
	.align		4
        /*0024*/ 	.byte	0x02, 0x4a
	.zero		1
	.zero		1


	//----- nvinfo : EIATTR_EXIT_INSTR_OFFSETS
	.align		4
        /*0028*/ 	.byte	0x04, 0x1c
        /*002a*/ 	.short	(.L_1737 - .L_1736)


	//   ....[0]....
.L_1736:
        /*002c*/ 	.word	0x00001d60


	//   ....[1]....
        /*0030*/ 	.word	0x00001de0


	//----- nvinfo : EIATTR_CRS_STACK_SIZE
	.align		4
.L_1737:
        /*0034*/ 	.byte	0x04, 0x1e
        /*0036*/ 	.short	(.L_1739 - .L_1738)
.L_1738:
        /*0038*/ 	.word	0x00000000


	//----- nvinfo : EIATTR_CBANK_PARAM_SIZE
	.align		4
.L_1739:
        /*003c*/ 	.byte	0x03, 0x19
        /*003e*/ 	.short	0x00a0


	//----- nvinfo : EIATTR_PARAM_CBANK
	.align		4
        /*0040*/ 	.byte	0x04, 0x0a
        /*0042*/ 	.short	(.L_1741 - .L_1740)
	.align		4
.L_1740:
        /*0044*/ 	.word	index@(.nv.constant0._Z32group_norm_nhwc_fwd_scale_kernelI11Bf16IOFp16WLi196EEv26Group_norm_nhwc_fwd_params)
        /*0048*/ 	.short	0x0380
        /*004a*/ 	.short	0x00a0


	//----- nvinfo : EIATTR_SW_WAR
	.align		4
.L_1741:
        /*004c*/ 	.byte	0x04, 0x36
        /*004e*/ 	.short	(.L_1743 - .L_1742)
.L_1742:
        /*0050*/ 	.word	0x00000008
.L_1743:


//--------------------- .nv.info._Z32group_norm_nhwc_fwd_scale_kernelI11Bf16IOFp16WLi168EEv26Group_norm_nhwc_fwd_params --------------------------
	.section	.nv.info._Z32group_norm_nhwc_fwd_scale_kernelI11Bf16IOFp16WLi168EEv26Group_norm_nhwc_fwd_params,"",@"SHT_CUDA_INFO"
	.sectionflags	@""
	.align	4


	//----- nvinfo : EIATTR_CUDA_API_VERSION
	.align		4
        /*0000*/ 	.byte	0x04, 0x37
        /*0002*/ 	.short	(.L_1745 - .L_1744)
.L_1744:
        /*0004*/ 	.word	0x00000082


	//----- nvinfo : EIATTR_KPARAM_INFO
	.align		4
.L_1745:
        /*0008*/ 	.byte	0x04, 0x17
        /*000a*/ 	.short	(.L_1747 - .L_1746)
.L_1746:
        /*000c*/ 	.word	0x00000000
        /*0010*/ 	.short	0x0000
        /*0012*/ 	.short	0x0000
        /*0014*/ 	.byte	0x00, 0xf0, 0x81, 0x02


	//----- nvinfo : EIATTR_SPARSE_MMA_MASK
	.align		4
.L_1747:
        /*0018*/ 	.byte	0x03, 0x50
        /*001a*/ 	.short	0x0000


	//----- nvinfo : EIATTR_MAXREG_COUNT
	.align		4
        /*001c*/ 	.byte	0x03, 0x1b
        /*001e*/ 	.short	0x00ff


	//----- nvinfo : EIATTR_MERCURY_ISA_VERSION
	.align		4
        /*0020*/ 	.byte	0x03, 0x5f
        /*0022*/ 	.short	0x0101


	//----- nvinfo : EIATTR_VRC_CTA_INIT_COUNT
	.align		4
        /*0024*/ 	.byte	0x02, 0x4a
	.zero		1
	.zero		1


	//----- nvinfo : EIATTR_EXIT_INSTR_OFFSETS
	.align		4
        /*0028*/ 	.byte	0x04, 0x1c
        /*002a*/ 	.short	(.L_1749 - .L_1748)


	//   ....[0]....
.L_1748:
        /*002c*/ 	.word	0x00001d60


	//   ....[1]....
        /*0030*/ 	.word	0x00001de0


	//----- nvinfo : EIATTR_CRS_STACK_SIZE
	.align		4
.L_1749:
        /*0034*/ 	.byte	0x04, 0x1e
        /*0036*/ 	.short	(.L_1751 - .L_1750)
.L_1750:
        /*0038*/ 	.word	0x00000000


	//----- nvinfo : EIATTR_CBANK_PARAM_SIZE
	.align		4
.L_1751:
        /*003c*/ 	.byte	0x03, 0x19
        /*003e*/ 	.short	0x00a0


	//----- nvinfo : EIATTR_PARAM_CBANK
	.align		4
        /*0040*/ 	.byte	0x04, 0x0a
        /*0042*/ 	.short	(.L_1753 - .L_1752)
	.align		4
.L_1752:
        /*0044*/ 	.word	index@(.nv.constant0._Z32group_norm_nhwc_fwd_scale_kernelI11Bf16IOFp16WLi168EEv26Group_norm_nhwc_fwd_params)
        /*0048*/ 	.short	0x0380
        /*004a*/ 	.short	0x00a0


	//----- nvinfo : EIATTR_SW_WAR
	.align		4
.L_1753:
        /*004c*/ 	.byte	0x04, 0x36
        /*004e*/ 	.short	(.L_1755 - .L_1754)
.L_1754:
        /*0050*/ 	.word	0x00000008
.L_1755:


//--------------------- .nv.info._Z32group_norm_nhwc_fwd_scale_kernelI11Bf16IOFp16WLi64EEv26Group_norm_nhwc_fwd_params --------------------------
	.section	.nv.info._Z32group_norm_nhwc_fwd_scale_kernelI11Bf16IOFp16WLi64EEv26Group_norm_nhwc_fwd_params,"",@"SHT_CUDA_INFO"
	.sectionflags	@""
	.align	4


	//----- nvinfo : EIATTR_CUDA_API_VERSION
	.align		4
        /*0000*/ 	.byte	0x04, 0x37
        /*0002*/ 	.short	(.L_1757 - .L_1756)
.L_1756:
        /*0004*/ 	.word	0x00000082


	//----- nvinfo : EIATTR_KPARAM_INFO
	.align		4
.L_1757:
        /*0008*/ 	.byte	0x04, 0x17
        /*000a*/ 	.short	(.L_1759 - .L_1758)
.L_1758:
        /*000c*/ 	.word	0x00000000
        /*0010*/ 	.short	0x0000
        /*0012*/ 	.short	0x0000
        /*0014*/ 	.byte	0x00, 0xf0, 0x81, 0x02


	//----- nvinfo : EIATTR_SPARSE_MMA_MASK
	.align		4
.L_1759:
        /*0018*/ 	.byte	0x03, 0x50
        /*001a*/ 	.short	0x0000


	//----- nvinfo : EIATTR_MAXREG_COUNT
	.align		4
        /*001c*/ 	.byte	0x03, 0x1b
        /*001e*/ 	.short	0x00ff


	//----- nvinfo : EIATTR_MERCURY_ISA_VERSION
	.align		4
        /*0020*/ 	.byte	0x03, 0x5f
        /*0022*/ 	.short	0x0101


	//----- nvinfo : EIATTR_VRC_CTA_INIT_COUNT
	.align		4
        /*0024*/ 	.byte	0x02, 0x4a
	.zero		1
	.zero		1


	//----- nvinfo : EIATTR_EXIT_INSTR_OFFSETS
	.align		4
        /*0028*/ 	.byte	0x04, 0x1c
        /*002a*/ 	.short	(.L_1761 - .L_1760)


	//   ....[0]....
.L_1760:
        /*002c*/ 	.word	0x00001d60


	//   ....[1]....
        /*0030*/ 	.word	0x00001de0


	//----- nvinfo : EIATTR_CRS_STACK_SIZE
	.align		4
.L_1761:
        /*0034*/ 	.byte	0x04, 0x1e
        /*0036*/ 	.short	(.L_1763 - .L_1762)
.L_1762:
        /*0038*/ 	.word	0x00000000


	//----- nvinfo : EIATTR_CBANK_PARAM_SIZE
	.align		4
.L_1763:
        /*003c*/ 	.byte	0x03, 0x19
        /*003e*/ 	.short	0x00a0


	//----- nvinfo : EIATTR_PARAM_CBANK
	.align		4
        /*0040*/ 	.byte	0x04, 0x0a
        /*0042*/ 	.short	(.L_1765 - .L_1764)
	.align		4
.L_1764:
        /*0044*/ 	.word	index@(.nv.constant0._Z32group_norm_nhwc_fwd_scale_kernelI11Bf16IOFp16WLi64EEv26Group_norm_nhwc_fwd_params)
        /*0048*/ 	.short	0x0380
        /*004a*/ 	.short	0x00a0


	//----- nvinfo : EIATTR_SW_WAR
	.align		4
.L_1765:
        /*004c*/ 	.byte	0x04, 0x36
        /*004e*/ 	.short	(.L_1767 - .L_1766)
.L_1766:
        /*0050*/ 	.word	0x00000008
.L_1767:


//--------------------- .nv.info._Z32group_norm_nhwc_fwd_scale_kernelI11Bf16IOFp16WLi128EEv26Group_norm_nhwc_fwd_params --------------------------
	.section	.nv.info._Z32group_norm_nhwc_fwd_scale_kernelI11Bf16IOFp16WLi128EEv26Group_norm_nhwc_fwd_params,"",@"SHT_CUDA_INFO"
	.sectionflags	@""
	.align	4


	//----- nvinfo : EIATTR_CUDA_API_VERSION
	.align		4
        /*0000*/ 	.byte	0x04, 0x37
        /*0002*/ 	.short	(.L_1769 - .L_1768)
.L_1768:
        /*0004*/ 	.word	0x00000082


	//----- nvinfo : EIATTR_KPARAM_INFO
	.align		4
.L_1769:
        /*0008*/ 	.byte	0x04, 0x17
        /*000a*/ 	.short	(.L_1771 - .L_1770)
.L_1770:
        /*000c*/ 	.word	0x00000000
        /*0010*/ 	.short	0x0000
        /*0012*/ 	.short	0x0000
        /*0014*/ 	.byte	0x00, 0xf0, 0x81, 0x02


	//----- nvinfo : EIATTR_SPARSE_MMA_MASK
	.align		4
.L_1771:
        /*0018*/ 	.byte	0x03, 0x50
        /*001a*/ 	.short	0x0000


	//----- nvinfo : EIATTR_MAXREG_COUNT
	.align		4
        /*001c*/ 	.byte	0x03, 0x1b
        /*001e*/ 	.short	0x00ff


	//----- nvinfo : EIATTR_MERCURY_ISA_VERSION
	.align		4
        /*0020*/ 	.byte	0x03, 0x5f
        /*0022*/ 	.short	0x0101


	//----- nvinfo : EIATTR_VRC_CTA_INIT_COUNT
	.align		4
        /*0024*/ 	.byte	0x02, 0x4a
	.zero		1
	.zero		1


	//----- nvinfo : EIATTR_EXIT_INSTR_OFFSETS
	.align		4
        /*0028*/ 	.byte	0x04, 0x1c
        /*002a*/ 	.short	(.L_1773 - .L_1772)


	//   ....[0]....
.L_1772:
        /*002c*/ 	.word	0x00001d60


	//   ....[1]....
        /*0030*/ 	.word	0x00001de0


	//----- nvinfo : EIATTR_CRS_STACK_SIZE
	.align		4
.L_1773:
        /*0034*/ 	.byte	0x04, 0x1e
        /*0036*/ 	.short	(.L_1775 - .L_1774)
.L_1774:
        /*0038*/ 	.word	0x00000000


	//----- nvinfo : EIATTR_CBANK_PARAM_SIZE
	.align		4
.L_1775:
        /*003c*/ 	.byte	0x03, 0x19
        /*003e*/ 	.short	0x00a0


	//----- nvinfo : EIATTR_PARAM_CBANK
	.align		4
        /*0040*/ 	.byte	0x04, 0x0a
        /*0042*/ 	.short	(.L_1777 - .L_1776)
	.align		4
.L_1776:
        /*0044*/ 	.word	index@(.nv.constant0._Z32group_norm_nhwc_fwd_scale_kernelI11Bf16IOFp16WLi128EEv26Group_norm_nhwc_fwd_params)
        /*0048*/ 	.short	0x0380
        /*004a*/ 	.short	0x00a0


	//----- nvinfo : EIATTR_SW_WAR
	.align		4
.L_1777:
        /*004c*/ 	.byte	0x04, 0x36
        /*004e*/ 	.short	(.L_1779 - .L_1778)
.L_1778:
        /*0050*/ 	.word	0x00000008
.L_1779:


//--------------------- .nv.info._Z32group_norm_nhwc_fwd_scale_kernelI11Bf16IOFp16WLi192EEv26Group_norm_nhwc_fwd_params --------------------------
	.section	.nv.info._Z32group_norm_nhwc_fwd_scale_kernelI11Bf16IOFp16WLi192EEv26Group_norm_nhwc_fwd_params,"",@"SHT_CUDA_INFO"
	.sectionflags	@""
	.align	4


	//----- nvinfo : EIATTR_CUDA_API_VERSION
	.align		4
        /*0000*/ 	.byte	0x04, 0x37
        /*0002*/ 	.short	(.L_1781 - .L_1780)
.L_1780:
        /*0004*/ 	.word	0x00000082


	//----- nvinfo : EIATTR_KPARAM_INFO
	.align		4
.L_1781:
        /*0008*/ 	.byte	0x04, 0x17
        /*000a*/ 	.short	(.L_1783 - .L_1782)
.L_1782:
        /*000c*/ 	.word	0x00000000
        /*0010*/ 	.short	0x0000
        /*0012*/ 	.short	0x0000
        /*0014*/ 	.byte	0x00, 0xf0, 0x81, 0x02


	//----- nvinfo : EIATTR_SPARSE_MMA_MASK
	.align		4
.L_1783:
        /*0018*/ 	.byte	0x03, 0x50
        /*001a*/ 	.short	0x0000


	//----- nvinfo : EIATTR_MAXREG_COUNT
	.align		4
        /*001c*/ 	.byte	0x03, 0x1b
        /*001e*/ 	.short	0x00ff


	//----- nvinfo : EIATTR_MERCURY_ISA_VERSION
	.align		4
        /*0020*/ 	.byte	0x03, 0x5f
        /*0022*/ 	.short	0x0101


	//----- nvinfo : EIATTR_VRC_CTA_INIT_COUNT
	.align		4
        /*0024*/ 	.byte	0x02, 0x4a
	.zero		1
	.zero		1


	//----- nvinfo : EIATTR_EXIT_INSTR_OFFSETS
	.align		4
        /*0028*/ 	.byte	0x04, 0x1c
        /*002a*/ 	.short	(.L_1785 - .L_1784)


	//   ....[0]....
.L_1784:
        /*002c*/ 	.word	0x00001d60


	//   ....[1]....
        /*0030*/ 	.word	0x00001de0


	//----- nvinfo : EIATTR_CRS_STACK_SIZE
	.align		4
.L_1785:
        /*0034*/ 	.byte	0x04, 0x1e
        /*0036*/ 	.short	(.L_1787 - .L_1786)
.L_1786:
        /*0038*/ 	.word	0x00000000


	//----- nvinfo : EIATTR_CBANK_PARAM_SIZE
	.align		4
.L_1787:
        /*003c*/ 	.byte	0x03, 0x19
        /*003e*/ 	.short	0x00a0


	//----- nvinfo : EIATTR_PARAM_CBANK
	.align		4
        /*0040*/ 	.byte	0x04, 0x0a
        /*0042*/ 	.short	(.L_1789 - .L_1788)
	.align		4
.L_1788:
        /*0044*/ 	.word	index@(.nv.constant0._Z32group_norm_nhwc_fwd_scale_kernelI11Bf16IOFp16WLi192EEv26Group_norm_nhwc_fwd_params)
        /*0048*/ 	.short	0x0380
        /*004a*/ 	.short	0x00a0


	//----- nvinfo : EIATTR_SW_WAR
	.align		4
.L_1789:
        /*004c*/ 	.byte	0x04, 0x36
        /*004e*/ 	.short	(.L_1791 - .L_1790)
.L_1790:
        /*0050*/ 	.word	0x00000008
.L_1791:


//--------------------- .nv.info._Z32group_norm_nhwc_fwd_scale_kernelI11Bf16IOFp16WLi448EEv26Group_norm_nhwc_fwd_params --------------------------
	.section	.nv.info._Z32group_norm_nhwc_fwd_scale_kernelI11Bf16IOFp16WLi448EEv26Group_norm_nhwc_fwd_params,"",@"SHT_CUDA_INFO"
	.sectionflags	@""
	.align	4


	//----- nvinfo : EIATTR_CUDA_API_VERSION
	.align		4
        /*0000*/ 	.byte	0x04, 0x37
        /*0002*/ 	.short	(.L_1793 - .L_1792)
.L_1792:
        /*0004*/ 	.word	0x00000082


	//----- nvinfo : EIATTR_KPARAM_INFO
	.align		4
.L_1793:
        /*0008*/ 	.byte	0x04, 0x17
        /*000a*/ 	.short	(.L_1795 - .L_1794)
.L_1794:
        /*000c*/ 	.word	0x00000000
        /*0010*/ 	.short	0x0000
        /*0012*/ 	.short	0x0000
        /*0014*/ 	.byte	0x00, 0xf0, 0x81, 0x02


	//----- nvinfo : EIATTR_SPARSE_MMA_MASK
	.align		4
.L_1795:
        /*0018*/ 	.byte	0x03, 0x50
        /*001a*/ 	.short	0x0000


	//----- nvinfo : EIATTR_MAXREG_COUNT
	.align		4
        /*001c*/ 	.byte	0x03, 0x1b
        /*001e*/ 	.short	0x00ff


	//----- nvinfo : EIATTR_MERCURY_ISA_VERSION
	.align		4
        /*0020*/ 	.byte	0x03, 0x5f
        /*0022*/ 	.short	0x0101


	//----- nvinfo : EIATTR_VRC_CTA_INIT_COUNT
	.align		4
        /*0024*/ 	.byte	0x02, 0x4a
	.zero		1
	.zero		1


	//----- nvinfo : EIATTR_EXIT_INSTR_OFFSETS
	.align		4
        /*0028*/ 	.byte	0x04, 0x1c
        /*002a*/ 	.short	(.L_1797 - .L_1796)


	//   ....[0]....
.L_1796:
        /*002c*/ 	.word	0x00001d60


	//   ....[1]....
        /*0030*/ 	.word	0x00001de0


	//----- nvinfo : EIATTR_CRS_STACK_SIZE
	.align		4
.L_1797:
        /*0034*/ 	.byte	0x04, 0x1e
        /*0036*/ 	.short	(.L_1799 - .L_1798)
.L_1798:
        /*0038*/ 	.word	0x00000000


	//----- nvinfo : EIATTR_CBANK_PARAM_SIZE
	.align		4
.L_1799:
        /*003c*/ 	.byte	0x03, 0x19
        /*003e*/ 	.short	0x00a0


	//----- nvinfo : EIATTR_PARAM_CBANK
	.align		4
        /*0040*/ 	.byte	0x04, 0x0a
        /*0042*/ 	.short	(.L_1801 - .L_1800)
	.align		4
.L_1800:
        /*0044*/ 	.word	index@(.nv.constant0._Z32group_norm_nhwc_fwd_scale_kernelI11Bf16IOFp16WLi448EEv26Group_norm_nhwc_fwd_params)
        /*0048*/ 	.short	0x0380
        /*004a*/ 	.short	0x00a0


	//----- nvinfo : EIATTR_SW_WAR
	.align		4
.L_1801:
        /*004c*/ 	.byte	0x04, 0x36
        /*004e*/ 	.short	(.L_1803 - .L_1802)
.L_1802:
        /*0050*/ 	.word	0x00000008
.L_1803:


//--------------------- .nv.info._Z32group_norm_nhwc_fwd_scale_kernelI11Bf16IOFp16WLi256EEv26Group_norm_nhwc_fwd_params --------------------------
	.section	.nv.info._Z32group_norm_nhwc_fwd_scale_kernelI11Bf16IOFp16WLi256EEv26Group_norm_nhwc_fwd_params,"",@"SHT_CUDA_INFO"
	.sectionflags	@""
	.align	4


	//----- nvinfo : EIATTR_CUDA_API_VERSION
	.align		4
        /*0000*/ 	.byte	0x04, 0x37
        /*0002*/ 	.short	(.L_1805 - .L_1804)
.L_1804:
        /*0004*/ 	.word	0x00000082


	//----- nvinfo : EIATTR_KPARAM_INFO
	.align		4
.L_1805:
        /*0008*/ 	.byte	0x04, 0x17
        /*000a*/ 	.short	(.L_1807 - .L_1806)
.L_1806:
        /*000c*/ 	.word	0x00000000
        /*0010*/ 	.short	0x0000
        /*0012*/ 	.short	0x0000
        /*0014*/ 	.byte	0x00, 0xf0, 0x81, 0x02


	//----- nvinfo : EIATTR_SPARSE_MMA_MASK
	.align		4
.L_1807:
        /*0018*/ 	.byte	0x03, 0x50
        /*001a*/ 	.short	0x0000


	//----- nvinfo : EIATTR_MAXREG_COUNT
	.align		4
        /*001c*/ 	.byte	0x03, 0x1b
        /*001e*/ 	.short	0x00ff


	//----- nvinfo : EIATTR_MERCURY_ISA_VERSION
	.align		4
        /*0020*/ 	.byte	0x03, 0x5f
        /*0022*/ 	.short	0x0101


	//----- nvinfo : EIATTR_VRC_CTA_INIT_COUNT
	.align		4
        /*0024*/ 	.byte	0x02, 0x4a
	.zero		1
	.zero		1


	//----- nvinfo : EIATTR_EXIT_INSTR_OFFSETS
	.align		4
        /*0028*/ 	.byte	0x04, 0x1c
        /*002a*/ 	.short	(.L_1809 - .L_1808)


	//   ....[0]....
.L_1808:
        /*002c*/ 	.word	0x00001d60


	//   ....[1]....
        /*0030*/ 	.word	0x00001de0


	//----- nvinfo : EIATTR_CRS_STACK_SIZE
	.align		4
.L_1809:
        /*0034*/ 	.byte	0x04, 0x1e
        /*0036*/ 	.short	(.L_1811 - .L_1810)
.L_1810:
        /*0038*/ 	.word	0x00000000


	//----- nvinfo : EIATTR_CBANK_PARAM_SIZE
	.align		4
.L_1811:
        /*003c*/ 	.byte	0x03, 0x19
        /*003e*/ 	.short	0x00a0


	//----- nvinfo : EIATTR_PARAM_CBANK
	.align		4
        /*0040*/ 	.byte	0x04, 0x0a
        /*0042*/ 	.short	(.L_1813 - .L_1812)
	.align		4
.L_1812:
        /*0044*/ 	.word	index@(.nv.constant0._Z32group_norm_nhwc_fwd_scale_kernelI11Bf16IOFp16WLi256EEv26Group_norm_nhwc_fwd_params)
        /*0048*/ 	.short	0x0380
        /*004a*/ 	.short	0x00a0


	//----- nvinfo : EIATTR_SW_WAR
	.align		4
.L_1813:
        /*004c*/ 	.byte	0x04, 0x36
        /*004e*/ 	.short	(.L_1815 - .L_1814)
.L_1814:
        /*0050*/ 	.word	0x00000008
.L_1815:


//--------------------- .nv.info._Z32group_norm_nhwc_fwd_scale_kernelI11Bf16IOFp16WLi120EEv26Group_norm_nhwc_fwd_params --------------------------
	.section	.nv.info._Z32group_norm_nhwc_fwd_scale_kernelI11Bf16IOFp16WLi120EEv26Group_norm_nhwc_fwd_params,"",@"SHT_CUDA_INFO"
	.sectionflags	@""
	.align	4


	//----- nvinfo : EIATTR_CUDA_API_VERSION
	.align		4
        /*0000*/ 	.byte	0x04, 0x37
        /*0002*/ 	.short	(.L_1817 - .L_1816)
.L_1816:
        /*0004*/ 	.word	0x00000082


	//----- nvinfo : EIATTR_KPARAM_INFO
	.align		4
.L_1817:
        /*0008*/ 	.byte	0x04, 0x17
        /*000a*/ 	.short	(.L_1819 - .L_1818)
.L_1818:
        /*000c*/ 	.word	0x00000000
        /*0010*/ 	.short	0x0000
        /*0012*/ 	.short	0x0000
        /*0014*/ 	.byte	0x00, 0xf0, 0x81, 0x02


	//----- nvinfo : EIATTR_SPARSE_MMA_MASK
	.align		4
.L_1819:
        /*0018*/ 	.byte	0x03, 0x50
        /*001a*/ 	.short	0x0000


	//----- nvinfo : EIATTR_MAXREG_COUNT
	.align		4
        /*001c*/ 	.byte	0x03, 0x1b
        /*001e*/ 	.short	0x00ff


	//----- nvinfo : EIATTR_MERCURY_ISA_VERSION
	.align		4
        /*0020*/ 	.byte	0x03, 0x5f
        /*0022*/ 	.short	0x0101


	//----- nvinfo : EIATTR_VRC_CTA_INIT_COUNT
	.align		4
        /*0024*/ 	.byte	0x02, 0x4a
	.zero		1
	.zero		1


	//----- nvinfo : EIATTR_EXIT_INSTR_OFFSETS
	.align		4
        /*0028*/ 	.byte	0x04, 0x1c
        /*002a*/ 	.short	(.L_1821 - .L_1820)


	//   ....[0]....
.L_1820:
        /*002c*/ 	.word	0x00001d60


	//   ....[1]....
        /*0030*/ 	.word	0x00001de0


	//----- nvinfo : EIATTR_CRS_STACK_SIZE
	.align		4
.L_1821:
        /*0034*/ 	.byte	0x04, 0x1e
        /*0036*/ 	.short	(.L_1823 - .L_1822)
.L_1822:
        /*0038*/ 	.word	0x00000000


	//----- nvinfo : EIATTR_CBANK_PARAM_SIZE
	.align		4
.L_1823:
        /*003c*/ 	.byte	0x03, 0x19
        /*003e*/ 	.short	0x00a0


	//----- nvinfo : EIATTR_PARAM_CBANK
	.align		4
        /*0040*/ 	.byte	0x04, 0x0a
        /*0042*/ 	.short	(.L_1825 - .L_1824)
	.align		4
.L_1824:
        /*0044*/ 	.word	index@(.nv.constant0._Z32group_norm_nhwc_fwd_scale_kernelI11Bf16IOFp16WLi120EEv26Group_norm_nhwc_fwd_params)
        /*0048*/ 	.short	0x0380
        /*004a*/ 	.short	0x00a0


	//----- nvinfo : EIATTR_SW_WAR
	.align		4
.L_1825:
        /*004c*/ 	.byte	0x04, 0x36
        /*004e*/ 	.short	(.L_1827 - .L_1826)
.L_1826:
        /*0050*/ 	.word	0x00000008
.L_1827:


//--------------------- .nv.info._Z32group_norm_nhwc_fwd_scale_kernelI11Bf16IOFp16WLi140EEv26Group_norm_nhwc_fwd_params --------------------------
	.section	.nv.info._Z32group_norm_nhwc_fwd_scale_kernelI11Bf16IOFp16WLi140EEv26Group_norm_nhwc_fwd_params,"",@"SHT_CUDA_INFO"
	.sectionflags	@""
	.align	4


	//----- nvinfo : EIATTR_CUDA_API_VERSION
	.align		4
        /*0000*/ 	.byte	0x04, 0x37
        /*0002*/ 	.short	(.L_1829 - .L_1828)
.L_1828:
        /*0004*/ 	.word	0x00000082


	//----- nvinfo : EIATTR_KPARAM_INFO
	.align		4
.L_1829:
        /*0008*/ 	.byte	0x04, 0x17
        /*000a*/ 	.short	(.L_1831 - .L_1830)
.L_1830:
        /*000c*/ 	.word	0x00000000
        /*0010*/ 	.short	0x0000
        /*0012*/ 	.short	0x0000
        /*0014*/ 	.byte	0x00, 0xf0, 0x81, 0x02


	//----- nvinfo : EIATTR_SPARSE_MMA_MASK
	.align		4
.L_1831:
        /*0018*/ 	.byte	0x03, 0x50
        /*001a*/ 	.short	0x0000


	//----- nvinfo : EIATTR_MAXREG_COUNT
	.align		4
        /*001c*/ 	.byte	0x03, 0x1b
        /*001e*/ 	.short	0x00ff


	//----- nvinfo : EIATTR_MERCURY_ISA_VERSION
	.align		4
        /*0020*/ 	.byte	0x03, 0x5f
        /*0022*/ 	.short	0x0101


	//----- nvinfo : EIATTR_VRC_CTA_INIT_COUNT
	.align		4
        /*0024*/ 	.byte	0x02, 0x4a
	.zero		1
	.zero		1


	//----- nvinfo : EIATTR_EXIT_INSTR_OFFSETS
	.align		4
        /*0028*/ 	.byte	0x04, 0x1c
        /*002a*/ 	.short	(.L_1833 - .L_1832)


	//   ....[0]....
.L_1832:
        /*002c*/ 	.word	0x00001d60


	//   ....[1]....
        /*0030*/ 	.word	0x00001de0


	//----- nvinfo : EIATTR_CRS_STACK_SIZE
	.align		4
.L_1833:
        /*0034*/ 	.byte	0x04, 0x1e
        /*0036*/ 	.short	(.L_1835 - .L_1834)
.L_1834:
        /*0038*/ 	.word	0x00000000


	//----- nvinfo : EIATTR_CBANK_PARAM_SIZE
	.align		4
.L_1835:
        /*003c*/ 	.byte	0x03, 0x19
        /*003e*/ 	.short	0x00a0


	//----- nvinfo : EIATTR_PARAM_CBANK
	.align		4
        /*0040*/ 	.byte	0x04, 0x0a
        /*0042*/ 	.short	(.L_1837 - .L_1836)
	.align		4
.L_1836:
        /*0044*/ 	.word	index@(.nv.constant0._Z32group_norm_nhwc_fwd_scale_kernelI11Bf16IOFp16WLi140EEv26Group_norm_nhwc_fwd_params)
        /*0048*/ 	.short	0x0380
        /*004a*/ 	.short	0x00a0


	//----- nvinfo : EIATTR_SW_WAR
	.align		4
.L_1837:
        /*004c*/ 	.byte	0x04, 0x36
        /*004e*/ 	.short	(.L_1839 - .L_1838)
.L_1838:
        /*0050*/ 	.word	0x00000008
.L_1839:


//--------------------- .nv.info._Z32group_norm_nhwc_fwd_scale_kernelI11Bf16IOFp16WLi160EEv26Group_norm_nhwc_fwd_params --------------------------
	.section	.nv.info._Z32group_norm_nhwc_fwd_scale_kernelI11Bf16IOFp16WLi160EEv26Group_norm_nhwc_fwd_params,"",@"SHT_CUDA_INFO"
	.sectionflags	@""
	.align	4


	//----- nvinfo : EIATTR_CUDA_API_VERSION
	.align		4
        /*0000*/ 	.byte	0x04, 0x37
        /*0002*/ 	.short	(.L_1841 - .L_1840)
.L_1840:
        /*0004*/ 	.word	0x00000082


	//----- nvinfo : EIATTR_KPARAM_INFO
	.align		4
.L_1841:
        /*0008*/ 	.byte	0x04, 0x17
        /*000a*/ 	.short	(.L_1843 - .L_1842)
.L_1842:
        /*000c*/ 	.word	0x00000000
        /*0010*/ 	.short	0x0000
        /*0012*/ 	.short	0x0000
        /*0014*/ 	.byte	0x00, 0xf0, 0x81, 0x02


	//----- nvinfo : EIATTR_SPARSE_MMA_MASK
	.align		4
.L_1843:
        /*0018*/ 	.byte	0x03, 0x50
        /*001a*/ 	.short	0x0000


	//----- nvinfo : EIATTR_MAXREG_COUNT
	.align		4
        /*001c*/ 	.byte	0x03, 0x1b
        /*001e*/ 	.short	0x00ff


	//----- nvinfo : EIATTR_MERCURY_ISA_VERSION
	.align		4
        /*0020*/ 	.byte	0x03, 0x5f
        /*0022*/ 	.short	0x0101


	//----- nvinfo : EIATTR_VRC_CTA_INIT_COUNT
	.align		4
        /*0024*/ 	.byte	0x02, 0x4a
	.zero		1
	.zero		1


	//----- nvinfo : EIATTR_EXIT_INSTR_OFFSETS
	.align		4
        /*0028*/ 	.byte	0x04, 0x1c
        /*002a*/ 	.short	(.L_1845 - .L_1844)


	//   ....[0]....
.L_1844:
        /*002c*/ 	.word	0x00001d60


	//   ....[1]....
        /*0030*/ 	.word	0x00001de0


	//----- nvinfo : EIATTR_CRS_STACK_SIZE
	.align		4
.L_1845:
        /*0034*/ 	.byte	0x04, 0x1e
        /*0036*/ 	.short	(.L_1847 - .L_1846)
.L_1846:
        /*0038*/ 	.word	0x00000000


	//----- nvinfo : EIATTR_CBANK_PARAM_SIZE
	.align		4
.L_1847:
        /*003c*/ 	.byte	0x03, 0x19
        /*003e*/ 	.short	0x00a0


	//----- nvinfo : EIATTR_PARAM_CBANK
	.align		4
        /*0040*/ 	.byte	0x04, 0x0a
        /*0042*/ 	.short	(.L_1849 - .L_1848)
	.align		4
.L_1848:
        /*0044*/ 	.word	index@(.nv.constant0._Z32group_norm_nhwc_fwd_scale_kernelI11Bf16IOFp16WLi160EEv26Group_norm_nhwc_fwd_params)
        /*0048*/ 	.short	0x0380
        /*004a*/ 	.short	0x00a0


	//----- nvinfo : EIATTR_SW_WAR
	.align		4
.L_1849:
        /*004c*/ 	.byte	0x04, 0x36
        /*004e*/ 	.short	(.L_1851 - .L_1850)
.L_1850:
        /*0050*/ 	.word	0x00000008
.L_1851:


//--------------------- .nv.info._Z32group_norm_nhwc_fwd_scale_kernelI11Fp16IOFp32WLi196EEv26Group_norm_nhwc_fwd_params --------------------------
	.section	.nv.info._Z32group_norm_nhwc_fwd_scale_kernelI11Fp16IOFp32WLi196EEv26Group_norm_nhwc_fwd_params,"",@"SHT_CUDA_INFO"
	.sectionflags	@""
	.align	4


	//----- nvinfo : EIATTR_CUDA_API_VERSION
	.align		4
        /*0000*/ 	.byte	0x04, 0x37
        /*0002*/ 	.short	(.L_1853 - .L_1852)
.L_1852:
        /*0004*/ 	.word	0x00000082


	//----- nvinfo : EIATTR_KPARAM_INFO
	.align		4
.L_1853:
        /*0008*/ 	.byte	0x04, 0x17
        /*000a*/ 	.short	(.L_1855 - .L_1854)
.L_1854:
        /*000c*/ 	.word	0x00000000
        /*0010*/ 	.short	0x0000
        /*0012*/ 	.short	0x0000
        /*0014*/ 	.byte	0x00, 0xf0, 0x81, 0x02


	//----- nvinfo : EIATTR_SPARSE_MMA_MASK
	.align		4
.L_1855:
        /*0018*/ 	.byte	0x03, 0x50
        /*001a*/ 	.short	0x0000


	//----- nvinfo : EIATTR_MAXREG_COUNT
	.align		4
        /*001c*/ 	.byte	0x03, 0x1b
        /*001e*/ 	.short	0x00ff


	//----- nvinfo : EIATTR_MERCURY_ISA_VERSION
	.align		4
        /*0020*/ 	.byte	0x03, 0x5f
        /*0022*/ 	.short	0x0101


	//----- nvinfo : EIATTR_VRC_CTA_INIT_COUNT
	.align		4
        /*0024*/ 	.byte	0x02, 0x4a
	.zero		1
	.zero		1


	//----- nvinfo : EIATTR_EXIT_INSTR_OFFSETS
	.align		4
        /*0028*/ 	.byte	0x04, 0x1c
        /*002a*/ 	.short	(.L_1857 - .L_1856)


	//   ....[0]....
.L_1856:
        /*002c*/ 	.word	0x00001c80


	//   ....[1]....
        /*0030*/ 	.word	0x00001d00


	//----- nvinfo : EIATTR_CRS_STACK_SIZE
	.align		4
.L_1857:
        /*0034*/ 	.byte	0x04, 0x1e
        /*0036*/ 	.short	(.L_1859 - .L_1858)
.L_1858:
        /*0038*/ 	.word	0x00000000


	//----- nvinfo : EIATTR_CBANK_PARAM_SIZE
	.align		4
.L_1859:
        /*003c*/ 	.byte	0x03, 0x19
        /*003e*/ 	.short	0x00a0


	//----- nvinfo : EIATTR_PARAM_CBANK
	.align		4
        /*0040*/ 	.byte	0x04, 0x0a
        /*0042*/ 	.short	(.L_1861 - .L_1860)
	.align		4
.L_1860:
        /*0044*/ 	.word	index@(.nv.constant0._Z32group_norm_nhwc_fwd_scale_kernelI11Fp16IOFp32WLi196EEv26Group_norm_nhwc_fwd_params)
        /*0048*/ 	.short	0x0380
        /*004a*/ 	.short	0x00a0


	//----- nvinfo : EIATTR_SW_WAR
	.align		4
.L_1861:
        /*004c*/ 	.byte	0x04, 0x36
        /*004e*/ 	.short	(.L_1863 - .L_1862)
.L_1862:
        /*0050*/ 	.word	0x00000008
.L_1863:


//--------------------- .nv.info._Z32group_norm_nhwc_fwd_scale_kernelI11Fp16IOFp32WLi168EEv26Group_norm_nhwc_fwd_params --------------------------
	.section	.nv.info._Z32group_norm_nhwc_fwd_scale_kernelI11Fp16IOFp32WLi168EEv26Group_norm_nhwc_fwd_params,"",@"SHT_CUDA_INFO"
	.sectionflags	@""
	.align	4


	//----- nvinfo : EIATTR_CUDA_API_VERSION
	.align		4
        /*0000*/ 	.byte	0x04, 0x37
        /*0002*/ 	.short	(.L_1865 - .L_1864)
.L_1864:
        /*0004*/ 	.word	0x00000082


	//----- nvinfo : EIATTR_KPARAM_INFO
	.align		4
.L_1865:
        /*0008*/ 	.byte	0x04, 0x17
        /*000a*/ 	.short	(.L_1867 - .L_1866)
.L_1866:
        /*000c*/ 	.word	0x00000000
        /*0010*/ 	.short	0x0000
        /*0012*/ 	.short	0x0000
        /*0014*/ 	.byte	0x00, 0xf0, 0x81, 0x02


	//----- nvinfo : EIATTR_SPARSE_MMA_MASK
	.align		4
.L_1867:
        /*0018*/ 	.byte	0x03, 0x50
        /*001a*/ 	.short	0x0000


	//----- nvinfo : EIATTR_MAXREG_COUNT
	.align		4
        /*001c*/ 	.byte	0x03, 0x1b
        /*001e*/ 	.short	0x00ff


	//----- nvinfo : EIATTR_MERCURY_ISA_VERSION
	.align		4
        /*0020*/ 	.byte	0x03, 0x5f
        /*0022*/ 	.short	0x0101


	//----- nvinfo : EIATTR_VRC_CTA_INIT_COUNT
	.align		4
        /*0024*/ 	.byte	0x02, 0x4a
	.zero		1
	.zero		1


	//----- nvinfo : EIATTR_EXIT_INSTR_OFFSETS
	.align		4
        /*0028*/ 	.byte	0x04, 0x1c
        /*002a*/ 	.short	(.L_1869 - .L_1868)


	//   ....[0]....
.L_1868:
        /*002c*/ 	.word	0x00001c80


	//   ....[1]....
        /*0030*/ 	.word	0x00001d00


	//----- nvinfo : EIATTR_CRS_STACK_SIZE
	.align		4
.L_1869:
        /*0034*/ 	.byte	0x04, 0x1e
        /*0036*/ 	.short	(.L_1871 - .L_1870)
.L_1870:
        /*0038*/ 	.word	0x00000000


	//----- nvinfo : EIATTR_CBANK_PARAM_SIZE
	.align		4
.L_1871:
        /*003c*/ 	.byte	0x03, 0x19
        /*003e*/ 	.short	0x00a0


	//----- nvinfo : EIATTR_PARAM_CBANK
	.align		4
        /*0040*/ 	.byte	0x04, 0x0a
        /*0042*/ 	.short	(.L_1873 - .L_1872)
	.align		4
.L_1872:
        /*0044*/ 	.word	index@(.nv.constant0._Z32group_norm_nhwc_fwd_scale_kernelI11Fp16IOFp32WLi168EEv26Group_norm_nhwc_fwd_params)
        /*0048*/ 	.short	0x0380
        /*004a*/ 	.short	0x00a0


	//----- nvinfo : EIATTR_SW_WAR
	.align		4
.L_1873:
        /*004c*/ 	.byte	0x04, 0x36
        /*004e*/ 	.short	(.L_1875 - .L_1874)
.L_1874:
        /*0050*/ 	.word	0x00000008
.L_1875:


//--------------------- .nv.info._Z32group_norm_nhwc_fwd_scale_kernelI11Fp16IOFp32WLi64EEv26Group_norm_nhwc_fwd_params --------------------------
	.section	.nv.info._Z32group_norm_nhwc_fwd_scale_kernelI11Fp16IOFp32WLi64EEv26Group_norm_nhwc_fwd_params,"",@"SHT_CUDA_INFO"
	.sectionflags	@""
	.align	4


	//----- nvinfo : EIATTR_CUDA_API_VERSION
	.align		4
        /*0000*/ 	.byte	0x04, 0x37
        /*0002*/ 	.short	(.L_1877 - .L_1876)
.L_1876:
        /*0004*/ 	.word	0x00000082


	//----- nvinfo : EIATTR_KPARAM_INFO
	.align		4
.L_1877:
        /*0008*/ 	.byte	0x04, 0x17
        /*000a*/ 	.short	(.L_1879 - .L_1878)
.L_1878:
        /*000c*/ 	.word	0x00000000
        /*0010*/ 	.short	0x0000
        /*0012*/ 	.short	0x0000
        /*0014*/ 	.byte	0x00, 0xf0, 0x81, 0x02


	//----- nvinfo : EIATTR_SPARSE_MMA_MASK
	.align		4
.L_1879:
        /*0018*/ 	.byte	0x03, 0x50
        /*001a*/ 	.short	0x0000


	//----- nvinfo : EIATTR_MAXREG_COUNT
	.align		4
        /*001c*/ 	.byte	0x03, 0x1b
        /*001e*/ 	.short	0x00ff


	//----- nvinfo : EIATTR_MERCURY_ISA_VERSION
	.align		4
        /*0020*/ 	.byte	0x03, 0x5f
        /*0022*/ 	.short	0x0101


	//----- nvinfo : EIATTR_VRC_CTA_INIT_COUNT
	.align		4
        /*0024*/ 	.byte	0x02, 0x4a
	.zero		1
	.zero		1


	//----- nvinfo : EIATTR_EXIT_INSTR_OFFSETS
	.align		4
        /*0028*/ 	.byte	0x04, 0x1c
        /*002a*/ 	.short	(.L_1881 - .L_1880)


	//   ....[0]....
.L_1880:
        /*002c*/ 	.word	0x00001c80


	//   ....[1]....
        /*0030*/ 	.word	0x00001d00


	//----- nvinfo : EIATTR_CRS_STACK_SIZE
	.align		4
.L_1881:
        /*0034*/ 	.byte	0x04, 0x1e
        /*0036*/ 	.short	(.L_1883 - .L_1882)
.L_1882:
        /*0038*/ 	.word	0x00000000


	//----- nvinfo : EIATTR_CBANK_PARAM_SIZE
	.align		4
.L_1883:
        /*003c*/ 	.byte	0x03, 0x19
        /*003e*/ 	.short	0x00a0


	//----- nvinfo : EIATTR_PARAM_CBANK
	.align		4
        /*0040*/ 	.byte	0x04, 0x0a
        /*0042*/ 	.short	(.L_1885 - .L_1884)
	.align		4
.L_1884:
        /*0044*/ 	.word	index@(.nv.constant0._Z32group_norm_nhwc_fwd_scale_kernelI11Fp16IOFp32WLi64EEv26Group_norm_nhwc_fwd_params)
        /*0048*/ 	.short	0x0380
        /*004a*/ 	.short	0x00a0


	//----- nvinfo : EIATTR_SW_WAR
	.align		4
.L_1885:
        /*004c*/ 	.byte	0x04, 0x36
        /*004e*/ 	.short	(.L_1887 - .L_1886)
.L_1886:
        /*0050*/ 	.word	0x00000008
.L_1887:


//--------------------- .nv.info._Z32group_norm_nhwc_fwd_scale_kernelI11Fp16IOFp32WLi128EEv26Group_norm_nhwc_fwd_params --------------------------
	.section	.nv.info._Z32group_norm_nhwc_fwd_scale_kernelI11Fp16IOFp32WLi128EEv26Group_norm_nhwc_fwd_params,"",@"SHT_CUDA_INFO"
	.sectionflags	@""
	.align	4


	//----- nvinfo : EIATTR_CUDA_API_VERSION
	.align		4
        /*0000*/ 	.byte	0x04, 0x37
        /*0002*/ 	.short	(.L_1889 - .L_1888)
.L_1888:
        /*0004*/ 	.word	0x00000082


	//----- nvinfo : EIATTR_KPARAM_INFO
	.align		4
.L_1889:
        /*0008*/ 	.byte	0x04, 0x17
        /*000a*/ 	.short	(.L_1891 - .L_1890)
.L_1890:
        /*000c*/ 	.word	0x00000000
        /*0010*/ 	.short	0x0000
        /*0012*/ 	.short	0x0000
        /*0014*/ 	.byte	0x00, 0xf0, 0x81, 0x02


	//----- nvinfo : EIATTR_SPARSE_MMA_MASK
	.align		4
.L_1891:
        /*0018*/ 	.byte	0x03, 0x50
        /*001a*/ 	.short	0x0000


	//----- nvinfo : EIATTR_MAXREG_COUNT
	.align		4
        /*001c*/ 	.byte	0x03, 0x1b
        /*001e*/ 	.short	0x00ff


	//----- nvinfo : EIATTR_MERCURY_ISA_VERSION
	.align		4
        /*0020*/ 	.byte	0x03, 0x5f
        /*0022*/ 	.short	0x0101


	//----- nvinfo : EIATTR_VRC_CTA_INIT_COUNT
	.align		4
        /*0024*/ 	.byte	0x02, 0x4a
	.zero		1
	.zero		1


	//----- nvinfo : EIATTR_EXIT_INSTR_OFFSETS
	.align		4
        /*0028*/ 	.byte	0x04, 0x1c
        /*002a*/ 	.short	(.L_1893 - .L_1892)


	//   ....[0]....
.L_1892:
        /*002c*/ 	.word	0x00001c80


	//   ....[1]....
        /*0030*/ 	.word	0x00001d00


	//----- nvinfo : EIATTR_CRS_STACK_SIZE
	.align		4
.L_1893:
        /*0034*/ 	.byte	0x04, 0x1e
        /*0036*/ 	.short	(.L_1895 - .L_1894)
.L_1894:
        /*0038*/ 	.word	0x00000000


	//----- nvinfo : EIATTR_CBANK_PARAM_SIZE
	.align		4
.L_1895:
        /*003c*/ 	.byte	0x03, 0x19
        /*003e*/ 	.short	0x00a0


	//----- nvinfo : EIATTR_PARAM_CBANK
	.align		4
        /*0040*/ 	.byte	0x04, 0x0a
        /*0042*/ 	.short	(.L_1897 - .L_1896)
	.align		4
.L_1896:
        /*0044*/ 	.word	index@(.nv.constant0._Z32group_norm_nhwc_fwd_scale_kernelI11Fp16IOFp32WLi128EEv26Group_norm_nhwc_fwd_params)
        /*0048*/ 	.short	0x0380
        /*004a*/ 	.short	0x00a0


	//----- nvinfo : EIATTR_SW_WAR
	.align		4
.L_1897:
        /*004c*/ 	.byte	0x04, 0x36
        /*004e*/ 	.short	(.L_1899 - .L_1898)
.L_1898:
        /*0050*/ 	.word	0x00000008
.L_1899:


//--------------------- .nv.info._Z32group_norm_nhwc_fwd_scale_kernelI11Fp16IOFp32WLi192EEv26Group_norm_nhwc_fwd_params --------------------------
	.section	.nv.info._Z32group_norm_nhwc_fwd_scale_kernelI11Fp16IOFp32WLi192EEv26Group_norm_nhwc_fwd_params,"",@"SHT_CUDA_INFO"
	.sectionflags	@""
	.align	4


	//----- nvinfo : EIATTR_CUDA_API_VERSION
	.align		4
        /*0000*/ 	.byte	0x04, 0x37
        /*0002*/ 	.short	(.L_1901 - .L_1900)
.L_1900:
        /*0004*/ 	.word	0x00000082


	//----- nvinfo : EIATTR_KPARAM_INFO
	.align		4
.L_1901:
        /*0008*/ 	.byte	0x04, 0x17
        /*000a*/ 	.short	(.L_1903 - .L_1902)
.L_1902:
        /*000c*/ 	.word	0x00000000
        /*0010*/ 	.short	0x0000
        /*0012*/ 	.short	0x0000
        /*0014*/ 	.byte	0x00, 0xf0, 0x81, 0x02


	//----- nvinfo : EIATTR_SPARSE_MMA_MASK
	.align		4
.L_1903:
        /*0018*/ 	.byte	0x03, 0x50
        /*001a*/ 	.short	0x0000


	//----- nvinfo : EIATTR_MAXREG_COUNT
	.align		4
        /*001c*/ 	.byte	0x03, 0x1b
        /*001e*/ 	.short	0x00ff


	//----- nvinfo : EIATTR_MERCURY_ISA_VERSION
	.align		4
        /*0020*/ 	.byte	0x03, 0x5f
        /*0022*/ 	.short	0x0101


	//----- nvinfo : EIATTR_VRC_CTA_INIT_COUNT
	.align		4
        /*0024*/ 	.byte	0x02, 0x4a
	.zero		1
	.zero		1


	//----- nvinfo : EIATTR_EXIT_INSTR_OFFSETS
	.align		4
        /*0028*/ 	.byte	0x04, 0x1c
        /*002a*/ 	.short	(.L_1905 - .L_1904)


	//   ....[0]....
.L_1904:
        /*002c*/ 	.word	0x00001c80


	//   ....[1]....
        /*0030*/ 	.word	0x00001d00


	//----- nvinfo : EIATTR_CRS_STACK_SIZE
	.align		4
.L_1905:
        /*0034*/ 	.byte	0x04, 0x1e
        /*0036*/ 	.short	(.L_1907 - .L_1906)
.L_1906:
        /*0038*/ 	.word	0x00000000


	//----- nvinfo : EIATTR_CBANK_PARAM_SIZE
	.align		4
.L_1907:
        /*003c*/ 	.byte	0x03, 0x19
        /*003e*/ 	.short	0x00a0


	//----- nvinfo : EIATTR_PARAM_CBANK
	.align		4
        /*0040*/ 	.byte	0x04, 0x0a
        /*0042*/ 	.short	(.L_1909 - .L_1908)
	.align		4
.L_1908:
        /*0044*/ 	.word	index@(.nv.constant0._Z32group_norm_nhwc_fwd_scale_kernelI11Fp16IOFp32WLi192EEv26Group_norm_nhwc_fwd_params)
        /*0048*/ 	.short	0x0380
        /*004a*/ 	.short	0x00a0


	//----- nvinfo : EIATTR_SW_WAR
	.align		4
.L_1909:
        /*004c*/ 	.byte	0x04, 0x36
        /*004e*/ 	.short	(.L_1911 - .L_1910)
.L_1910:
        /*0050*/ 	.word	0x00000008
.L_1911:


//--------------------- .nv.info._Z32group_norm_nhwc_fwd_scale_kernelI11Fp16IOFp32WLi448EEv26Group_norm_nhwc_fwd_params --------------------------
	.section	.nv.info._Z32group_norm_nhwc_fwd_scale_kernelI11Fp16IOFp32WLi448EEv26Group_norm_nhwc_fwd_params,"",@"SHT_CUDA_INFO"
	.sectionflags	@""
	.align	4


	//----- nvinfo : EIATTR_CUDA_API_VERSION
	.align		4
        /*0000*/ 	.byte	0x04, 0x37
        /*0002*/ 	.short	(.L_1913 - .L_1912)
.L_1912:
        /*0004*/ 	.word	0x00000082


	//----- nvinfo : EIATTR_KPARAM_INFO
	.align		4
.L_1913:
        /*0008*/ 	.byte	0x04, 0x17
        /*000a*/ 	.short	(.L_1915 - .L_1914)
.L_1914:
        /*000c*/ 	.word	0x00000000
        /*0010*/ 	.short	0x0000
        /*0012*/ 	.short	0x0000
        /*0014*/ 	.byte	0x00, 0xf0, 0x81, 0x02


	//----- nvinfo : EIATTR_SPARSE_MMA_MASK
	.align		4
.L_1915:
        /*0018*/ 	.byte	0x03, 0x50
        /*001a*/ 	.short	0x0000


	//----- nvinfo : EIATTR_MAXREG_COUNT
	.align		4
        /*001c*/ 	.byte	0x03, 0x1b
        /*001e*/ 	.short	0x00ff


	//----- nvinfo : EIATTR_MERCURY_ISA_VERSION
	.align		4
        /*0020*/ 	.byte	0x03, 0x5f
        /*0022*/ 	.short	0x0101


	//----- nvinfo : EIATTR_VRC_CTA_INIT_COUNT
	.align		4
        /*0024*/ 	.byte	0x02, 0x4a
	.zero		1
	.zero		1


	//----- nvinfo : EIATTR_EXIT_INSTR_OFFSETS
	.align		4
        /*0028*/ 	.byte	0x04, 0x1c
        /*002a*/ 	.short	(.L_1917 - .L_1916)


	//   ....[0]....
.L_1916:
        /*002c*/ 	.word	0x00001c80


	//   ....[1]....
        /*0030*/ 	.word	0x00001d00


	//----- nvinfo : EIATTR_CRS_STACK_SIZE
	.align		4
.L_1917:
        /*0034*/ 	.byte	0x04, 0x1e
        /*0036*/ 	.short	(.L_1919 - .L_1918)
.L_1918:
        /*0038*/ 	.word	0x00000000


	//----- nvinfo : EIATTR_CBANK_PARAM_SIZE
	.align		4
.L_1919:
        /*003c*/ 	.byte	0x03, 0x19
        /*003e*/ 	.short	0x00a0


	//----- nvinfo : EIATTR_PARAM_CBANK
	.align		4
        /*0040*/ 	.byte	0x04, 0x0a
        /*0042*/ 	.short	(.L_1921 - .L_1920)
	.align		4
.L_1920:
        /*0044*/ 	.word	index@(.nv.constant0._Z32group_norm_nhwc_fwd_scale_kernelI11Fp16IOFp32WLi448EEv26Group_norm_nhwc_fwd_params)
        /*0048*/ 	.short	0x0380
        /*004a*/ 	.short	0x00a0


	//----- nvinfo : EIATTR_SW_WAR
	.align		4
.L_1921:
        /*004c*/ 	.byte	0x04, 0x36
        /*004e*/ 	.short	(.L_1923 - .L_1922)
.L_1922:
        /*0050*/ 	.word	0x00000008
.L_1923:


//--------------------- .nv.info._Z32group_norm_nhwc_fwd_scale_kernelI11Fp16IOFp32WLi256EEv26Group_norm_nhwc_fwd_params --------------------------
	.section	.nv.info._Z32group_norm_nhwc_fwd_scale_kernelI11Fp16IOFp32WLi256EEv26Group_norm_nhwc_fwd_params,"",@"SHT_CUDA_INFO"
	.sectionflags	@""
	.align	4


	//----- nvinfo : EIATTR_CUDA_API_VERSION
	.align		4
        /*0000*/ 	.byte	0x04, 0x37
        /*0002*/ 	.short	(.L_1925 - .L_1924)
.L_1924:
        /*0004*/ 	.word	0x00000082


	//----- nvinfo : EIATTR_KPARAM_INFO
	.align		4
.L_1925:
        /*0008*/ 	.byte	0x04, 0x17
        /*000a*/ 	.short	(.L_1927 - .L_1926)
.L_1926:
        /*000c*/ 	.word	0x00000000
        /*0010*/ 	.short	0x0000
        /*0012*/ 	.short	0x0000
        /*0014*/ 	.byte	0x00, 0xf0, 0x81, 0x02


	//----- nvinfo : EIATTR_SPARSE_MMA_MASK
	.align		4
.L_1927:
        /*0018*/ 	.byte	0x03, 0x50
        /*001a*/ 	.short	0x0000


	//----- nvinfo : EIATTR_MAXREG_COUNT
	.align		4
        /*001c*/ 	.byte	0x03, 0x1b
        /*001e*/ 	.short	0x00ff


	//----- nvinfo : EIATTR_MERCURY_ISA_VERSION
	.align		4
        /*0020*/ 	.byte	0x03, 0x5f
        /*0022*/ 	.short	0x0101


	//----- nvinfo : EIATTR_VRC_CTA_INIT_COUNT
	.align		4
        /*0024*/ 	.byte	0x02, 0x4a
	.zero		1
	.zero		1


	//----- nvinfo : EIATTR_EXIT_INSTR_OFFSETS
	.align		4
        /*0028*/ 	.byte	0x04, 0x1c
        /*002a*/ 	.short	(.L_1929 - .L_1928)


	//   ....[0]....
.L_1928:
        /*002c*/ 	.word	0x00001c80


	//   ....[1]....
        /*0030*/ 	.word	0x00001d00


	//----- nvinfo : EIATTR_CRS_STACK_SIZE
	.align		4
.L_1929:
        /*0034*/ 	.byte	0x04, 0x1e
        /*0036*/ 	.short	(.L_1931 - .L_1930)
.L_1930:
        /*0038*/ 	.word	0x00000000


	//----- nvinfo : EIATTR_CBANK_PARAM_SIZE
	.align		4
.L_1931:
        /*003c*/ 	.byte	0x03, 0x19
        /*003e*/ 	.short	0x00a0


	//----- nvinfo : EIATTR_PARAM_CBANK
	.align		4
        /*0040*/ 	.byte	0x04, 0x0a
        /*0042*/ 	.short	(.L_1933 - .L_1932)
	.align		4
.L_1932:
        /*0044*/ 	.word	index@(.nv.constant0._Z32group_norm_nhwc_fwd_scale_kernelI11Fp16IOFp32WLi256EEv26Group_norm_nhwc_fwd_params)
        /*0048*/ 	.short	0x0380
        /*004a*/ 	.short	0x00a0


	//----- nvinfo : EIATTR_SW_WAR
	.align		4
.L_1933:
        /*004c*/ 	.byte	0x04, 0x36
        /*004e*/ 	.short	(.L_1935 - .L_1934)
.L_1934:
        /*0050*/ 	.word	0x00000008
.L_1935:


//--------------------- .nv.info._Z32group_norm_nhwc_fwd_scale_kernelI11Fp16IOFp32WLi120EEv26Group_norm_nhwc_fwd_params --------------------------
	.section	.nv.info._Z32group_norm_nhwc_fwd_scale_kernelI11Fp16IOFp32WLi120EEv26Group_norm_nhwc_fwd_params,"",@"SHT_CUDA_INFO"
	.sectionflags	@""
	.align	4


	//----- nvinfo : EIATTR_CUDA_API_VERSION
	.align		4
        /*0000*/ 	.byte	0x04, 0x37
        /*0002*/ 	.short	(.L_1937 - .L_1936)
.L_1936:
        /*0004*/ 	.word	0x00000082


	//----- nvinfo : EIATTR_KPARAM_INFO
	.align		4
.L_1937:
        /*0008*/ 	.byte	0x04, 0x17
        /*000a*/ 	.short	(.L_1939 - .L_1938)
.L_1938:
        /*000c*/ 	.word	0x00000000
        /*0010*/ 	.short	0x0000
        /*0012*/ 	.short	0x0000
        /*0014*/ 	.byte	0x00, 0xf0, 0x81, 0x02


	//----- nvinfo : EIATTR_SPARSE_MMA_MASK
	.align		4
.L_1939:
        /*0018*/ 	.byte	0x03, 0x50
        /*001a*/ 	.short	0x0000


	//----- nvinfo : EIATTR_MAXREG_COUNT
	.align		4
        /*001c*/ 	.byte	0x03, 0x1b
        /*001e*/ 	.short	0x00ff


	//----- nvinfo : EIATTR_MERCURY_ISA_VERSION
	.align		4
        /*0020*/ 	.byte	0x03, 0x5f
        /*0022*/ 	.short	0x0101


	//----- nvinfo : EIATTR_VRC_CTA_INIT_COUNT
	.align		4
        /*0024*/ 	.byte	0x02, 0x4a
	.zero		1
	.zero		1


	//----- nvinfo : EIATTR_EXIT_INSTR_OFFSETS
	.align		4
        /*0028*/ 	.byte	0x04, 0x1c
        /*002a*/ 	.short	(.L_1941 - .L_1940)


	//   ....[0]....
.L_1940:
        /*002c*/ 	.word	0x00001c80


	//   ....[1]....
        /*0030*/ 	.word	0x00001d00


	//----- nvinfo : EIATTR_CRS_STACK_SIZE
	.align		4
.L_1941:
        /*0034*/ 	.byte	0x04, 0x1e
        /*0036*/ 	.short	(.L_1943 - .L_1942)
.L_1942:
        /*0038*/ 	.word	0x00000000


	//----- nvinfo : EIATTR_CBANK_PARAM_SIZE
	.align		4
.L_1943:
        /*003c*/ 	.byte	0x03, 0x19
        /*003e*/ 	.short	0x00a0


	//----- nvinfo : EIATTR_PARAM_CBANK
	.align		4
        /*0040*/ 	.byte	0x04, 0x0a
        /*0042*/ 	.short	(.L_1945 - .L_1944)
	.align		4
.L_1944:
        /*0044*/ 	.word	index@(.nv.constant0._Z32group_norm_nhwc_fwd_scale_kernelI11Fp16IOFp32WLi120EEv26Group_norm_nhwc_fwd_params)
        /*0048*/ 	.short	0x0380
        /*004a*/ 	.short	0x00a0


	//----- nvinfo : EIATTR_SW_WAR
	.align		4
.L_1945:
        /*004c*/ 	.byte	0x04, 0x36
        /*004e*/ 	.short	(.L_1947 - .L_1946)
.L_1946:
        /*0050*/ 	.word	0x00000008
.L_1947:


//--------------------- .nv.info._Z32group_norm_nhwc_fwd_scale_kernelI11Fp16IOFp32WLi140EEv26Group_norm_nhwc_fwd_params --------------------------
	.section	.nv.info._Z32group_norm_nhwc_fwd_scale_kernelI11Fp16IOFp32WLi140EEv26Group_norm_nhwc_fwd_params,"",@"SHT_CUDA_INFO"
	.sectionflags	@""
	.align	4


	//----- nvinfo : EIATTR_CUDA_API_VERSION
	.align		4
        /*0000*/ 	.byte	0x04, 0x37
        /*0002*/ 	.short	(.L_1949 - .L_1948)
.L_1948:
        /*0004*/ 	.word	0x00000082


	//----- nvinfo : EIATTR_KPARAM_INFO
	.align		4
.L_1949:
        /*0008*/ 	.byte	0x04, 0x17
        /*000a*/ 	.short	(.L_1951 - .L_1950)
.L_1950:
        /*000c*/ 	.word	0x00000000
        /*0010*/ 	.short	0x0000
        /*0012*/ 	.short	0x0000
        /*0014*/ 	.byte	0x00, 0xf0, 0x81, 0x02


	//----- nvinfo : EIATTR_SPARSE_MMA_MASK
	.align		4
.L_1951:
        /*0018*/ 	.byte	0x03, 0x50
        /*001a*/ 	.short	0x0000


	//----- nvinfo : EIATTR_MAXREG_COUNT
	.align		4
        /*001c*/ 	.byte	0x03, 0x1b
        /*001e*/ 	.short	0x00ff


	//----- nvinfo : EIATTR_MERCURY_ISA_VERSION
	.align		4
        /*0020*/ 	.byte	0x03, 0x5f
        /*0022*/ 	.short	0x0101


	//----- nvinfo : EIATTR_VRC_CTA_INIT_COUNT
	.align		4
        /*0024*/ 	.byte	0x02, 0x4a
	.zero		1
	.zero		1


	//----- nvinfo : EIATTR_EXIT_INSTR_OFFSETS
	.align		4
        /*0028*/ 	.byte	0x04, 0x1c
        /*002a*/ 	.short	(.L_1953 - .L_1952)


	//   ....[0]....
.L_1952:
        /*002c*/ 	.word	0x00001c80


	//   ....[1]....
        /*0030*/ 	.word	0x00001d00


	//----- nvinfo : EIATTR_CRS_STACK_SIZE
	.align		4
.L_1953:
        /*0034*/ 	.byte	0x04, 0x1e
        /*0036*/ 	.short	(.L_1955 - .L_1954)
.L_1954:
        /*0038*/ 	.word	0x00000000


	//----- nvinfo : EIATTR_CBANK_PARAM_SIZE
	.align		4
.L_1955:
        /*003c*/ 	.byte	0x03, 0x19
        /*003e*/ 	.short	0x00a0


	//----- nvinfo : EIATTR_PARAM_CBANK
	.align		4
        /*0040*/ 	.byte	0x04, 0x0a
        /*0042*/ 	.short	(.L_1957 - .L_1956)
	.align		4
.L_1956:
        /*0044*/ 	.word	index@(.nv.constant0._Z32group_norm_nhwc_fwd_scale_kernelI11Fp16IOFp32WLi140EEv26Group_norm_nhwc_fwd_params)
        /*0048*/ 	.short	0x0380
        /*004a*/ 	.short	0x00a0


	//----- nvinfo : EIATTR_SW_WAR
	.align		4
.L_1957:
        /*004c*/ 	.byte	0x04, 0x36
        /*004e*/ 	.short	(.L_1959 - .L_1958)
.L_1958:
        /*0050*/ 	.word	0x00000008
.L_1959:


//--------------------- .nv.info._Z32group_norm_nhwc_fwd_scale_kernelI11Fp16IOFp32WLi160EEv26Group_norm_nhwc_fwd_params --------------------------
	.section	.nv.info._Z32group_norm_nhwc_fwd_scale_kernelI11Fp16IOFp32WLi160EEv26Group_norm_nhwc_fwd_params,"",@"SHT_CUDA_INFO"
	.sectionflags	@""
	.align	4


	//----- nvinfo : EIATTR_CUDA_API_VERSION
	.align		4
        /*0000*/ 	.byte	0x04, 0x37
        /*0002*/ 	.short	(.L_1961 - .L_1960)
.L_1960:
        /*0004*/ 	.word	0x00000082


	//----- nvinfo : EIATTR_KPARAM_INFO
	.align		4
.L_1961:
        /*0008*/ 	.byte	0x04, 0x17
        /*000a*/ 	.short	(.L_1963 - .L_1962)
.L_1962:
        /*000c*/ 	.word	0x00000000
        /*0010*/ 	.short	0x0000
        /*0012*/ 	.short	0x0000
        /*0014*/ 	.byte	0x00, 0xf0, 0x81, 0x02


	//----- nvinfo : EIATTR_SPARSE_MMA_MASK
	.align		4
.L_1963:
        /*0018*/ 	.byte	0x03, 0x50
        /*001a*/ 	.short	0x0000


	//----- nvinfo : EIATTR_MAXREG_COUNT
	.align		4
        /*001c*/ 	.byte	0x03, 0x1b
        /*001e*/ 	.short	0x00ff


	//----- nvinfo : EIATTR_MERCURY_ISA_VERSION
	.align		4
        /*0020*/ 	.byte	0x03, 0x5f
        /*0022*/ 	.short	0x0101


	//----- nvinfo : EIATTR_VRC_CTA_INIT_COUNT
	.align		4
        /*0024*/ 	.byte	0x02, 0x4a
	.zero		1
	.zero		1


	//----- nvinfo : EIATTR_EXIT_INSTR_OFFSETS
	.align		4
        /*0028*/ 	.byte	0x04, 0x1c
        /*002a*/ 	.short	(.L_1965 - .L_1964)


	//   ....[0]....
.L_1964:
        /*002c*/ 	.word	0x00001c80


	//   ....[1]....
        /*0030*/ 	.word	0x00001d00


	//----- nvinfo : EIATTR_CRS_STACK_SIZE
	.align		4
.L_1965:
        /*0034*/ 	.byte	0x04, 0x1e
        /*0036*/ 	.short	(.L_1967 - .L_1966)
.L_1966:
        /*0038*/ 	.word	0x00000000


	//----- nvinfo : EIATTR_CBANK_PARAM_SIZE
	.align		4
.L_1967:
        /*003c*/ 	.byte	0x03, 0x19
        /*003e*/ 	.short	0x00a0


	//----- nvinfo : EIATTR_PARAM_CBANK
	.align		4
        /*0040*/ 	.byte	0x04, 0x0a
        /*0042*/ 	.short	(.L_1969 - .L_1968)
	.align		4
.L_1968:
        /*0044*/ 	.word	index@(.nv.constant0._Z32group_norm_nhwc_fwd_scale_kernelI11Fp16IOFp32WLi160EEv26Group_norm_nhwc_fwd_params)
        /*0048*/ 	.short	0x0380
        /*004a*/ 	.short	0x00a0


	//----- nvinfo : EIATTR_SW_WAR
	.align		4
.L_1969:
        /*004c*/ 	.byte	0x04, 0x36
        /*004e*/ 	.short	(.L_1971 - .L_1970)
.L_1970:
        /*0050*/ 	.word	0x00000008
.L_1971:


//--------------------- .nv.info._Z32group_norm_nhwc_fwd_scale_kernelI11Fp16IOBf16WLi196EEv26Group_norm_nhwc_fwd_params --------------------------
	.section	.nv.info._Z32group_norm_nhwc_fwd_scale_kernelI11Fp16IOBf16WLi196EEv26Group_norm_nhwc_fwd_params,"",@"SHT_CUDA_INFO"
	.sectionflags	@""
	.align	4


	//----- nvinfo : EIATTR_CUDA_API_VERSION
	.align		4
        /*0000*/ 	.byte	0x04, 0x37
        /*0002*/ 	.short	(.L_1973 - .L_1972)
.L_1972:
        /*0004*/ 	.word	0x00000082


	//----- nvinfo : EIATTR_KPARAM_INFO
	.align		4
.L_1973:
        /*0008*/ 	.byte	0x04, 0x17
        /*000a*/ 	.short	(.L_1975 - .L_1974)
.L_1974:
        /*000c*/ 	.word	0x00000000
        /*0010*/ 	.short	0x0000
        /*0012*/ 	.short	0x0000
        /*0014*/ 	.byte	0x00, 0xf0, 0x81, 0x02


	//----- nvinfo : EIATTR_SPARSE_MMA_MASK
	.align		4
.L_1975:
        /*0018*/ 	.byte	0x03, 0x50
        /*001a*/ 	.short	0x0000


	//----- nvinfo : EIATTR_MAXREG_COUNT
	.align		4
        /*001c*/ 	.byte	0x03, 0x1b
        /*001e*/ 	.short	0x00ff


	//----- nvinfo : EIATTR_MERCURY_ISA_VERSION
	.align		4
        /*0020*/ 	.byte	0x03, 0x5f
        /*0022*/ 	.short	0x0101


	//----- nvinfo : EIATTR_VRC_CTA_INIT_COUNT
	.align		4
        /*0024*/ 	.byte	0x02, 0x4a
	.zero		1
	.zero		1


	//----- nvinfo : EIATTR_EXIT_INSTR_OFFSETS
	.align		4
        /*0028*/ 	.byte	0x04, 0x1c
        /*002a*/ 	.short	(.L_1977 - .L_1976)


	//   ....[0]....
.L_1976:
        /*002c*/ 	.word	0x00001cf0


	//   ....[1]....
        /*0030*/ 	.word	0x00001d70


	//----- nvinfo : EIATTR_CRS_STACK_SIZE
	.align		4
.L_1977:
        /*0034*/ 	.byte	0x04, 0x1e
        /*0036*/ 	.short	(.L_1979 - .L_1978)
.L_1978:
        /*0038*/ 	.word	0x00000000


	//----- nvinfo : EIATTR_CBANK_PARAM_SIZE
	.align		4
.L_1979:
        /*003c*/ 	.byte	0x03, 0x19
        /*003e*/ 	.short	0x00a0


	//----- nvinfo : EIATTR_PARAM_CBANK
	.align		4
        /*0040*/ 	.byte	0x04, 0x0a
        /*0042*/ 	.short	(.L_1981 - .L_1980)
	.align		4
.L_1980:
        /*0044*/ 	.word	index@(.nv.constant0._Z32group_norm_nhwc_fwd_scale_kernelI11Fp16IOBf16WLi196EEv26Group_norm_nhwc_fwd_params)
        /*0048*/ 	.short	0x0380
        /*004a*/ 	.short	0x00a0


	//----- nvinfo : EIATTR_SW_WAR
	.align		4
.L_1981:
        /*004c*/ 	.byte	0x04, 0x36
        /*004e*/ 	.short	(.L_1983 - .L_1982)
.L_1982:
        /*0050*/ 	.word	0x00000008
.L_1983:


//--------------------- .nv.info._Z32group_norm_nhwc_fwd_scale_kernelI11Fp16IOBf16WLi168EEv26Group_norm_nhwc_fwd_params --------------------------
	.section	.nv.info._Z32group_norm_nhwc_fwd_scale_kernelI11Fp16IOBf16WLi168EEv26Group_norm_nhwc_fwd_params,"",@"SHT_CUDA_INFO"
	.sectionflags	@""
	.align	4


	//----- nvinfo : EIATTR_CUDA_API_VERSION
	.align		4
        /*0000*/ 	.byte	0x04, 0x37
        /*0002*/ 	.short	(.L_1985 - .L_1984)
.L_1984:
        /*0004*/ 	.word	0x00000082


	//----- nvinfo : EIATTR_KPARAM_INFO
	.align		4
.L_1985:
        /*0008*/ 	.byte	0x04, 0x17
        /*000a*/ 	.short	(.L_1987 - .L_1986)
.L_1986:
        /*000c*/ 	.word	0x00000000
        /*0010*/ 	.short	0x0000
        /*0012*/ 	.short	0x0000
        /*0014*/ 	.byte	0x00, 0xf0, 0x81, 0x02


	//----- nvinfo : EIATTR_SPARSE_MMA_MASK
	.align		4
.L_1987:
        /*0018*/ 	.byte	0x03, 0x50
        /*001a*/ 	.short	0x0000


	//----- nvinfo : EIATTR_MAXREG_COUNT
	.align		4
        /*001c*/ 	.byte	0x03, 0x1b
        /*001e*/ 	.short	0x00ff


	//----- nvinfo : EIATTR_MERCURY_ISA_VERSION
	.align		4
        /*0020*/ 	.byte	0x03, 0x5f
        /*0022*/ 	.short	0x0101


	//----- nvinfo : EIATTR_VRC_CTA_INIT_COUNT
	.align		4
        /*0024*/ 	.byte	0x02, 0x4a
	.zero		1
	.zero		1


	//----- nvinfo : EIATTR_EXIT_INSTR_OFFSETS
	.align		4
        /*0028*/ 	.byte	0x04, 0x1c
        /*002a*/ 	.short	(.L_1989 - .L_1988)


	//   ....[0]....
.L_1988:
        /*002c*/ 	.word	0x00001cf0


	//   ....[1]....
        /*0030*/ 	.word	0x00001d70


	//----- nvinfo : EIATTR_CRS_STACK_SIZE
	.align		4
.L_1989:
        /*0034*/ 	.byte	0x04, 0x1e
        /*0036*/ 	.short	(.L_1991 - .L_1990)
.L_1990:
        /*0038*/ 	.word	0x00000000


	//----- nvinfo : EIATTR_CBANK_PARAM_SIZE
	.align		4
.L_1991:
        /*003c*/ 	.byte	0x03, 0x19
        /*003e*/ 	.short	0x00a0


	//----- nvinfo : EIATTR_PARAM_CBANK
	.align		4
        /*0040*/ 	.byte	0x04, 0x0a
        /*0042*/ 	.short	(.L_1993 - .L_1992)
	.align		4
.L_1992:
        /*0044*/ 	.word	index@(.nv.constant0._Z32group_norm_nhwc_fwd_scale_kernelI11Fp16IOBf16WLi168EEv26Group_norm_nhwc_fwd_params)
        /*0048*/ 	.short	0x0380
        /*004a*/ 	.short	0x00a0


	//----- nvinfo : EIATTR_SW_WAR
	.align		4
.L_1993:
        /*004c*/ 	.byte	0x04, 0x36
        /*004e*/ 	.short	(.L_1995 - .L_1994)
.L_1994:
        /*0050*/ 	.word	0x00000008
.L_1995:


//--------------------- .nv.info._Z32group_norm_nhwc_fwd_scale_kernelI11Fp16IOBf16WLi64EEv26Group_norm_nhwc_fwd_params --------------------------
	.section	.nv.info._Z32group_norm_nhwc_fwd_scale_kernelI11Fp16IOBf16WLi64EEv26Group_norm_nhwc_fwd_params,"",@"SHT_CUDA_INFO"
	.sectionflags	@""
	.align	4


	//----- nvinfo : EIATTR_CUDA_API_VERSION
	.align		4
        /*0000*/ 	.byte	0x04, 0x37
        /*0002*/ 	.short	(.L_1997 - .L_1996)
.L_1996:
        /*0004*/ 	.word	0x00000082


	//----- nvinfo : EIATTR_KPARAM_INFO
	.align		4
.L_1997:
        /*0008*/ 	.byte	0x04, 0x17
        /*000a*/ 	.short	(.L_1999 - .L_1998)
.L_1998:
        /*000c*/ 	.word	0x00000000
        /*0010*/ 	.short	0x0000
        /*0012*/ 	.short	0x0000
        /*0014*/ 	.byte	0x00, 0xf0, 0x81, 0x02


	//----- nvinfo : EIATTR_SPARSE_MMA_MASK
	.align		4
.L_1999:
        /*0018*/ 	.byte	0x03, 0x50
        /*001a*/ 	.short	0x0000


	//----- nvinfo : EIATTR_MAXREG_COUNT
	.align		4
        /*001c*/ 	.byte	0x03, 0x1b
        /*001e*/ 	.short	0x00ff


	//----- nvinfo : EIATTR_MERCURY_ISA_VERSION
	.align		4
        /*0020*/ 	.byte	0x03, 0x5f
        /*0022*/ 	.short	0x0101


	//----- nvinfo : EIATTR_VRC_CTA_INIT_COUNT
	.align		4
        /*0024*/ 	.byte	0x02, 0x4a
	.zero		1
	.zero		1


	//----- nvinfo : EIATTR_EXIT_INSTR_OFFSETS
	.align		4
        /*0028*/ 	.byte	0x04, 0x1c
        /*002a*/ 	.short	(.L_2001 - .L_2000)


	//   ....[0]....
.L_2000:
        /*002c*/ 	.word	0x00001cf0


	//   ....[1]....
        /*0030*/ 	.word	0x00001d70


	//----- nvinfo : EIATTR_CRS_STACK_SIZE
	.align		4
.L_2001:
        /*0034*/ 	.byte	0x04, 0x1e
        /*0036*/ 	.short	(.L_2003 - .L_2002)
.L_2002:
        /*0038*/ 	.word	0x00000000


	//----- nvinfo : EIATTR_CBANK_PARAM_SIZE
	.align		4
.L_2003:
        /*003c*/ 	.byte	0x03, 0x19
        /*003e*/ 	.short	0x00a0


	//----- nvinfo : EIATTR_PARAM_CBANK
	.align		4
        /*0040*/ 	.byte	0x04, 0x0a
        /*0042*/ 	.short	(.L_2005 - .L_2004)
	.align		4
.L_2004:
        /*0044*/ 	.word	index@(.nv.constant0._Z32group_norm_nhwc_fwd_scale_kernelI11Fp16IOBf16WLi64EEv26Group_norm_nhwc_fwd_params)
        /*0048*/ 	.short	0x0380
        /*004a*/ 	.short	0x00a0


	//----- nvinfo : EIATTR_SW_WAR
	.align		4
.L_2005:
        /*004c*/ 	.byte	0x04, 0x36
        /*004e*/ 	.short	(.L_2007 - .L_2006)
.L_2006:
        /*0050*/ 	.word	0x00000008
.L_2007:


//--------------------- .nv.info._Z32group_norm_nhwc_fwd_scale_kernelI11Fp16IOBf16WLi128EEv26Group_norm_nhwc_fwd_params --------------------------
	.section	.nv.info._Z32group_norm_nhwc_fwd_scale_kernelI11Fp16IOBf16WLi128EEv26Group_norm_nhwc_fwd_params,"",@"SHT_CUDA_INFO"
	.sectionflags	@""
	.align	4


	//----- nvinfo : EIATTR_CUDA_API_VERSION
	.align		4
        /*0000*/ 	.byte	0x04, 0x37
        /*0002*/ 	.short	(.L_2009 - .L_2008)
.L_2008:
        /*0004*/ 	.word	0x00000082


	//----- nvinfo : EIATTR_KPARAM_INFO
	.align		4
.L_2009:
        /*0008*/ 	.byte	0x04, 0x17
        /*000a*/ 	.short	(.L_2011 - .L_2010)
.L_2010:
        /*000c*/ 	.word	0x00000000
        /*0010*/ 	.short	0x0000
        /*0012*/ 	.short	0x0000
        /*0014*/ 	.byte	0x00, 0xf0, 0x81, 0x02


	//----- nvinfo : EIATTR_SPARSE_MMA_MASK
	.align		4
.L_2011:
        /*0018*/ 	.byte	0x03, 0x50
        /*001a*/ 	.short	0x0000


	//----- nvinfo : EIATTR_MAXREG_COUNT
	.align		4
        /*001c*/ 	.byte	0x03, 0x1b
        /*001e*/ 	.short	0x00ff


	//----- nvinfo : EIATTR_MERCURY_ISA_VERSION
	.align		4
        /*0020*/ 	.byte	0x03, 0x5f
        /*0022*/ 	.short	0x0101


	//----- nvinfo : EIATTR_VRC_CTA_INIT_COUNT
	.align		4
        /*0024*/ 	.byte	0x02, 0x4a
	.zero		1
	.zero		1


	//----- nvinfo : EIATTR_EXIT_INSTR_OFFSETS
	.align		4
        /*0028*/ 	.byte	0x04, 0x1c
        /*002a*/ 	.short	(.L_2013 - .L_2012)


	//   ....[0]....
.L_2012:
        /*002c*/ 	.word	0x00001cf0


	//   ....[1]....
        /*0030*/ 	.word	0x00001d70


	//----- nvinfo : EIATTR_CRS_STACK_SIZE
	.align		4
.L_2013:
        /*0034*/ 	.byte	0x04, 0x1e
        /*0036*/ 	.short	(.L_2015 - .L_2014)
.L_2014:
        /*0038*/ 	.word	0x00000000


	//----- nvinfo : EIATTR_CBANK_PARAM_SIZE
	.align		4
.L_2015:
        /*003c*/ 	.byte	0x03, 0x19
        /*003e*/ 	.short	0x00a0


	//----- nvinfo : EIATTR_PARAM_CBANK
	.align		4
        /*0040*/ 	.byte	0x04, 0x0a
        /*0042*/ 	.short	(.L_2017 - .L_2016)
	.align		4
.L_2016:
        /*0044*/ 	.word	index@(.nv.constant0._Z32group_norm_nhwc_fwd_scale_kernelI11Fp16IOBf16WLi128EEv26Group_norm_nhwc_fwd_params)
        /*0048*/ 	.short	0x0380
        /*004a*/ 	.short	0x00a0


	//----- nvinfo : EIATTR_SW_WAR
	.align		4
.L_2017:
        /*004c*/ 	.byte	0x04, 0x36
        /*004e*/ 	.short	(.L_2019 - .L_2018)
.L_2018:
        /*0050*/ 	.word	0x00000008
.L_2019:


//--------------------- .nv.info._Z32group_norm_nhwc_fwd_scale_kernelI11Fp16IOBf16WLi192EEv26Group_norm_nhwc_fwd_params --------------------------
	.section	.nv.info._Z32group_norm_nhwc_fwd_scale_kernelI11Fp16IOBf16WLi192EEv26Group_norm_nhwc_fwd_params,"",@"SHT_CUDA_INFO"
	.sectionflags	@""
	.align	4


	//----- nvinfo : EIATTR_CUDA_API_VERSION
	.align		4
        /*0000*/ 	.byte	0x04, 0x37
        /*0002*/ 	.short	(.L_2021 - .L_2020)
.L_2020:
        /*0004*/ 	.word	0x00000082


	//----- nvinfo : EIATTR_KPARAM_INFO
	.align		4
.L_2021:
        /*0008*/ 	.byte	0x04, 0x17
        /*000a*/ 	.short	(.L_2023 - .L_2022)
.L_2022:
        /*000c*/ 	.word	0x00000000
        /*0010*/ 	.short	0x0000
        /*0012*/ 	.short	0x0000
        /*0014*/ 	.byte	0x00, 0xf0, 0x81, 0x02


	//----- nvinfo : EIATTR_SPARSE_MMA_MASK
	.align		4
.L_2023:
        /*0018*/ 	.byte	0x03, 0x50
        /*001a*/ 	.short	0x0000


	//----- nvinfo : EIATTR_MAXREG_COUNT
	.align		4
        /*001c*/ 	.byte	0x03, 0x1b
        /*001e*/ 	.short	0x00ff


	//----- nvinfo : EIATTR_MERCURY_ISA_VERSION
	.align		4
        /*0020*/ 	.byte	0x03, 0x5f
        /*0022*/ 	.short	0x0101


	//----- nvinfo : EIATTR_VRC_CTA_INIT_COUNT
	.align		4
        /*0024*/ 	.byte	0x02, 0x4a
	.zero		1
	.zero		1


	//----- nvinfo : EIATTR_EXIT_INSTR_OFFSETS
	.align		4
        /*0028*/ 	.byte	0x04, 0x1c
        /*002a*/ 	.short	(.L_2025 - .L_2024)


	//   ....[0]....
.L_2024:
        /*002c*/ 	.word	0x00001cf0


	//   ....[1]....
        /*0030*/ 	.word	0x00001d70


	//----- nvinfo : EIATTR_CRS_STACK_SIZE
	.align		4
.L_2025:
        /*0034*/ 	.byte	0x04, 0x1e
        /*0036*/ 	.short	(.L_2027 - .L_2026)
.L_2026:
        /*0038*/ 	.word	0x00000000


	//----- nvinfo : EIATTR_CBANK_PARAM_SIZE
	.align		4
.L_2027:
        /*003c*/ 	.byte	0x03, 0x19
        /*003e*/ 	.short	0x00a0


	//----- nvinfo : EIATTR_PARAM_CBANK
	.align		4
        /*0040*/ 	.byte	0x04, 0x0a
        /*0042*/ 	.short	(.L_2029 - .L_2028)
	.align		4
.L_2028:
        /*0044*/ 	.word	index@(.nv.constant0._Z32group_norm_nhwc_fwd_scale_kernelI11Fp16IOBf16WLi192EEv26Group_norm_nhwc_fwd_params)
        /*0048*/ 	.short	0x0380
        /*004a*/ 	.short	0x00a0


	//----- nvinfo : EIATTR_SW_WAR
	.align		4
.L_2029:
        /*004c*/ 	.byte	0x04, 0x36
        /*004e*/ 	.short	(.L_2031 - .L_2030)
.L_2030:
        /*0050*/ 	.word	0x00000008
.L_2031:


//--------------------- .nv.info._Z32group_norm_nhwc_fwd_scale_kernelI11Fp16IOBf16WLi448EEv26Group_norm_nhwc_fwd_params --------------------------
	.section	.nv.info._Z32group_norm_nhwc_fwd_scale_kernelI11Fp16IOBf16WLi448EEv26Group_norm_nhwc_fwd_params,"",@"SHT_CUDA_INFO"
	.sectionflags	@""
	.align	4


	//----- nvinfo : EIATTR_CUDA_API_VERSION
	.align		4
        /*0000*/ 	.byte	0x04, 0x37
        /*0002*/ 	.short	(.L_2033 - .L_2032)
.L_2032:
        /*0004*/ 	.word	0x00000082


	//----- nvinfo : EIATTR_KPARAM_INFO
	.align		4
.L_2033:
        /*0008*/ 	.byte	0x04, 0x17
        /*000a*/ 	.short	(.L_2035 - .L_2034)
.L_2034:
        /*000c*/ 	.word	0x00000000
        /*0010*/ 	.short	0x0000
        /*0012*/ 	.short	0x0000
        /*0014*/ 	.byte	0x00, 0xf0, 0x81, 0x02


	//----- nvinfo : EIATTR_SPARSE_MMA_MASK
	.align		4
.L_2035:
        /*0018*/ 	.byte	0x03, 0x50
        /*001a*/ 	.short	0x0000


	//----- nvinfo : EIATTR_MAXREG_COUNT
	.align		4
        /*001c*/ 	.byte	0x03, 0x1b
        /*001e*/ 	.short	0x00ff


	//----- nvinfo : EIATTR_MERCURY_ISA_VERSION
	.align		4
        /*0020*/ 	.byte	0x03, 0x5f
        /*0022*/ 	.short	0x0101


	//----- nvinfo : EIATTR_VRC_CTA_INIT_COUNT
	.align		4
        /*0024*/ 	.byte	0x02, 0x4a
	.zero		1
	.zero		1


	//----- nvinfo : EIATTR_EXIT_INSTR_OFFSETS
	.align		4
        /*0028*/ 	.byte	0x04, 0x1c
        /*002a*/ 	.short	(.L_2037 - .L_2036)


	//   ....[0]....
.L_2036:
        /*002c*/ 	.word	0x00001cf0


	//   ....[1]....
        /*0030*/ 	.word	0x00001d70


	//----- nvinfo : EIATTR_CRS_STACK_SIZE
	.align		4
.L_2037:
        /*0034*/ 	.byte	0x04, 0x1e
        /*0036*/ 	.short	(.L_2039 - .L_2038)
.L_2038:
        /*0038*/ 	.word	0x00000000


	//----- nvinfo : EIATTR_CBANK_PARAM_SIZE
	.align		4
.L_2039:
        /*003c*/ 	.byte	0x03, 0x19
        /*003e*/ 	.short	0x00a0


	//----- nvinfo : EIATTR_PARAM_CBANK
	.align		4
        /*0040*/ 	.byte	0x04, 0x0a
        /*0042*/ 	.short	(.L_2041 - .L_2040)
	.align		4
.L_2040:
        /*0044*/ 	.word	index@(.nv.constant0._Z32group_norm_nhwc_fwd_scale_kernelI11Fp16IOBf16WLi448EEv26Group_norm_nhwc_fwd_params)
        /*0048*/ 	.short	0x0380
        /*004a*/ 	.short	0x00a0


	//----- nvinfo : EIATTR_SW_WAR
	.align		4
.L_2041:
        /*004c*/ 	.byte	0x04, 0x36
        /*004e*/ 	.short	(.L_2043 - .L_2042)
.L_2042:
        /*0050*/ 	.word	0x00000008
.L_2043:


//--------------------- .nv.info._Z32group_norm_nhwc_fwd_scale_kernelI11Fp16IOBf16WLi256EEv26Group_norm_nhwc_fwd_params --------------------------
	.section	.nv.info._Z32group_norm_nhwc_fwd_scale_kernelI11Fp16IOBf16WLi256EEv26Group_norm_nhwc_fwd_params,"",@"SHT_CUDA_INFO"
	.sectionflags	@""
	.align	4


	//----- nvinfo : EIATTR_CUDA_API_VERSION
	.align		4
        /*0000*/ 	.byte	0x04, 0x37
        /*0002*/ 	.short	(.L_2045 - .L_2044)
.L_2044:
        /*0004*/ 	.word	0x00000082


	//----- nvinfo : EIATTR_KPARAM_INFO
	.align		4
.L_2045:
        /*0008*/ 	.byte	0x04, 0x17
        /*000a*/ 	.short	(.L_2047 - .L_2046)
.L_2046:
        /*000c*/ 	.word	0x00000000
        /*0010*/ 	.short	0x0000
        /*0012*/ 	.short	0x0000
        /*0014*/ 	.byte	0x00, 0xf0, 0x81, 0x02


	//----- nvinfo : EIATTR_SPARSE_MMA_MASK
	.align		4
.L_2047:
        /*0018*/ 	.byte	0x03, 0x50
        /*001a*/ 	.short	0x0000


	//----- nvinfo : EIATTR_MAXREG_COUNT
	.align		4
        /*001c*/ 	.byte	0x03, 0x1b
        /*001e*/ 	.short	0x00ff


	//----- nvinfo : EIATTR_MERCURY_ISA_VERSION
	.align		4
        /*0020*/ 	.byte	0x03, 0x5f
        /*0022*/ 	.short	0x0101


	//----- nvinfo : EIATTR_VRC_CTA_INIT_COUNT
	.align		4
        /*0024*/ 	.byte	0x02, 0x4a
	.zero		1
	.zero		1


	//----- nvinfo : EIATTR_EXIT_INSTR_OFFSETS
	.align		4
        /*0028*/ 	.byte	0x04, 0x1c
        /*002a*/ 	.short	(.L_2049 - .L_2048)


	//   ....[0]....
.L_2048:
        /*002c*/ 	.word	0x00001cf0


	//   ....[1]....
        /*0030*/ 	.word	0x00001d70


	//----- nvinfo : EIATTR_CRS_STACK_SIZE
	.align		4
.L_2049:
        /*0034*/ 	.byte	0x04, 0x1e
        /*0036*/ 	.short	(.L_2051 - .L_2050)
.L_2050:
        /*0038*/ 	.word	0x00000000


	//----- nvinfo : EIATTR_CBANK_PARAM_SIZE
	.align		4
.L_2051:
        /*003c*/ 	.byte	0x03, 0x19
        /*003e*/ 	.short	0x00a0


	//----- nvinfo : EIATTR_PARAM_CBANK
	.align		4
        /*0040*/ 	.byte	0x04, 0x0a
        /*0042*/ 	.short	(.L_2053 - .L_2052)
	.align		4
.L_2052:
        /*0044*/ 	.word	index@(.nv.constant0._Z32group_norm_nhwc_fwd_scale_kernelI11Fp16IOBf16WLi256EEv26Group_norm_nhwc_fwd_params)
        /*0048*/ 	.short	0x0380
        /*004a*/ 	.short	0x00a0


	//----- nvinfo : EIATTR_SW_WAR
	.align		4
.L_2053:
        /*004c*/ 	.byte	0x04, 0x36
        /*004e*/ 	.short	(.L_2055 - .L_2054)
.L_2054:
        /*0050*/ 	.word	0x00000008
.L_2055:


//--------------------- .nv.info._Z32group_norm_nhwc_fwd_scale_kernelI11Fp16IOBf16WLi120EEv26Group_norm_nhwc_fwd_params --------------------------
	.section	.nv.info._Z32group_norm_nhwc_fwd_scale_kernelI11Fp16IOBf16WLi120EEv26Group_norm_nhwc_fwd_params,"",@"SHT_CUDA_INFO"
	.sectionflags	@""
	.align	4


	//----- nvinfo : EIATTR_CUDA_API_VERSION
	.align		4
        /*0000*/ 	.byte	0x04, 0x37
        /*0002*/ 	.short	(.L_2057 - .L_2056)
.L_2056:
        /*0004*/ 	.word	0x00000082


	//----- nvinfo : EIATTR_KPARAM_INFO
	.align		4
.L_2057:
        /*0008*/ 	.byte	0x04, 0x17
        /*000a*/ 	.short	(.L_2059 - .L_2058)
.L_2058:
        /*000c*/ 	.word	0x00000000
        /*0010*/ 	.short	0x0000
        /*0012*/ 	.short	0x0000
        /*0014*/ 	.byte	0x00, 0xf0, 0x81, 0x02


	//----- nvinfo : EIATTR_SPARSE_MMA_MASK
	.align		4
.L_2059:
        /*0018*/ 	.byte	0x03, 0x50
        /*001a*/ 	.short	0x0000


	//----- nvinfo : EIATTR_MAXREG_COUNT
	.align		4
        /*001c*/ 	.byte	0x03, 0x1b
        /*001e*/ 	.short	0x00ff


	//----- nvinfo : EIATTR_MERCURY_ISA_VERSION
	.align		4
        /*0020*/ 	.byte	0x03, 0x5f
        /*0022*/ 	.short	0x0101


	//----- nvinfo : EIATTR_VRC_CTA_INIT_COUNT
	.align		4
        /*0024*/ 	.byte	0x02, 0x4a
	.zero		1
	.zero		1


	//----- nvinfo : EIATTR_EXIT_INSTR_OFFSETS
	.align		4
        /*0028*/ 	.byte	0x04, 0x1c
        /*002a*/ 	.short	(.L_2061 - .L_2060)


	//   ....[0]....
.L_2060:
        /*002c*/ 	.word	0x00001cf0


	//   ....[1]....
        /*0030*/ 	.word	0x00001d70


	//----- nvinfo : EIATTR_CRS_STACK_SIZE
	.align		4
.L_2061:
        /*0034*/ 	.byte	0x04, 0x1e
        /*0036*/ 	.short	(.L_2063 - .L_2062)
.L_2062:
        /*0038*/ 	.word	0x00000000


	//----- nvinfo : EIATTR_CBANK_PARAM_SIZE
	.align		4
.L_2063:
        /*003c*/ 	.byte	0x03, 0x19
        /*003e*/ 	.short	0x00a0


	//----- nvinfo : EIATTR_PARAM_CBANK
	.align		4
        /*0040*/ 	.byte	0x04, 0x0a
        /*0042*/ 	.short	(.L_2065 - .L_2064)
	.align		4
.L_2064:
        /*0044*/ 	.word	index@(.nv.constant0._Z32group_norm_nhwc_fwd_scale_kernelI11Fp16IOBf16WLi120EEv26Group_norm_nhwc_fwd_params)
        /*0048*/ 	.short	0x0380
        /*004a*/ 	.short	0x00a0


	//----- nvinfo : EIATTR_SW_WAR
	.align		4
.L_2065:
        /*004c*/ 	.byte	0x04, 0x36
        /*004e*/ 	.short	(.L_2067 - .L_2066)
.L_2066:
        /*0050*/ 	.word	0x00000008
.L_2067:


//--------------------- .nv.info._Z32group_norm_nhwc_fwd_scale_kernelI11Fp16IOBf16WLi140EEv26Group_norm_nhwc_fwd_params --------------------------
	.section	.nv.info._Z32group_norm_nhwc_fwd_scale_kernelI11Fp16IOBf16WLi140EEv26Group_norm_nhwc_fwd_params,"",@"SHT_CUDA_INFO"
	.sectionflags	@""
	.align	4


	//----- nvinfo : EIATTR_CUDA_API_VERSION
	.align		4
        /*0000*/ 	.byte	0x04, 0x37
        /*0002*/ 	.short	(.L_2069 - .L_2068)
.L_2068:
        /*0004*/ 	.word	0x00000082


	//----- nvinfo : EIATTR_KPARAM_INFO
	.align		4
.L_2069:
        /*0008*/ 	.byte	0x04, 0x17
        /*000a*/ 	.short	(.L_2071 - .L_2070)
.L_2070:
        /*000c*/ 	.word	0x00000000
        /*0010*/ 	.short	0x0000
        /*0012*/ 	.short	0x0000
        /*0014*/ 	.byte	0x00, 0xf0, 0x81, 0x02


	//----- nvinfo : EIATTR_SPARSE_MMA_MASK
	.align		4
.L_2071:
        /*0018*/ 	.byte	0x03, 0x50
        /*001a*/ 	.short	0x0000


	//----- nvinfo : EIATTR_MAXREG_COUNT
	.align		4
        /*001c*/ 	.byte	0x03, 0x1b
        /*001e*/ 	.short	0x00ff


	//----- nvinfo : EIATTR_MERCURY_ISA_VERSION
	.align		4
        /*0020*/ 	.byte	0x03, 0x5f
        /*0022*/ 	.short	0x0101


	//----- nvinfo : EIATTR_VRC_CTA_INIT_COUNT
	.align		4
        /*0024*/ 	.byte	0x02, 0x4a
	.zero		1
	.zero		1


	//----- nvinfo : EIATTR_EXIT_INSTR_OFFSETS
	.align		4
        /*0028*/ 	.byte	0x04, 0x1c
        /*002a*/ 	.short	(.L_2073 - .L_2072)


	//   ....[0]....
.L_2072:
        /*002c*/ 	.word	0x00001cf0


	//   ....[1]....
        /*0030*/ 	.word	0x00001d70


	//----- nvinfo : EIATTR_CRS_STACK_SIZE
	.align		4
.L_2073:
        /*0034*/ 	.byte	0x04, 0x1e
        /*0036*/ 	.short	(.L_2075 - .L_2074)
.L_2074:
        /*0038*/ 	.word	0x00000000


	//----- nvinfo : EIATTR_CBANK_PARAM_SIZE
	.align		4
.L_2075:
        /*003c*/ 	.byte	0x03, 0x19
        /*003e*/ 	.short	0x00a0


	//----- nvinfo : EIATTR_PARAM_CBANK
	.align		4
        /*0040*/ 	.byte	0x04, 0x0a
        /*0042*/ 	.short	(.L_2077 - .L_2076)
	.align		4
.L_2076:
        /*0044*/ 	.word	index@(.nv.constant0._Z32group_norm_nhwc_fwd_scale_kernelI11Fp16IOBf16WLi140EEv26Group_norm_nhwc_fwd_params)
        /*0048*/ 	.short	0x0380
        /*004a*/ 	.short	0x00a0


	//----- nvinfo : EIATTR_SW_WAR
	.align		4
.L_2077:
        /*004c*/ 	.byte	0x04, 0x36
        /*004e*/ 	.short	(.L_2079 - .L_2078)
.L_2078:
        /*0050*/ 	.word	0x00000008
.L_2079:


//--------------------- .nv.info._Z32group_norm_nhwc_fwd_scale_kernelI11Fp16IOBf16WLi160EEv26Group_norm_nhwc_fwd_params --------------------------
	.section	.nv.info._Z32group_norm_nhwc_fwd_scale_kernelI11Fp16IOBf16WLi160EEv26Group_norm_nhwc_fwd_params,"",@"SHT_CUDA_INFO"
	.sectionflags	@""
	.align	4


	//----- nvinfo : EIATTR_CUDA_API_VERSION
	.align		4
        /*0000*/ 	.byte	0x04, 0x37
        /*0002*/ 	.short	(.L_2081 - .L_2080)
.L_2080:
        /*0004*/ 	.word	0x00000082


	//----- nvinfo : EIATTR_KPARAM_INFO
	.align		4
.L_2081:
        /*0008*/ 	.byte	0x04, 0x17
        /*000a*/ 	.short	(.L_2083 - .L_2082)
.L_2082:
        /*000c*/ 	.word	0x00000000
        /*0010*/ 	.short	0x0000
        /*0012*/ 	.short	0x0000
        /*0014*/ 	.byte	0x00, 0xf0, 0x81, 0x02


	//----- nvinfo : EIATTR_SPARSE_MMA_MASK
	.align		4
.L_2083:
        /*0018*/ 	.byte	0x03, 0x50
        /*001a*/ 	.short	0x0000


	//----- nvinfo : EIATTR_MAXREG_COUNT
	.align		4
        /*001c*/ 	.byte	0x03, 0x1b
        /*001e*/ 	.short	0x00ff


	//----- nvinfo : EIATTR_MERCURY_ISA_VERSION
	.align		4
        /*0020*/ 	.byte	0x03, 0x5f
        /*0022*/ 	.short	0x0101


	//----- nvinfo : EIATTR_VRC_CTA_INIT_COUNT
	.align		4
        /*0024*/ 	.byte	0x02, 0x4a
	.zero		1
	.zero		1


	//----- nvinfo : EIATTR_EXIT_INSTR_OFFSETS
	.align		4
        /*0028*/ 	.byte	0x04, 0x1c
        /*002a*/ 	.short	(.L_2085 - .L_2084)


	//   ....[0]....
.L_2084:
        /*002c*/ 	.word	0x00001cf0


	//   ....[1]....
        /*0030*/ 	.word	0x00001d70


	//----- nvinfo : EIATTR_CRS_STACK_SIZE
	.align		4
.L_2085:
        /*0034*/ 	.byte	0x04, 0x1e
        /*0036*/ 	.short	(.L_2087 - .L_2086)
.L_2086:
        /*0038*/ 	.word	0x00000000


	//----- nvinfo : EIATTR_CBANK_PARAM_SIZE
	.align		4
.L_2087:
        /*003c*/ 	.byte	0x03, 0x19
        /*003e*/ 	.short	0x00a0


	//----- nvinfo : EIATTR_PARAM_CBANK
	.align		4
        /*0040*/ 	.byte	0x04, 0x0a
        /*0042*/ 	.short	(.L_2089 - .L_2088)
	.align		4
.L_2088:
        /*0044*/ 	.word	index@(.nv.constant0._Z32group_norm_nhwc_fwd_scale_kernelI11Fp16IOBf16WLi160EEv26Group_norm_nhwc_fwd_params)
        /*0048*/ 	.short	0x0380
        /*004a*/ 	.short	0x00a0


	//----- nvinfo : EIATTR_SW_WAR
	.align		4
.L_2089:
        /*004c*/ 	.byte	0x04, 0x36
        /*004e*/ 	.short	(.L_2091 - .L_2090)
.L_2090:
        /*0050*/ 	.word	0x00000008
.L_2091:


//--------------------- .nv.info._Z32group_norm_nhwc_fwd_scale_kernelI11Fp16IOFp16WLi196EEv26Group_norm_nhwc_fwd_params --------------------------
	.section	.nv.info._Z32group_norm_nhwc_fwd_scale_kernelI11Fp16IOFp16WLi196EEv26Group_norm_nhwc_fwd_params,"",@"SHT_CUDA_INFO"
	.sectionflags	@""
	.align	4


	//----- nvinfo : EIATTR_CUDA_API_VERSION
	.align		4
        /*0000*/ 	.byte	0x04, 0x37
        /*0002*/ 	.short	(.L_2093 - .L_2092)
.L_2092:
        /*0004*/ 	.word	0x00000082


	//----- nvinfo : EIATTR_KPARAM_INFO
	.align		4
.L_2093:
        /*0008*/ 	.byte	0x04, 0x17
        /*000a*/ 	.short	(.L_2095 - .L_2094)
.L_2094:
        /*000c*/ 	.word	0x00000000
        /*0010*/ 	.short	0x0000
        /*0012*/ 	.short	0x0000
        /*0014*/ 	.byte	0x00, 0xf0, 0x81, 0x02


	//----- nvinfo : EIATTR_SPARSE_MMA_MASK
	.align		4
.L_2095:
        /*0018*/ 	.byte	0x03, 0x50
        /*001a*/ 	.short	0x0000


	//----- nvinfo : EIATTR_MAXREG_COUNT
	.align		4
        /*001c*/ 	.byte	0x03, 0x1b
        /*001e*/ 	.short	0x00ff


	//----- nvinfo : EIATTR_MERCURY_ISA_VERSION
	.align		4
        /*0020*/ 	.byte	0x03, 0x5f
        /*0022*/ 	.short	0x0101


	//----- nvinfo : EIATTR_VRC_CTA_INIT_COUNT
	.align		4
        /*0024*/ 	.byte	0x02, 0x4a
	.zero		1
	.zero		1


	//----- nvinfo : EIATTR_EXIT_INSTR_OFFSETS
	.align		4
        /*0028*/ 	.byte	0x04, 0x1c
        /*002a*/ 	.short	(.L_2097 - .L_2096)


	//   ....[0]....
.L_2096:
        /*002c*/ 	.word	0x00001cf0


	//   ....[1]....
        /*0030*/ 	.word	0x00001d70


	//----- nvinfo : EIATTR_CRS_STACK_SIZE
	.align		4
.L_2097:
        /*0034*/ 	.byte	0x04, 0x1e
        /*0036*/ 	.short	(.L_2099 - .L_2098)
.L_2098:
        /*0038*/ 	.word	0x00000000


	//----- nvinfo : EIATTR_CBANK_PARAM_SIZE
	.align		4
.L_2099:
        /*003c*/ 	.byte	0x03, 0x19
        /*003e*/ 	.short	0x00a0


	//----- nvinfo : EIATTR_PARAM_CBANK
	.align		4
        /*0040*/ 	.byte	0x04, 0x0a
        /*0042*/ 	.short	(.L_2101 - .L_2100)
	.align		4
.L_2100:
        /*0044*/ 	.word	index@(.nv.constant0._Z32group_norm_nhwc_fwd_scale_kernelI11Fp16IOFp16WLi196EEv26Group_norm_nhwc_fwd_params)
        /*0048*/ 	.short	0x0380
        /*004a*/ 	.short	0x00a0


	//----- nvinfo : EIATTR_SW_WAR
	.align		4
.L_2101:
        /*004c*/ 	.byte	0x04, 0x36
        /*004e*/ 	.short	(.L_2103 - .L_2102)
.L_2102:
        /*0050*/ 	.word	0x00000008
.L_2103:


//--------------------- .nv.info._Z32group_norm_nhwc_fwd_scale_kernelI11Fp16IOFp16WLi168EEv26Group_norm_nhwc_fwd_params --------------------------
	.section	.nv.info._Z32group_norm_nhwc_fwd_scale_kernelI11Fp16IOFp16WLi168EEv26Group_norm_nhwc_fwd_params,"",@"SHT_CUDA_INFO"
	.sectionflags	@""
	.align	4


	//----- nvinfo : EIATTR_CUDA_API_VERSION
	.align		4
        /*0000*/ 	.byte	0x04, 0x37
        /*0002*/ 	.short	(.L_2105 - .L_2104)
.L_2104:
        /*0004*/ 	.word	0x00000082


	//----- nvinfo : EIATTR_KPARAM_INFO
	.align		4
.L_2105:
        /*0008*/ 	.byte	0x04, 0x17
        /*000a*/ 	.short	(.L_2107 - .L_2106)
.L_2106:
        /*000c*/ 	.word	0x00000000
        /*0010*/ 	.short	0x0000
        /*0012*/ 	.short	0x0000
        /*0014*/ 	.byte	0x00, 0xf0, 0x81, 0x02


	//----- nvinfo : EIATTR_SPARSE_MMA_MASK
	.align		4
.L_2107:
        /*0018*/ 	.byte	0x03, 0x50
        /*001a*/ 	.short	0x0000


	//----- nvinfo : EIATTR_MAXREG_COUNT
	.align		4
        /*001c*/ 	.byte	0x03, 0x1b
        /*001e*/ 	.short	0x00ff


	//----- nvinfo : EIATTR_MERCURY_ISA_VERSION
	.align		4
        /*0020*/ 	.byte	0x03, 0x5f
        /*0022*/ 	.short	0x0101


	//----- nvinfo : EIATTR_VRC_CTA_INIT_COUNT
	.align		4
        /*0024*/ 	.byte	0x02, 0x4a
	.zero		1
	.zero		1


	//----- nvinfo : EIATTR_EXIT_INSTR_OFFSETS
	.align		4
        /*0028*/ 	.byte	0x04, 0x1c
        /*002a*/ 	.short	(.L_2109 - .L_2108)


	//   ....[0]....
.L_2108:
        /*002c*/ 	.word	0x00001cf0


	//   ....[1]....
        /*0030*/ 	.word	0x00001d70


	//----- nvinfo : EIATTR_CRS_STACK_SIZE
	.align		4
.L_2109:
        /*0034*/ 	.byte	0x04, 0x1e
        /*0036*/ 	.short	(.L_2111 - .L_2110)
.L_2110:
        /*0038*/ 	.word	0x00000000


	//----- nvinfo : EIATTR_CBANK_PARAM_SIZE
	.align		4
.L_2111:
        /*003c*/ 	.byte	0x03, 0x19
        /*003e*/ 	.short	0x00a0


	//----- nvinfo : EIATTR_PARAM_CBANK
	.align		4
        /*0040*/ 	.byte	0x04, 0x0a
        /*0042*/ 	.short	(.L_2113 - .L_2112)
	.align		4
.L_2112:
        /*0044*/ 	.word	index@(.nv.constant0._Z32group_norm_nhwc_fwd_scale_kernelI11Fp16IOFp16WLi168EEv26Group_norm_nhwc_fwd_params)
        /*0048*/ 	.short	0x0380
        /*004a*/ 	.short	0x00a0


	//----- nvinfo : EIATTR_SW_WAR
	.align		4
.L_2113:
        /*004c*/ 	.byte	0x04, 0x36
        /*004e*/ 	.short	(.L_2115 - .L_2114)
.L_2114:
        /*0050*/ 	.word	0x00000008
.L_2115:


//--------------------- .nv.info._Z32group_norm_nhwc_fwd_scale_kernelI11Fp16IOFp16WLi64EEv26Group_norm_nhwc_fwd_params --------------------------
	.section	.nv.info._Z32group_norm_nhwc_fwd_scale_kernelI11Fp16IOFp16WLi64EEv26Group_norm_nhwc_fwd_params,"",@"SHT_CUDA_INFO"
	.sectionflags	@""
	.align	4


	//----- nvinfo : EIATTR_CUDA_API_VERSION
	.align		4
        /*0000*/ 	.byte	0x04, 0x37
        /*0002*/ 	.short	(.L_2117 - .L_2116)
.L_2116:
        /*0004*/ 	.word	0x00000082


	//----- nvinfo : EIATTR_KPARAM_INFO
	.align		4
.L_2117:
        /*0008*/ 	.byte	0x04, 0x17
        /*000a*/ 	.short	(.L_2119 - .L_2118)
.L_2118:
        /*000c*/ 	.word	0x00000000
        /*0010*/ 	.short	0x0000
        /*0012*/ 	.short	0x0000
        /*0014*/ 	.byte	0x00, 0xf0, 0x81, 0x02


	//----- nvinfo : EIATTR_SPARSE_MMA_MASK
	.align		4
.L_2119:
        /*0018*/ 	.byte	0x03, 0x50
        /*001a*/ 	.short	0x0000


	//----- nvinfo : EIATTR_MAXREG_COUNT
	.align		4
        /*001c*/ 	.byte	0x03, 0x1b
        /*001e*/ 	.short	0x00ff


	//----- nvinfo : EIATTR_MERCURY_ISA_VERSION
	.align		4
        /*0020*/ 	.byte	0x03, 0x5f
        /*0022*/ 	.short	0x0101


	//----- nvinfo : EIATTR_VRC_CTA_INIT_COUNT
	.align		4
        /*0024*/ 	.byte	0x02, 0x4a
	.zero		1
	.zero		1


	//----- nvinfo : EIATTR_EXIT_INSTR_OFFSETS
	.align		4
        /*0028*/ 	.byte	0x04, 0x1c
        /*002a*/ 	.short	(.L_2121 - .L_2120)


	//   ....[0]....
.L_2120:
        /*002c*/ 	.word	0x00001cf0


	//   ....[1]....
        /*0030*/ 	.word	0x00001d70


	//----- nvinfo : EIATTR_CRS_STACK_SIZE
	.align		4
.L_2121:
        /*0034*/ 	.byte	0x04, 0x1e
        /*0036*/ 	.short	(.L_2123 - .L_2122)
.L_2122:
        /*0038*/ 	.word	0x00000000


	//----- nvinfo : EIATTR_CBANK_PARAM_SIZE
	.align		4
.L_2123:
        /*003c*/ 	.byte	0x03, 0x19
        /*003e*/ 	.short	0x00a0


	//----- nvinfo : EIATTR_PARAM_CBANK
	.align		4
        /*0040*/ 	.byte	0x04, 0x0a
        /*0042*/ 	.short	(.L_2125 - .L_2124)
	.align		4
.L_2124:
        /*0044*/ 	.word	index@(.nv.constant0._Z32group_norm_nhwc_fwd_scale_kernelI11Fp16IOFp16WLi64EEv26Group_norm_nhwc_fwd_params)
        /*0048*/ 	.short	0x0380
        /*004a*/ 	.short	0x00a0


	//----- nvinfo : EIATTR_SW_WAR
	.align		4
.L_2125:
        /*004c*/ 	.byte	0x04, 0x36
        /*004e*/ 	.short	(.L_2127 - .L_2126)
.L_2126:
        /*0050*/ 	.word	0x00000008
.L_2127:


//--------------------- .nv.info._Z32group_norm_nhwc_fwd_scale_kernelI11Fp16IOFp16WLi128EEv26Group_norm_nhwc_fwd_params --------------------------
	.section	.nv.info._Z32group_norm_nhwc_fwd_scale_kernelI11Fp16IOFp16WLi128EEv26Group_norm_nhwc_fwd_params,"",@"SHT_CUDA_INFO"
	.sectionflags	@""
	.align	4


	//----- nvinfo : EIATTR_CUDA_API_VERSION
	.align		4
        /*0000*/ 	.byte	0x04, 0x37
        /*0002*/ 	.short	(.L_2129 - .L_2128)
.L_2128:
        /*0004*/ 	.word	0x00000082


	//----- nvinfo : EIATTR_KPARAM_INFO
	.align		4
.L_2129:
        /*0008*/ 	.byte	0x04, 0x17
        /*000a*/ 	.short	(.L_2131 - .L_2130)
.L_2130:
        /*000c*/ 	.word	0x00000000
        /*0010*/ 	.short	0x0000
        /*0012*/ 	.short	0x0000
        /*0014*/ 	.byte	0x00, 0xf0, 0x81, 0x02


	//----- nvinfo : EIATTR_SPARSE_MMA_MASK
	.align		4
.L_2131:
        /*0018*/ 	.byte	0x03, 0x50
        /*001a*/ 	.short	0x0000


	//----- nvinfo : EIATTR_MAXREG_COUNT
	.align		4
        /*001c*/ 	.byte	0x03, 0x1b
        /*001e*/ 	.short	0x00ff


	//----- nvinfo : EIATTR_MERCURY_ISA_VERSION
	.align		4
        /*0020*/ 	.byte	0x03, 0x5f
        /*0022*/ 	.short	0x0101


	//----- nvinfo : EIATTR_VRC_CTA_INIT_COUNT
	.align		4
        /*0024*/ 	.byte	0x02, 0x4a
	.zero		1
	.zero		1


	//----- nvinfo : EIATTR_EXIT_INSTR_OFFSETS
	.align		4
        /*0028*/ 	.byte	0x04, 0x1c
        /*002a*/ 	.short	(.L_2133 - .L_2132)


	//   ....[0]....
.L_2132:
        /*002c*/ 	.word	0x00001cf0


	//   ....[1]....
        /*0030*/ 	.word	0x00001d70


	//----- nvinfo : EIATTR_CRS_STACK_SIZE
	.align		4
.L_2133:
        /*0034*/ 	.byte	0x04, 0x1e
        /*0036*/ 	.short	(.L_2135 - .L_2134)
.L_2134:
        /*0038*/ 	.word	0x00000000


	//----- nvinfo : EIATTR_CBANK_PARAM_SIZE
	.align		4
.L_2135:
        /*003c*/ 	.byte	0x03, 0x19
        /*003e*/ 	.short	0x00a0


	//----- nvinfo : EIATTR_PARAM_CBANK
	.align		4
        /*0040*/ 	.byte	0x04, 0x0a
        /*0042*/ 	.short	(.L_2137 - .L_2136)
	.align		4
.L_2136:
        /*0044*/ 	.word	index@(.nv.constant0._Z32group_norm_nhwc_fwd_scale_kernelI11Fp16IOFp16WLi128EEv26Group_norm_nhwc_fwd_params)
        /*0048*/ 	.short	0x0380
        /*004a*/ 	.short	0x00a0


	//----- nvinfo : EIATTR_SW_WAR
	.align		4
.L_2137:
        /*004c*/ 	.byte	0x04, 0x36
        /*004e*/ 	.short	(.L_2139 - .L_2138)
.L_2138:
        /*0050*/ 	.word	0x00000008
.L_2139:


//--------------------- .nv.info._Z32group_norm_nhwc_fwd_scale_kernelI11Fp16IOFp16WLi192EEv26Group_norm_nhwc_fwd_params --------------------------
	.section	.nv.info._Z32group_norm_nhwc_fwd_scale_kernelI11Fp16IOFp16WLi192EEv26Group_norm_nhwc_fwd_params,"",@"SHT_CUDA_INFO"
	.sectionflags	@""
	.align	4


	//----- nvinfo : EIATTR_CUDA_API_VERSION
	.align		4
        /*0000*/ 	.byte	0x04, 0x37
        /*0002*/ 	.short	(.L_2141 - .L_2140)
.L_2140:
        /*0004*/ 	.word	0x00000082


	//----- nvinfo : EIATTR_KPARAM_INFO
	.align		4
.L_2141:
        /*0008*/ 	.byte	0x04, 0x17
        /*000a*/ 	.short	(.L_2143 - .L_2142)
.L_2142:
        /*000c*/ 	.word	0x00000000
        /*0010*/ 	.short	0x0000
        /*0012*/ 	.short	0x0000
        /*0014*/ 	.byte	0x00, 0xf0, 0x81, 0x02


	//----- nvinfo : EIATTR_SPARSE_MMA_MASK
	.align		4
.L_2143:
        /*0018*/ 	.byte	0x03, 0x50
        /*001a*/ 	.short	0x0000


	//----- nvinfo : EIATTR_MAXREG_COUNT
	.align		4
        /*001c*/ 	.byte	0x03, 0x1b
        /*001e*/ 	.short	0x00ff


	//----- nvinfo : EIATTR_MERCURY_ISA_VERSION
	.align		4
        /*0020*/ 	.byte	0x03, 0x5f
        /*0022*/ 	.short	0x0101


	//----- nvinfo : EIATTR_VRC_CTA_INIT_COUNT
	.align		4
        /*0024*/ 	.byte	0x02, 0x4a
	.zero		1
	.zero		1


	//----- nvinfo : EIATTR_EXIT_INSTR_OFFSETS
	.align		4
        /*0028*/ 	.byte	0x04, 0x1c
        /*002a*/ 	.short	(.L_2145 - .L_2144)


	//   ....[0]....
.L_2144:
        /*002c*/ 	.word	0x00001cf0


	//   ....[1]....
        /*0030*/ 	.word	0x00001d70


	//----- nvinfo : EIATTR_CRS_STACK_SIZE
	.align		4
.L_2145:
        /*0034*/ 	.byte	0x04, 0x1e
        /*0036*/ 	.short	(.L_2147 - .L_2146)
.L_2146:
        /*0038*/ 	.word	0x00000000


	//----- nvinfo : EIATTR_CBANK_PARAM_SIZE
	.align		4
.L_2147:
        /*003c*/ 	.byte	0x03, 0x19
        /*003e*/ 	.short	0x00a0


	//----- nvinfo : EIATTR_PARAM_CBANK
	.align		4
        /*0040*/ 	.byte	0x04, 0x0a
        /*0042*/ 	.short	(.L_2149 - .L_2148)
	.align		4
.L_2148:
        /*0044*/ 	.word	index@(.nv.constant0._Z32group_norm_nhwc_fwd_scale_kernelI11Fp16IOFp16WLi192EEv26Group_norm_nhwc_fwd_params)
        /*0048*/ 	.short	0x0380
        /*004a*/ 	.short	0x00a0


	//----- nvinfo : EIATTR_SW_WAR
	.align		4
.L_2149:
        /*004c*/ 	.byte	0x04, 0x36
        /*004e*/ 	.short	(.L_2151 - .L_2150)
.L_2150:
        /*0050*/ 	.word	0x00000008
.L_2151:


//--------------------- .nv.info._Z32group_norm_nhwc_fwd_scale_kernelI11Fp16IOFp16WLi448EEv26Group_norm_nhwc_fwd_params --------------------------
	.section	.nv.info._Z32group_norm_nhwc_fwd_scale_kernelI11Fp16IOFp16WLi448EEv26Group_norm_nhwc_fwd_params,"",@"SHT_CUDA_INFO"
	.sectionflags	@""
	.align	4


	//----- nvinfo : EIATTR_CUDA_API_VERSION
	.align		4
        /*0000*/ 	.byte	0x04, 0x37
        /*0002*/ 	.short	(.L_2153 - .L_2152)
.L_2152:
        /*0004*/ 	.word	0x00000082


	//----- nvinfo : EIATTR_KPARAM_INFO
	.align		4
.L_2153:
        /*0008*/ 	.byte	0x04, 0x17
        /*000a*/ 	.short	(.L_2155 - .L_2154)
.L_2154:
        /*000c*/ 	.word	0x00000000
        /*0010*/ 	.short	0x0000
        /*0012*/ 	.short	0x0000
        /*0014*/ 	.byte	0x00, 0xf0, 0x81, 0x02


	//----- nvinfo : EIATTR_SPARSE_MMA_MASK
	.align		4
.L_2155:
        /*0018*/ 	.byte	0x03, 0x50
        /*001a*/ 	.short	0x0000


	//----- nvinfo : EIATTR_MAXREG_COUNT
	.align		4
        /*001c*/ 	.byte	0x03, 0x1b
        /*001e*/ 	.short	0x00ff


	//----- nvinfo : EIATTR_MERCURY_ISA_VERSION
	.align		4
        /*0020*/ 	.byte	0x03, 0x5f
        /*0022*/ 	.short	0x0101


	//----- nvinfo : EIATTR_VRC_CTA_INIT_COUNT
	.align		4
        /*0024*/ 	.byte	0x02, 0x4a
	.zero		1
	.zero		1


	//----- nvinfo : EIATTR_EXIT_INSTR_OFFSETS
	.align		4
        /*0028*/ 	.byte	0x04, 0x1c
        /*002a*/ 	.short	(.L_2157 - .L_2156)


	//   ....[0]....
.L_2156:
        /*002c*/ 	.word	0x00001cf0


	//   ....[1]....
        /*0030*/ 	.word	0x00001d70


	//----- nvinfo : EIATTR_CRS_STACK_SIZE
	.align		4
.L_2157:
        /*0034*/ 	.byte	0x04, 0x1e
        /*0036*/ 	.short	(.L_2159 - .L_2158)
.L_2158:
        /*0038*/ 	.word	0x00000000


	//----- nvinfo : EIATTR_CBANK_PARAM_SIZE
	.align		4
.L_2159:
        /*003c*/ 	.byte	0x03, 0x19
        /*003e*/ 	.short	0x00a0


	//----- nvinfo : EIATTR_PARAM_CBANK
	.align		4
        /*0040*/ 	.byte	0x04, 0x0a
        /*0042*/ 	.short	(.L_2161 - .L_2160)
	.align		4
.L_2160:
        /*0044*/ 	.word	index@(.nv.constant0._Z32group_norm_nhwc_fwd_scale_kernelI11Fp16IOFp16WLi448EEv26Group_norm_nhwc_fwd_params)
        /*0048*/ 	.short	0x0380
        /*004a*/ 	.short	0x00a0


	//----- nvinfo : EIATTR_SW_WAR
	.align		4
.L_2161:
        /*004c*/ 	.byte	0x04, 0x36
        /*004e*/ 	.short	(.L_2163 - .L_2162)
.L_2162:
        /*0050*/ 	.word	0x00000008
.L_2163:


//--------------------- .nv.info._Z32group_norm_nhwc_fwd_scale_kernelI11Fp16IOFp16WLi256EEv26Group_norm_nhwc_fwd_params --------------------------
	.section	.nv.info._Z32group_norm_nhwc_fwd_scale_kernelI11Fp16IOFp16WLi256EEv26Group_norm_nhwc_fwd_params,"",@"SHT_CUDA_INFO"
	.sectionflags	@""
	.align	4


	//----- nvinfo : EIATTR_CUDA_API_VERSION
	.align		4
        /*0000*/ 	.byte	0x04, 0x37
        /*0002*/ 	.short	(.L_2165 - .L_2164)
.L_2164:
        /*0004*/ 	.word	0x00000082


	//----- nvinfo : EIATTR_KPARAM_INFO
	.align		4
.L_2165:
        /*0008*/ 	.byte	0x04, 0x17
        /*000a*/ 	.short	(.L_2167 - .L_2166)
.L_2166:
        /*000c*/ 	.word	0x00000000
        /*0010*/ 	.short	0x0000
        /*0012*/ 	.short	0x0000
        /*0014*/ 	.byte	0x00, 0xf0, 0x81, 0x02


	//----- nvinfo : EIATTR_SPARSE_MMA_MASK
	.align		4
.L_2167:
        /*0018*/ 	.byte	0x03, 0x50
        /*001a*/ 	.short	0x0000


	//----- nvinfo : EIATTR_MAXREG_COUNT
	.align		4
        /*001c*/ 	.byte	0x03, 0x1b
        /*001e*/ 	.short	0x00ff


	//----- nvinfo : EIATTR_MERCURY_ISA_VERSION
	.align		4
        /*0020*/ 	.byte	0x03, 0x5f
        /*0022*/ 	.short	0x0101


	//----- nvinfo : EIATTR_VRC_CTA_INIT_COUNT
	.align		4
        /*0024*/ 	.byte	0x02, 0x4a
	.zero		1
	.zero		1


	//----- nvinfo : EIATTR_EXIT_INSTR_OFFSETS
	.align		4
        /*0028*/ 	.byte	0x04, 0x1c
        /*002a*/ 	.short	(.L_2169 - .L_2168)


	//   ....[0]....
.L_2168:
        /*002c*/ 	.word	0x00001cf0


	//   ....[1]....
        /*0030*/ 	.word	0x00001d70


	//----- nvinfo : EIATTR_CRS_STACK_SIZE
	.align		4
.L_2169:
        /*0034*/ 	.byte	0x04, 0x1e
        /*0036*/ 	.short	(.L_2171 - .L_2170)
.L_2170:
        /*0038*/ 	.word	0x00000000


	//----- nvinfo : EIATTR_CBANK_PARAM_SIZE
	.align		4
.L_2171:
        /*003c*/ 	.byte	0x03, 0x19
        /*003e*/ 	.short	0x00a0


	//----- nvinfo : EIATTR_PARAM_CBANK
	.align		4
        /*0040*/ 	.byte	0x04, 0x0a
        /*0042*/ 	.short	(.L_2173 - .L_2172)
	.align		4
.L_2172:
        /*0044*/ 	.word	index@(.nv.constant0._Z32group_norm_nhwc_fwd_scale_kernelI11Fp16IOFp16WLi256EEv26Group_norm_nhwc_fwd_params)
        /*0048*/ 	.short	0x0380
        /*004a*/ 	.short	0x00a0


	//----- nvinfo : EIATTR_SW_WAR
	.align		4
.L_2173:
        /*004c*/ 	.byte	0x04, 0x36
        /*004e*/ 	.short	(.L_2175 - .L_2174)
.L_2174:
        /*0050*/ 	.word	0x00000008
.L_2175:


//--------------------- .nv.info._Z32group_norm_nhwc_fwd_scale_kernelI11Fp16IOFp16WLi120EEv26Group_norm_nhwc_fwd_params --------------------------
	.section	.nv.info._Z32group_norm_nhwc_fwd_scale_kernelI11Fp16IOFp16WLi120EEv26Group_norm_nhwc_fwd_params,"",@"SHT_CUDA_INFO"
	.sectionflags	@""
	.align	4


	//----- nvinfo : EIATTR_CUDA_API_VERSION
	.align		4
        /*0000*/ 	.byte	0x04, 0x37
        /*0002*/ 	.short	(.L_2177 - .L_2176)
.L_2176:
        /*0004*/ 	.word	0x00000082


	//----- nvinfo : EIATTR_KPARAM_INFO
	.align		4
.L_2177:
        /*0008*/ 	.byte	0x04, 0x17
        /*000a*/ 	.short	(.L_2179 - .L_2178)
.L_2178:
        /*000c*/ 	.word	0x00000000
        /*0010*/ 	.short	0x0000
        /*0012*/ 	.short	0x0000
        /*0014*/ 	.byte	0x00, 0xf0, 0x81, 0x02


	//----- nvinfo : EIATTR_SPARSE_MMA_MASK
	.align		4
.L_2179:
        /*0018*/ 	.byte	0x03, 0x50
        /*001a*/ 	.short	0x0000


	//----- nvinfo : EIATTR_MAXREG_COUNT
	.align		4
        /*001c*/ 	.byte	0x03, 0x1b
        /*001e*/ 	.short	0x00ff


	//----- nvinfo : EIATTR_MERCURY_ISA_VERSION
	.align		4
        /*0020*/ 	.byte	0x03, 0x5f
        /*0022*/ 	.short	0x0101


	//----- nvinfo : EIATTR_VRC_CTA_INIT_COUNT
	.align		4
        /*0024*/ 	.byte	0x02, 0x4a
	.zero		1
	.zero		1


	//----- nvinfo : EIATTR_EXIT_INSTR_OFFSETS
	.align		4
        /*0028*/ 	.byte	0x04, 0x1c
        /*002a*/ 	.short	(.L_2181 - .L_2180)


	//   ....[0]....
.L_2180:
        /*002c*/ 	.word	0x00001cf0


	//   ....[1]....
        /*0030*/ 	.word	0x00001d70


	//----- nvinfo : EIATTR_CRS_STACK_SIZE
	.align		4
.L_2181:
        /*0034*/ 	.byte	0x04, 0x1e
        /*0036*/ 	.short	(.L_2183 - .L_2182)
.L_2182:
        /*0038*/ 	.word	0x00000000


	//----- nvinfo : EIATTR_CBANK_PARAM_SIZE
	.align		4
.L_2183:
        /*003c*/ 	.byte	0x03, 0x19
        /*003e*/ 	.short	0x00a0


	//----- nvinfo : EIATTR_PARAM_CBANK
	.align		4
        /*0040*/ 	.byte	0x04, 0x0a
        /*0042*/ 	.short	(.L_2185 - .L_2184)
	.align		4
.L_2184:
        /*0044*/ 	.word	index@(.nv.constant0._Z32group_norm_nhwc_fwd_scale_kernelI11Fp16IOFp16WLi120EEv26Group_norm_nhwc_fwd_params)
        /*0048*/ 	.short	0x0380
        /*004a*/ 	.short	0x00a0


	//----- nvinfo : EIATTR_SW_WAR
	.align		4
.L_2185:
        /*004c*/ 	.byte	0x04, 0x36
        /*004e*/ 	.short	(.L_2187 - .L_2186)
.L_2186:
        /*0050*/ 	.word	0x00000008
.L_2187:


//--------------------- .nv.info._Z32group_norm_nhwc_fwd_scale_kernelI11Fp16IOFp16WLi140EEv26Group_norm_nhwc_fwd_params --------------------------
	.section	.nv.info._Z32group_norm_nhwc_fwd_scale_kernelI11Fp16IOFp16WLi140EEv26Group_norm_nhwc_fwd_params,"",@"SHT_CUDA_INFO"
	.sectionflags	@""
	.align	4


	//----- nvinfo : EIATTR_CUDA_API_VERSION
	.align		4
        /*0000*/ 	.byte	0x04, 0x37
        /*0002*/ 	.short	(.L_2189 - .L_2188)
.L_2188:
        /*0004*/ 	.word	0x00000082


	//----- nvinfo : EIATTR_KPARAM_INFO
	.align		4
.L_2189:
        /*0008*/ 	.byte	0x04, 0x17
        /*000a*/ 	.short	(.L_2191 - .L_2190)
.L_2190:
        /*000c*/ 	.word	0x00000000
        /*0010*/ 	.short	0x0000
        /*0012*/ 	.short	0x0000
        /*0014*/ 	.byte	0x00, 0xf0, 0x81, 0x02


	//----- nvinfo : EIATTR_SPARSE_MMA_MASK
	.align		4
.L_2191:
        /*0018*/ 	.byte	0x03, 0x50
        /*001a*/ 	.short	0x0000


	//----- nvinfo : EIATTR_MAXREG_COUNT
	.align		4
        /*001c*/ 	.byte	0x03, 0x1b
        /*001e*/ 	.short	0x00ff


	//----- nvinfo : EIATTR_MERCURY_ISA_VERSION
	.align		4
        /*0020*/ 	.byte	0x03, 0x5f
        /*0022*/ 	.short	0x0101


	//----- nvinfo : EIATTR_VRC_CTA_INIT_COUNT
	.align		4
        /*0024*/ 	.byte	0x02, 0x4a
	.zero		1
	.zero		1


	//----- nvinfo : EIATTR_EXIT_INSTR_OFFSETS
	.align		4
        /*0028*/ 	.byte	0x04, 0x1c
        /*002a*/ 	.short	(.L_2193 - .L_2192)


	//   ....[0]....
.L_2192:
        /*002c*/ 	.word	0x00001cf0


	//   ....[1]....
        /*0030*/ 	.word	0x00001d70


	//----- nvinfo : EIATTR_CRS_STACK_SIZE
	.align		4
.L_2193:
        /*0034*/ 	.byte	0x04, 0x1e
        /*0036*/ 	.short	(.L_2195 - .L_2194)
.L_2194:
        /*0038*/ 	.word	0x00000000


	//----- nvinfo : EIATTR_CBANK_PARAM_SIZE
	.align		4
.L_2195:
        /*003c*/ 	.byte	0x03, 0x19
        /*003e*/ 	.short	0x00a0


	//----- nvinfo : EIATTR_PARAM_CBANK
	.align		4
        /*0040*/ 	.byte	0x04, 0x0a
        /*0042*/ 	.short	(.L_2197 - .L_2196)
	.align		4
.L_2196:
        /*0044*/ 	.word	index@(.nv.constant0._Z32group_norm_nhwc_fwd_scale_kernelI11Fp16IOFp16WLi140EEv26Group_norm_nhwc_fwd_params)
        /*0048*/ 	.short	0x0380
        /*004a*/ 	.short	0x00a0


	//----- nvinfo : EIATTR_SW_WAR
	.align		4
.L_2197:
        /*004c*/ 	.byte	0x04, 0x36
        /*004e*/ 	.short	(.L_2199 - .L_2198)
.L_2198:
        /*0050*/ 	.word	0x00000008
.L_2199:


//--------------------- .nv.info._Z32group_norm_nhwc_fwd_scale_kernelI11Fp16IOFp16WLi160EEv26Group_norm_nhwc_fwd_params --------------------------
	.section	.nv.info._Z32group_norm_nhwc_fwd_scale_kernelI11Fp16IOFp16WLi160EEv26Group_norm_nhwc_fwd_params,"",@"SHT_CUDA_INFO"
	.sectionflags	@""
	.align	4


	//----- nvinfo : EIATTR_CUDA_API_VERSION
	.align		4
        /*0000*/ 	.byte	0x04, 0x37
        /*0002*/ 	.short	(.L_2201 - .L_2200)
.L_2200:
        /*0004*/ 	.word	0x00000082


	//----- nvinfo : EIATTR_KPARAM_INFO
	.align		4
.L_2201:
        /*0008*/ 	.byte	0x04, 0x17
        /*000a*/ 	.short	(.L_2203 - .L_2202)
.L_2202:
        /*000c*/ 	.word	0x00000000
        /*0010*/ 	.short	0x0000
        /*0012*/ 	.short	0x0000
        /*0014*/ 	.byte	0x00, 0xf0, 0x81, 0x02


	//----- nvinfo : EIATTR_SPARSE_MMA_MASK
	.align		4
.L_2203:
        /*0018*/ 	.byte	0x03, 0x50
        /*001a*/ 	.short	0x0000


	//----- nvinfo : EIATTR_MAXREG_COUNT
	.align		4
        /*001c*/ 	.byte	0x03, 0x1b
        /*001e*/ 	.short	0x00ff


	//----- nvinfo : EIATTR_MERCURY_ISA_VERSION
	.align		4
        /*0020*/ 	.byte	0x03, 0x5f
        /*0022*/ 	.short	0x0101


	//----- nvinfo : EIATTR_VRC_CTA_INIT_COUNT
	.align		4
        /*0024*/ 	.byte	0x02, 0x4a
	.zero		1
	.zero		1


	//----- nvinfo : EIATTR_EXIT_INSTR_OFFSETS
	.align		4
        /*0028*/ 	.byte	0x04, 0x1c
        /*002a*/ 	.short	(.L_2205 - .L_2204)


	//   ....[0]....
.L_2204:
        /*002c*/ 	.word	0x00001cf0


	//   ....[1]....
        /*0030*/ 	.word	0x00001d70


	//----- nvinfo : EIATTR_CRS_STACK_SIZE
	.align		4
.L_2205:
        /*0034*/ 	.byte	0x04, 0x1e
        /*0036*/ 	.short	(.L_2207 - .L_2206)
.L_2206:
        /*0038*/ 	.word	0x00000000


	//----- nvinfo : EIATTR_CBANK_PARAM_SIZE
	.align		4
.L_2207:
        /*003c*/ 	.byte	0x03, 0x19
        /*003e*/ 	.short	0x00a0


	//----- nvinfo : EIATTR_PARAM_CBANK
	.align		4
        /*0040*/ 	.byte	0x04, 0x0a
        /*0042*/ 	.short	(.L_2209 - .L_2208)
	.align		4
.L_2208:
        /*0044*/ 	.word	index@(.nv.constant0._Z32group_norm_nhwc_fwd_scale_kernelI11Fp16IOFp16WLi160EEv26Group_norm_nhwc_fwd_params)
        /*0048*/ 	.short	0x0380
        /*004a*/ 	.short	0x00a0


	//----- nvinfo : EIATTR_SW_WAR
	.align		4
.L_2209:
        /*004c*/ 	.byte	0x04, 0x36
        /*004e*/ 	.short	(.L_2211 - .L_2210)
.L_2210:
        /*0050*/ 	.word	0x00000008
.L_2211:


//--------------------- .nv.info._Z30group_norm_nhwc_fwd_sum_kernelI11Fp32IOFp32WLi196EEv26Group_norm_nhwc_fwd_params --------------------------
	.section	.nv.info._Z30group_norm_nhwc_fwd_sum_kernelI11Fp32IOFp32WLi196EEv26Group_norm_nhwc_fwd_params,"",@"SHT_CUDA_INFO"
	.sectionflags	@""
	.align	4


	//----- nvinfo : EIATTR_CUDA_API_VERSION
	.align		4
        /*0000*/ 	.byte	0x04, 0x37
        /*0002*/ 	.short	(.L_2213 - .L_2212)
.L_2212:
        /*0004*/ 	.word	0x00000082


	//----- nvinfo : EIATTR_KPARAM_INFO
	.align		4
.L_2213:
        /*0008*/ 	.byte	0x04, 0x17
        /*000a*/ 	.short	(.L_2215 - .L_2214)
.L_2214:
        /*000c*/ 	.word	0x00000000
        /*0010*/ 	.short	0x0000
        /*0012*/ 	.short	0x0000
        /*0014*/ 	.byte	0x00, 0xf0, 0x81, 0x02


	//----- nvinfo : EIATTR_SPARSE_MMA_MASK
	.align		4
.L_2215:
        /*0018*/ 	.byte	0x03, 0x50
        /*001a*/ 	.short	0x0000


	//----- nvinfo : EIATTR_MAXREG_COUNT
	.align		4
        /*001c*/ 	.byte	0x03, 0x1b
        /*001e*/ 	.short	0x00ff


	//----- nvinfo : EIATTR_NUM_BARRIERS
	.align		4
        /*0020*/ 	.byte	0x02, 0x4c
        /*0022*/ 	.byte	0x01
	.zero		1


	//----- nvinfo : EIATTR_MERCURY_ISA_VERSION
	.align		4
        /*0024*/ 	.byte	0x03, 0x5f
        /*0026*/ 	.short	0x0101


	//----- nvinfo : EIATTR_COOP_GROUP_MASK_REGIDS
	.align		4
        /*0028*/ 	.byte	0x04, 0x29
        /*002a*/ 	.short	(.L_2217 - .L_2216)


	//   ....[0]....
.L_2216:
        /*002c*/ 	.word	0x05000008


	//   ....[1]....
        /*0030*/ 	.word	0x05000008


	//   ....[2]....
        /*0034*/ 	.word	0x05000008


	//   ....[3]....
        /*0038*/ 	.word	0x05000008


	//   ....[4]....
        /*003c*/ 	.word	0x05000008


	//   ....[5]....
        /*0040*/ 	.word	0x05000008


	//   ....[6]....
        /*0044*/ 	.word	0x05000008


	//   ....[7]....
        /*0048*/ 	.word	0x05000008


	//   ....[8]....
        /*004c*/ 	.word	0x05000008


	//   ....[9]....
        /*0050*/ 	.word	0x05000008


	//   ....[10]....
        /*0054*/ 	.word	0x05000008


	//   ....[11]....
        /*0058*/ 	.word	0x05000008


	//   ....[12]....
        /*005c*/ 	.word	0x05000008


	//   ....[13]....
        /*0060*/ 	.word	0x05000008


	//   ....[14]....
        /*0064*/ 	.word	0x05000008


	//   ....[15]....
        /*0068*/ 	.word	0x05000008


	//   ....[16]....
        /*006c*/ 	.word	0x05000008


	//   ....[17]....
        /*0070*/ 	.word	0x05000008


	//   ....[18]....
        /*0074*/ 	.word	0x05000008


	//   ....[19]....
        /*0078*/ 	.word	0x05000008


	//   ....[20]....
        /*007c*/ 	.word	0x05000008


	//   ....[21]....
        /*0080*/ 	.word	0x05000008


	//----- nvinfo : EIATTR_COOP_GROUP_INSTR_OFFSETS
	.align		4
.L_2217:
        /*0084*/ 	.byte	0x04, 0x28
        /*0086*/ 	.short	(.L_2219 - .L_2218)


	//   ....[0]....
.L_2218:
        /*0088*/ 	.word	0x00001a90


	//   ....[1]....
        /*008c*/ 	.word	0x00001b40


	//   ....[2]....
        /*0090*/ 	.word	0x00001bb0


	//   ....[3]....
        /*0094*/ 	.word	0x00001c40


	//   ....[4]....
        /*0098*/ 	.word	0x00001cb0


	//   ....[5]....
        /*009c*/ 	.word	0x00001d30


	//   ....[6]....
        /*00a0*/ 	.word	0x00001da0


	//   ....[7]....
        /*00a4*/ 	.word	0x00001e40


	//   ....[8]....
        /*00a8*/ 	.word	0x00001ec0


	//   ....[9]....
        /*00ac*/ 	.word	0x00001f30


	//   ....[10]....
        /*00b0*/ 	.word	0x00001f80


	//   ....[11]....
        /*00b4*/ 	.word	0x000026d0


	//   ....[12]....
        /*00b8*/ 	.word	0x000027a0


	//   ....[13]....
        /*00bc*/ 	.word	0x00002830


	//   ....[14]....
        /*00c0*/ 	.word	0x000028e0


	//   ....[15]....
        /*00c4*/ 	.word	0x00002970


	//   ....[16]....
        /*00c8*/ 	.word	0x00002a20


	//   ....[17]....
        /*00cc*/ 	.word	0x00002ab0


	//   ....[18]....
        /*00d0*/ 	.word	0x00002b70


	//   ....[19]....
        /*00d4*/ 	.word	0x00002c10


	//   ....[20]....
        /*00d8*/ 	.word	0x00002ca0


	//   ....[21]....
        /*00dc*/ 	.word	0x00002d10


	//----- nvinfo : EIATTR_VRC_CTA_INIT_COUNT
	.align		4
.L_2219:
        /*00e0*/ 	.byte	0x02, 0x4a
	.zero		1
	.zero		1


	//----- nvinfo : EIATTR_EXIT_INSTR_OFFSETS
	.align		4
        /*00e4*/ 	.byte	0x04, 0x1c
        /*00e6*/ 	.short	(.L_2221 - .L_2220)


	//   ....[0]....
.L_2220:
        /*00e8*/ 	.word	0x000025c0


	//   ....[1]....
        /*00ec*/ 	.word	0x000026b0


	//----- nvinfo : EIATTR_CRS_STACK_SIZE
	.align		4
.L_2221:
        /*00f0*/ 	.byte	0x04, 0x1e
        /*00f2*/ 	.short	(.L_2223 - .L_2222)
.L_2222:
        /*00f4*/ 	.word	0x00000000


	//----- nvinfo : EIATTR_CBANK_PARAM_SIZE
	.align		4
.L_2223:
        /*00f8*/ 	.byte	0x03, 0x19
        /*00fa*/ 	.short	0x00a0


	//----- nvinfo : EIATTR_PARAM_CBANK
	.align		4
        /*00fc*/ 	.byte	0x04, 0x0a
        /*00fe*/ 	.short	(.L_2225 - .L_2224)
	.align		4
.L_2224:
        /*0100*/ 	.word	index@(.nv.constant0._Z30group_norm_nhwc_fwd_sum_kernelI11Fp32IOFp32WLi196EEv26Group_norm_nhwc_fwd_params)
        /*0104*/ 	.short	0x0380
        /*0106*/ 	.short	0x00a0


	//----- nvinfo : EIATTR_SW_WAR
	.align		4
.L_2225:
        /*0108*/ 	.byte	0x04, 0x36
        /*010a*/ 	.short	(.L_2227 - .L_2226)
.L_2226:
        /*010c*/ 	.word	0x00000008
.L_2227:


//--------------------- .nv.info._Z30group_norm_nhwc_fwd_sum_kernelI11Fp32IOFp32WLi168EEv26Group_norm_nhwc_fwd_params --------------------------
	.section	.nv.info._Z30group_norm_nhwc_fwd_sum_kernelI11Fp32IOFp32WLi168EEv26Group_norm_nhwc_fwd_params,"",@"SHT_CUDA_INFO"
	.sectionflags	@""
	.align	4


	//----- nvinfo : EIATTR_CUDA_API_VERSION
	.align		4
        /*0000*/ 	.byte	0x04, 0x37
        /*0002*/ 	.short	(.L_2229 - .L_2228)
.L_2228:
        /*0004*/ 	.word	0x00000082


	//----- nvinfo : EIATTR_KPARAM_INFO
	.align		4
.L_2229:
        /*0008*/ 	.byte	0x04, 0x17
        /*000a*/ 	.short	(.L_2231 - .L_2230)
.L_2230:
        /*000c*/ 	.word	0x00000000
        /*0010*/ 	.short	0x0000
        /*0012*/ 	.short	0x0000
        /*0014*/ 	.byte	0x00, 0xf0, 0x81, 0x02


	//----- nvinfo : EIATTR_SPARSE_MMA_MASK
	.align		4
.L_2231:
        /*0018*/ 	.byte	0x03, 0x50
        /*001a*/ 	.short	0x0000


	//----- nvinfo : EIATTR_MAXREG_COUNT
	.align		4
        /*001c*/ 	.byte	0x03, 0x1b
        /*001e*/ 	.short	0x00ff


	//----- nvinfo : EIATTR_NUM_BARRIERS
	.align		4
        /*0020*/ 	.byte	0x02, 0x4c
        /*0022*/ 	.byte	0x01
	.zero		1


	//----- nvinfo : EIATTR_MERCURY_ISA_VERSION
	.align		4
        /*0024*/ 	.byte	0x03, 0x5f
        /*0026*/ 	.short	0x0101


	//----- nvinfo : EIATTR_COOP_GROUP_MASK_REGIDS
	.align		4
        /*0028*/ 	.byte	0x04, 0x29
        /*002a*/ 	.short	(.L_2233 - .L_2232)


	//   ....[0]....
.L_2232:
        /*002c*/ 	.word	0x05000008


	//   ....[1]....
        /*0030*/ 	.word	0x05000008


	//   ....[2]....
        /*0034*/ 	.word	0x05000008


	//   ....[3]....
        /*0038*/ 	.word	0x05000008


	//   ....[4]....
        /*003c*/ 	.word	0x05000008


	//   ....[5]....
        /*0040*/ 	.word	0x05000008


	//   ....[6]....
        /*0044*/ 	.word	0x05000008


	//   ....[7]....
        /*0048*/ 	.word	0x05000008


	//   ....[8]....
        /*004c*/ 	.word	0x05000008


	//   ....[9]....
        /*0050*/ 	.word	0x05000008


	//   ....[10]....
        /*0054*/ 	.word	0x05000008


	//   ....[11]....
        /*0058*/ 	.word	0x05000008


	//   ....[12]....
        /*005c*/ 	.word	0x05000008


	//   ....[13]....
        /*0060*/ 	.word	0x05000008


	//   ....[14]....
        /*0064*/ 	.word	0x05000008


	//   ....[15]....
        /*0068*/ 	.word	0x05000008


	//   ....[16]....
        /*006c*/ 	.word	0x05000008


	//   ....[17]....
        /*0070*/ 	.word	0x05000008


	//   ....[18]....
        /*0074*/ 	.word	0x05000008


	//   ....[19]....
        /*0078*/ 	.word	0x05000008


	//   ....[20]....
        /*007c*/ 	.word	0x05000008


	//   ....[21]....
        /*0080*/ 	.word	0x05000008


	//----- nvinfo : EIATTR_COOP_GROUP_INSTR_OFFSETS
	.align		4
.L_2233:
        /*0084*/ 	.byte	0x04, 0x28
        /*0086*/ 	.short	(.L_2235 - .L_2234)


	//   ....[0]....
.L_2234:
        /*0088*/ 	.word	0x00001a90


	//   ....[1]....
        /*008c*/ 	.word	0x00001b50


	//   ....[2]....
        /*0090*/ 	.word	0x00001bc0


	//   ....[3]....
        /*0094*/ 	.word	0x00001c40


	//   ....[4]....
        /*0098*/ 	.word	0x00001cb0


	//   ....[5]....
        /*009c*/ 	.word	0x00001d50


	//   ....[6]....
        /*00a0*/ 	.word	0x00001dc0


	//   ....[7]....
        /*00a4*/ 	.word	0x00001e40


	//   ....[8]....
        /*00a8*/ 	.word	0x00001ec0


	//   ....[9]....
        /*00ac*/ 	.word	0x00001f30


	//   ....[10]....
        /*00b0*/ 	.word	0x00001f80


	//   ....[11]....
        /*00b4*/ 	.word	0x00002670


	//   ....[12]....
        /*00b8*/ 	.word	0x00002750


	//   ....[13]....
        /*00bc*/ 	.word	0x000027e0


	//   ....[14]....
        /*00c0*/ 	.word	0x00002890


	//   ....[15]....
        /*00c4*/ 	.word	0x00002920


	//   ....[16]....
        /*00c8*/ 	.word	0x000029d0


	//   ....[17]....
        /*00cc*/ 	.word	0x00002a60


	//   ....[18]....
        /*00d0*/ 	.word	0x00002b10


	//   ....[19]....
        /*00d4*/ 	.word	0x00002bb0


	//   ....[20]....
        /*00d8*/ 	.word	0x00002c40


	//   ....[21]....
        /*00dc*/ 	.word	0x00002cb0


	//----- nvinfo : EIATTR_VRC_CTA_INIT_COUNT
	.align		4
.L_2235:
        /*00e0*/ 	.byte	0x02, 0x4a
	.zero		1
	.zero		1


	//----- nvinfo : EIATTR_EXIT_INSTR_OFFSETS
	.align		4
        /*00e4*/ 	.byte	0x04, 0x1c
        /*00e6*/ 	.short	(.L_2237 - .L_2236)


	//   ....[0]....
.L_2236:
        /*00e8*/ 	.word	0x00002570


	//   ....[1]....
        /*00ec*/ 	.word	0x00002650


	//----- nvinfo : EIATTR_CRS_STACK_SIZE
	.align		4
.L_2237:
        /*00f0*/ 	.byte	0x04, 0x1e
        /*00f2*/ 	.short	(.L_2239 - .L_2238)
.L_2238:
        /*00f4*/ 	.word	0x00000000


	//----- nvinfo : EIATTR_CBANK_PARAM_SIZE
	.align		4
.L_2239:
        /*00f8*/ 	.byte	0x03, 0x19
        /*00fa*/ 	.short	0x00a0


	//----- nvinfo : EIATTR_PARAM_CBANK
	.align		4
        /*00fc*/ 	.byte	0x04, 0x0a
        /*00fe*/ 	.short	(.L_2241 - .L_2240)
	.align		4
.L_2240:
        /*0100*/ 	.word	index@(.nv.constant0._Z30group_norm_nhwc_fwd_sum_kernelI11Fp32IOFp32WLi168EEv26Group_norm_nhwc_fwd_params)
        /*0104*/ 	.short	0x0380
        /*0106*/ 	.short	0x00a0


	//----- nvinfo : EIATTR_SW_WAR
	.align		4
.L_2241:
        /*0108*/ 	.byte	0x04, 0x36
        /*010a*/ 	.short	(.L_2243 - .L_2242)
.L_2242:
        /*010c*/ 	.word	0x00000008
.L_2243:


//--------------------- .nv.info._Z30group_norm_nhwc_fwd_sum_kernelI11Fp32IOFp32WLi64EEv26Group_norm_nhwc_fwd_params --------------------------
	.section	.nv.info._Z30group_norm_nhwc_fwd_sum_kernelI11Fp32IOFp32WLi64EEv26Group_norm_nhwc_fwd_params,"",@"SHT_CUDA_INFO"
	.sectionflags	@""
	.align	4


	//----- nvinfo : EIATTR_CUDA_API_VERSION
	.align		4
        /*0000*/ 	.byte	0x04, 0x37
        /*0002*/ 	.short	(.L_2245 - .L_2244)
.L_2244:
        /*0004*/ 	.word	0x00000082


	//----- nvinfo : EIATTR_KPARAM_INFO
	.align		4
.L_2245:
        /*0008*/ 	.byte	0x04, 0x17
        /*000a*/ 	.short	(.L_2247 - .L_2246)
.L_2246:
        /*000c*/ 	.word	0x00000000
        /*0010*/ 	.short	0x0000
        /*0012*/ 	.short	0x0000
        /*0014*/ 	.byte	0x00, 0xf0, 0x81, 0x02


	//----- nvinfo : EIATTR_SPARSE_MMA_MASK
	.align		4
.L_2247:
        /*0018*/ 	.byte	0x03, 0x50
        /*001a*/ 	.short	0x0000


	//----- nvinfo : EIATTR_MAXREG_COUNT
	.align		4
        /*001c*/ 	.byte	0x03, 0x1b
        /*001e*/ 	.short	0x00ff


	//----- nvinfo : EIATTR_NUM_BARRIERS
	.align		4
        /*0020*/ 	.byte	0x02, 0x4c
        /*0022*/ 	.byte	0x01
	.zero		1


	//----- nvinfo : EIATTR_MERCURY_ISA_VERSION
	.align		4
        /*0024*/ 	.byte	0x03, 0x5f
        /*0026*/ 	.short	0x0101


	//----- nvinfo : EIATTR_COOP_GROUP_MASK_REGIDS
	.align		4
        /*0028*/ 	.byte	0x04, 0x29
        /*002a*/ 	.short	(.L_2249 - .L_2248)


	//   ....[0]....
.L_2248:
        /*002c*/ 	.word	0xffffffff


	//   ....[1]....
        /*0030*/ 	.word	0xffffffff


	//   ....[2]....
        /*0034*/ 	.word	0xffffffff


	//   ....[3]....
        /*0038*/ 	.word	0xffffffff


	//   ....[4]....
        /*003c*/ 	.word	0xffffffff


	//   ....[5]....
        /*0040*/ 	.word	0xffffffff


	//   ....[6]....
        /*0044*/ 	.word	0xffffffff


	//   ....[7]....
        /*0048*/ 	.word	0xffffffff


	//   ....[8]....
        /*004c*/ 	.word	0xffffffff


	//   ....[9]....
        /*0050*/ 	.word	0xffffffff


	//   ....[10]....
        /*0054*/ 	.word	0xffffffff


	//   ....[11]....
        /*0058*/ 	.word	0xffffffff


	//   ....[12]....
        /*005c*/ 	.word	0xffffffff


	//   ....[13]....
        /*0060*/ 	.word	0xffffffff


	//   ....[14]....
        /*0064*/ 	.word	0xffffffff


	//   ....[15]....
        /*0068*/ 	.word	0xffffffff


	//   ....[16]....
        /*006c*/ 	.word	0xffffffff


	//   ....[17]....
        /*0070*/ 	.word	0xffffffff


	//   ....[18]....
        /*0074*/ 	.word	0x05000013


	//   ....[19]....
        /*0078*/ 	.word	0x05000013


	//   ....[20]....
        /*007c*/ 	.word	0x05000013


	//   ....[21]....
        /*0080*/ 	.word	0x05000013


	//   ....[22]....
        /*0084*/ 	.word	0x05000013


	//   ....[23]....
        /*0088*/ 	.word	0x05000013


	//   ....[24]....
        /*008c*/ 	.word	0x05000013


	//   ....[25]....
        /*0090*/ 	.word	0x05000013


	//   ....[26]....
        /*0094*/ 	.word	0x05000013


	//   ....[27]....
        /*0098*/ 	.word	0x05000013


	//   ....[28]....
        /*009c*/ 	.word	0x05000013


	//   ....[29]....
        /*00a0*/ 	.word	0x05000013


	//   ....[30]....
        /*00a4*/ 	.word	0x05000013


	//   ....[31]....
        /*00a8*/ 	.word	0x05000013


	//   ....[32]....
        /*00ac*/ 	.word	0x05000013


	//   ....[33]....
        /*00b0*/ 	.word	0x05000013


	//   ....[34]....
        /*00b4*/ 	.word	0x05000013


	//   ....[35]....
        /*00b8*/ 	.word	0x05000013


	//----- nvinfo : EIATTR_COOP_GROUP_INSTR_OFFSETS
	.align		4
.L_2249:
        /*00bc*/ 	.byte	0x04, 0x28
        /*00be*/ 	.short	(.L_2251 - .L_2250)


	//   ....[0]....
.L_2250:
        /*00c0*/ 	.word	0x000017e0


	//   ....[1]....
        /*00c4*/ 	.word	0x00001810


	//   ....[2]....
        /*00c8*/ 	.word	0x00001820


	//   ....[3]....
        /*00cc*/ 	.word	0x00001880


	//   ....[4]....
        /*00d0*/ 	.word	0x000018b0


	//   ....[5]....
        /*00d4*/ 	.word	0x000018d0


	//   ....[6]....
        /*00d8*/ 	.word	0x00001930


	//   ....[7]....
        /*00dc*/ 	.word	0x00001960


	//   ....[8]....
        /*00e0*/ 	.word	0x00001980


	//   ....[9]....
        /*00e4*/ 	.word	0x000019e0


	//   ....[10]....
        /*00e8*/ 	.word	0x00001a10


	//   ....[11]....
        /*00ec*/ 	.word	0x00001a30


	//   ....[12]....
        /*00f0*/ 	.word	0x00001a90


	//   ....[13]....
        /*00f4*/ 	.word	0x00001ac0


	//   ....[14]....
        /*00f8*/ 	.word	0x00001ae0


	//   ....[15]....
        /*00fc*/ 	.word	0x00001b40


	//   ....[16]....
        /*0100*/ 	.word	0x00001b60


	//   ....[17]....
        /*0104*/ 	.word	0x00001b70


	//   ....[18]....
        /*0108*/ 	.word	0x00001ec0


	//   ....[19]....
        /*010c*/ 	.word	0x00001f10


	//   ....[20]....
        /*0110*/ 	.word	0x00001f80


	//   ....[21]....
        /*0114*/ 	.word	0x00001ff0


	//   ....[22]....
        /*0118*/ 	.word	0x00002080


	//   ....[23]....
        /*011c*/ 	.word	0x000020e0


	//   ....[24]....
        /*0120*/ 	.word	0x00002160


	//   ....[25]....
        /*0124*/ 	.word	0x000021f0


	//   ....[26]....
        /*0128*/ 	.word	0x00002260


	//   ....[27]....
        /*012c*/ 	.word	0x000022d0


	//   ....[28]....
        /*0130*/ 	.word	0x00002350


	//   ....[29]....
        /*0134*/ 	.word	0x000023b0


	//   ....[30]....
        /*0138*/ 	.word	0x00002430


	//   ....[31]....
        /*013c*/ 	.word	0x000024b0


	//   ....[32]....
        /*0140*/ 	.word	0x00002520


	//   ....[33]....
        /*0144*/ 	.word	0x000025c0


	//   ....[34]....
        /*0148*/ 	.word	0x00002610


	//   ....[35]....
        /*014c*/ 	.word	0x00002660


	//----- nvinfo : EIATTR_VRC_CTA_INIT_COUNT
	.align		4
.L_2251:
        /*0150*/ 	.byte	0x02, 0x4a
	.zero		1
	.zero		1


	//----- nvinfo : EIATTR_EXIT_INSTR_OFFSETS
	.align		4
        /*0154*/ 	.byte	0x04, 0x1c
        /*0156*/ 	.short	(.L_2253 - .L_2252)


	//   ....[0]....
.L_2252:
        /*0158*/ 	.word	0x00001d50


	//   ....[1]....
        /*015c*/ 	.word	0x00001e30


	//----- nvinfo : EIATTR_CRS_STACK_SIZE
	.align		4
.L_2253:
        /*0160*/ 	.byte	0x04, 0x1e
        /*0162*/ 	.short	(.L_2255 - .L_2254)
.L_2254:
        /*0164*/ 	.word	0x00000000


	//----- nvinfo : EIATTR_CBANK_PARAM_SIZE
	.align		4
.L_2255:
        /*0168*/ 	.byte	0x03, 0x19
        /*016a*/ 	.short	0x00a0


	//----- nvinfo : EIATTR_PARAM_CBANK
	.align		4
        /*016c*/ 	.byte	0x04, 0x0a
        /*016e*/ 	.short	(.L_2257 - .L_2256)
	.align		4
.L_2256:
        /*0170*/ 	.word	index@(.nv.constant0._Z30group_norm_nhwc_fwd_sum_kernelI11Fp32IOFp32WLi64EEv26Group_norm_nhwc_fwd_params)
        /*0174*/ 	.short	0x0380
        /*0176*/ 	.short	0x00a0


	//----- nvinfo : EIATTR_SW_WAR
	.align		4
.L_2257:
        /*0178*/ 	.byte	0x04, 0x36
        /*017a*/ 	.short	(.L_2259 - .L_2258)
.L_2258:
        /*017c*/ 	.word	0x00000008
.L_2259:


//--------------------- .nv.info._Z30group_norm_nhwc_fwd_sum_kernelI11Fp32IOFp32WLi128EEv26Group_norm_nhwc_fwd_params --------------------------
	.section	.nv.info._Z30group_norm_nhwc_fwd_sum_kernelI11Fp32IOFp32WLi128EEv26Group_norm_nhwc_fwd_params,"",@"SHT_CUDA_INFO"
	.sectionflags	@""
	.align	4


	//----- nvinfo : EIATTR_CUDA_API_VERSION
	.align		4
        /*0000*/ 	.byte	0x04, 0x37
        /*0002*/ 	.short	(.L_2261 - .L_2260)
.L_2260:
        /*0004*/ 	.word	0x00000082


	//----- nvinfo : EIATTR_KPARAM_INFO
	.align		4
.L_2261:
        /*0008*/ 	.byte	0x04, 0x17
        /*000a*/ 	.short	(.L_2263 - .L_2262)
.L_2262:
        /*000c*/ 	.word	0x00000000
        /*0010*/ 	.short	0x0000
        /*0012*/ 	.short	0x0000
        /*0014*/ 	.byte	0x00, 0xf0, 0x81, 0x02


	//----- nvinfo : EIATTR_SPARSE_MMA_MASK
	.align		4
.L_2263:
        /*0018*/ 	.byte	0x03, 0x50
        /*001a*/ 	.short	0x0000


	//----- nvinfo : EIATTR_MAXREG_COUNT
	.align		4
        /*001c*/ 	.byte	0x03, 0x1b
        /*001e*/ 	.short	0x00ff


	//----- nvinfo : EIATTR_NUM_BARRIERS
	.align		4
        /*0020*/ 	.byte	0x02, 0x4c
        /*0022*/ 	.byte	0x01
	.zero		1


	//----- nvinfo : EIATTR_MERCURY_ISA_VERSION
	.align		4
        /*0024*/ 	.byte	0x03, 0x5f
        /*0026*/ 	.short	0x0101


	//----- nvinfo : EIATTR_COOP_GROUP_MASK_REGIDS
	.align		4
        /*0028*/ 	.byte	0x04, 0x29
        /*002a*/ 	.short	(.L_2265 - .L_2264)


	//   ....[0]....
.L_2264:
        /*002c*/ 	.word	0xffffffff


	//   ....[1]....
        /*0030*/ 	.word	0xffffffff


	//   ....[2]....
        /*0034*/ 	.word	0xffffffff


	//   ....[3]....
        /*0038*/ 	.word	0xffffffff


	//   ....[4]....
        /*003c*/ 	.word	0xffffffff


	//   ....[5]....
        /*0040*/ 	.word	0xffffffff


	//   ....[6]....
        /*0044*/ 	.word	0xffffffff


	//   ....[7]....
        /*0048*/ 	.word	0xffffffff


	//   ....[8]....
        /*004c*/ 	.word	0xffffffff


	//   ....[9]....
        /*0050*/ 	.word	0xffffffff


	//   ....[10]....
        /*0054*/ 	.word	0xffffffff


	//   ....[11]....
        /*0058*/ 	.word	0xffffffff


	//   ....[12]....
        /*005c*/ 	.word	0xffffffff


	//   ....[13]....
        /*0060*/ 	.word	0xffffffff


	//   ....[14]....
        /*0064*/ 	.word	0xffffffff


	//   ....[15]....
        /*0068*/ 	.word	0xffffffff


	//   ....[16]....
        /*006c*/ 	.word	0xffffffff


	//   ....[17]....
        /*0070*/ 	.word	0xffffffff


	//   ....[18]....
        /*0074*/ 	.word	0x05000011


	//   ....[19]....
        /*0078*/ 	.word	0x05000011


	//   ....[20]....
        /*007c*/ 	.word	0x05000011


	//   ....[21]....
        /*0080*/ 	.word	0x05000011


	//   ....[22]....
        /*0084*/ 	.word	0x05000011


	//   ....[23]....
        /*0088*/ 	.word	0x05000011


	//   ....[24]....
        /*008c*/ 	.word	0x05000011


	//   ....[25]....
        /*0090*/ 	.word	0x05000011


	//   ....[26]....
        /*0094*/ 	.word	0x05000011


	//   ....[27]....
        /*0098*/ 	.word	0x05000011


	//   ....[28]....
        /*009c*/ 	.word	0x05000011


	//   ....[29]....
        /*00a0*/ 	.word	0x05000011


	//   ....[30]....
        /*00a4*/ 	.word	0x05000011


	//   ....[31]....
        /*00a8*/ 	.word	0x05000011


	//   ....[32]....
        /*00ac*/ 	.word	0x05000011


	//   ....[33]....
        /*00b0*/ 	.word	0x05000011


	//   ....[34]....
        /*00b4*/ 	.word	0x05000011


	//   ....[35]....
        /*00b8*/ 	.word	0x05000011


	//----- nvinfo : EIATTR_COOP_GROUP_INSTR_OFFSETS
	.align		4
.L_2265:
        /*00bc*/ 	.byte	0x04, 0x28
        /*00be*/ 	.short	(.L_2267 - .L_2266)


	//   ....[0]....
.L_2266:
        /*00c0*/ 	.word	0x00001910


	//   ....[1]....
        /*00c4*/ 	.word	0x00001940


	//   ....[2]....
        /*00c8*/ 	.word	0x00001950


	//   ....[3]....
        /*00cc*/ 	.word	0x000019b0


	//   ....[4]....
        /*00d0*/ 	.word	0x000019e0


	//   ....[5]....
        /*00d4*/ 	.word	0x00001a00


	//   ....[6]....
        /*00d8*/ 	.word	0x00001a60


	//   ....[7]....
        /*00dc*/ 	.word	0x00001a90


	//   ....[8]....
        /*00e0*/ 	.word	0x00001ab0


	//   ....[9]....
        /*00e4*/ 	.word	0x00001b10


	//   ....[10]....
        /*00e8*/ 	.word	0x00001b40


	//   ....[11]....
        /*00ec*/ 	.word	0x00001b60


	//   ....[12]....
        /*00f0*/ 	.word	0x00001bc0


	//   ....[13]....
        /*00f4*/ 	.word	0x00001bf0


	//   ....[14]....
        /*00f8*/ 	.word	0x00001c10


	//   ....[15]....
        /*00fc*/ 	.word	0x00001c80


	//   ....[16]....
        /*0100*/ 	.word	0x00001ca0


	//   ....[17]....
        /*0104*/ 	.word	0x00001cb0


	//   ....[18]....
        /*0108*/ 	.word	0x00002180


	//   ....[19]....
        /*010c*/ 	.word	0x000021e0


	//   ....[20]....
        /*0110*/ 	.word	0x00002240


	//   ....[21]....
        /*0114*/ 	.word	0x000022c0


	//   ....[22]....
        /*0118*/ 	.word	0x00002350


	//   ....[23]....
        /*011c*/ 	.word	0x000023b0


	//   ....[24]....
        /*0120*/ 	.word	0x00002430


	//   ....[25]....
        /*0124*/ 	.word	0x000024c0


	//   ....[26]....
        /*0128*/ 	.word	0x00002520


	//   ....[27]....
        /*012c*/ 	.word	0x000025a0


	//   ....[28]....
        /*0130*/ 	.word	0x00002630


	//   ....[29]....
        /*0134*/ 	.word	0x000026a0


	//   ....[30]....
        /*0138*/ 	.word	0x00002720


	//   ....[31]....
        /*013c*/ 	.word	0x000027a0


	//   ....[32]....
        /*0140*/ 	.word	0x00002800


	//   ....[33]....
        /*0144*/ 	.word	0x00002880


	//   ....[34]....
        /*0148*/ 	.word	0x000028f0


	//   ....[35]....
        /*014c*/ 	.word	0x00002940


	//----- nvinfo : EIATTR_VRC_CTA_INIT_COUNT
	.align		4
.L_2267:
        /*0150*/ 	.byte	0x02, 0x4a
	.zero		1
	.zero		1


	//----- nvinfo : EIATTR_EXIT_INSTR_OFFSETS
	.align		4
        /*0154*/ 	.byte	0x04, 0x1c
        /*0156*/ 	.short	(.L_2269 - .L_2268)


	//   ....[0]....
.L_2268:
        /*0158*/ 	.word	0x00002020


	//   ....[1]....
        /*015c*/ 	.word	0x00002100


	//----- nvinfo : EIATTR_CRS_STACK_SIZE
	.align		4
.L_2269:
        /*0160*/ 	.byte	0x04, 0x1e
        /*0162*/ 	.short	(.L_2271 - .L_2270)
.L_2270:
        /*0164*/ 	.word	0x00000000


	//----- nvinfo : EIATTR_CBANK_PARAM_SIZE
	.align		4
.L_2271:
        /*0168*/ 	.byte	0x03, 0x19
        /*016a*/ 	.short	0x00a0


	//----- nvinfo : EIATTR_PARAM_CBANK
	.align		4
        /*016c*/ 	.byte	0x04, 0x0a
        /*016e*/ 	.short	(.L_2273 - .L_2272)
	.align		4
.L_2272:
        /*0170*/ 	.word	index@(.nv.constant0._Z30group_norm_nhwc_fwd_sum_kernelI11Fp32IOFp32WLi128EEv26Group_norm_nhwc_fwd_params)
        /*0174*/ 	.short	0x0380
        /*0176*/ 	.short	0x00a0


	//----- nvinfo : EIATTR_SW_WAR
	.align		4
.L_2273:
        /*0178*/ 	.byte	0x04, 0x36
        /*017a*/ 	.short	(.L_2275 - .L_2274)
.L_2274:
        /*017c*/ 	.word	0x00000008
.L_2275:


//--------------------- .nv.info._Z30group_norm_nhwc_fwd_sum_kernelI11Fp32IOFp32WLi192EEv26Group_norm_nhwc_fwd_params --------------------------
	.section	.nv.info._Z30group_norm_nhwc_fwd_sum_kernelI11Fp32IOFp32WLi192EEv26Group_norm_nhwc_fwd_params,"",@"SHT_CUDA_INFO"
	.sectionflags	@""
	.align	4


	//----- nvinfo : EIATTR_CUDA_API_VERSION
	.align		4
        /*0000*/ 	.byte	0x04, 0x37
        /*0002*/ 	.short	(.L_2277 - .L_2276)
.L_2276:
        /*0004*/ 	.word	0x00000082


	//----- nvinfo : EIATTR_KPARAM_INFO
	.align		4
.L_2277:
        /*0008*/ 	.byte	0x04, 0x17
        /*000a*/ 	.short	(.L_2279 - .L_2278)
.L_2278:
        /*000c*/ 	.word	0x00000000
        /*0010*/ 	.short	0x0000
        /*0012*/ 	.short	0x0000
        /*0014*/ 	.byte	0x00, 0xf0, 0x81, 0x02


	//----- nvinfo : EIATTR_SPARSE_MMA_MASK
	.align		4
.L_2279:
        /*0018*/ 	.byte	0x03, 0x50
        /*001a*/ 	.short	0x0000


	//----- nvinfo : EIATTR_MAXREG_COUNT
	.align		4
        /*001c*/ 	.byte	0x03, 0x1b
        /*001e*/ 	.short	0x00ff


	//----- nvinfo : EIATTR_NUM_BARRIERS
	.align		4
        /*0020*/ 	.byte	0x02, 0x4c
        /*0022*/ 	.byte	0x01
	.zero		1


	//----- nvinfo : EIATTR_MERCURY_ISA_VERSION
	.align		4
        /*0024*/ 	.byte	0x03, 0x5f
        /*0026*/ 	.short	0x0101


	//----- nvinfo : EIATTR_COOP_GROUP_MASK_REGIDS
	.align		4
        /*0028*/ 	.byte	0x04, 0x29
        /*002a*/ 	.short	(.L_2281 - .L_2280)


	//   ....[0]....
.L_2280:
        /*002c*/ 	.word	0xffffffff


	//   ....[1]....
        /*0030*/ 	.word	0xffffffff


	//   ....[2]....
        /*0034*/ 	.word	0xffffffff


	//   ....[3]....
        /*0038*/ 	.word	0xffffffff


	//   ....[4]....
        /*003c*/ 	.word	0xffffffff


	//   ....[5]....
        /*0040*/ 	.word	0xffffffff


	//   ....[6]....
        /*0044*/ 	.word	0xffffffff


	//   ....[7]....
        /*0048*/ 	.word	0xffffffff


	//   ....[8]....
        /*004c*/ 	.word	0xffffffff


	//   ....[9]....
        /*0050*/ 	.word	0xffffffff


	//   ....[10]....
        /*0054*/ 	.word	0xffffffff


	//   ....[11]....
        /*0058*/ 	.word	0xffffffff


	//   ....[12]....
        /*005c*/ 	.word	0xffffffff


	//   ....[13]....
        /*0060*/ 	.word	0xffffffff


	//   ....[14]....
        /*0064*/ 	.word	0xffffffff


	//   ....[15]....
        /*0068*/ 	.word	0xffffffff


	//   ....[16]....
        /*006c*/ 	.word	0xffffffff


	//   ....[17]....
        /*0070*/ 	.word	0xffffffff


	//   ....[18]....
        /*0074*/ 	.word	0x0500001c


	//   ....[19]....
        /*0078*/ 	.word	0x0500001c


	//   ....[20]....
        /*007c*/ 	.word	0x0500001c


	//   ....[21]....
        /*0080*/ 	.word	0x0500001c


	//   ....[22]....
        /*0084*/ 	.word	0x0500001c


	//   ....[23]....
        /*0088*/ 	.word	0x0500001c


	//   ....[24]....
        /*008c*/ 	.word	0x0500001c


	//   ....[25]....
        /*0090*/ 	.word	0x0500001c


	//   ....[26]....
        /*0094*/ 	.word	0x0500001c


	//   ....[27]....
        /*0098*/ 	.word	0x0500001c


	//   ....[28]....
        /*009c*/ 	.word	0x0500001c


	//   ....[29]....
        /*00a0*/ 	.word	0x0500001c


	//   ....[30]....
        /*00a4*/ 	.word	0x0500001c


	//   ....[31]....
        /*00a8*/ 	.word	0x0500001c


	//   ....[32]....
        /*00ac*/ 	.word	0x0500001c


	//   ....[33]....
        /*00b0*/ 	.word	0x0500001c


	//   ....[34]....
        /*00b4*/ 	.word	0x0500001c


	//   ....[35]....
        /*00b8*/ 	.word	0x0500001c


	//----- nvinfo : EIATTR_COOP_GROUP_INSTR_OFFSETS
	.align		4
.L_2281:
        /*00bc*/ 	.byte	0x04, 0x28
        /*00be*/ 	.short	(.L_2283 - .L_2282)


	//   ....[0]....
.L_2282:
        /*00c0*/ 	.word	0x00001ae0


	//   ....[1]....
        /*00c4*/ 	.word	0x00001b10


	//   ....[2]....
        /*00c8*/ 	.word	0x00001b30


	//   ....[3]....
        /*00cc*/ 	.word	0x00001b90


	//   ....[4]....
        /*00d0*/ 	.word	0x00001bd0


	//   ....[5]....
        /*00d4*/ 	.word	0x00001c10


	//   ....[6]....
        /*00d8*/ 	.word	0x00001c40


	//   ....[7]....
        /*00dc*/ 	.word	0x00001c80


	//   ....[8]....
        /*00e0*/ 	.word	0x00001cc0


	//   ....[9]....
        /*00e4*/ 	.word	0x00001cf0


	//   ....[10]....
        /*00e8*/ 	.word	0x00001d30


	//   ....[11]....
        /*00ec*/ 	.word	0x00001d70


	//   ....[12]....
        /*00f0*/ 	.word	0x00001da0


	//   ....[13]....
        /*00f4*/ 	.word	0x00001de0


	//   ....[14]....
        /*00f8*/ 	.word	0x00001e00


	//   ....[15]....
        /*00fc*/ 	.word	0x00001e10


	//   ....[16]....
        /*0100*/ 	.word	0x00001e60


	//   ....[17]....
        /*0104*/ 	.word	0x00001e70


	//   ....[18]....
        /*0108*/ 	.word	0x00002440


	//   ....[19]....
        /*010c*/ 	.word	0x000024d0


	//   ....[20]....
        /*0110*/ 	.word	0x00002560


	//   ....[21]....
        /*0114*/ 	.word	0x000025f0


	//   ....[22]....
        /*0118*/ 	.word	0x00002670


	//   ....[23]....
        /*011c*/ 	.word	0x00002700


	//   ....[24]....
        /*0120*/ 	.word	0x00002790


	//   ....[25]....
        /*0124*/ 	.word	0x00002810


	//   ....[26]....
        /*0128*/ 	.word	0x000028a0


	//   ....[27]....
        /*012c*/ 	.word	0x00002930


	//   ....[28]....
        /*0130*/ 	.word	0x000029b0


	//   ....[29]....
        /*0134*/ 	.word	0x00002a40


	//   ....[30]....
        /*0138*/ 	.word	0x00002ad0


	//   ....[31]....
        /*013c*/ 	.word	0x00002b50


	//   ....[32]....
        /*0140*/ 	.word	0x00002be0


	//   ....[33]....
        /*0144*/ 	.word	0x00002c70


	//   ....[34]....
        /*0148*/ 	.word	0x00002cd0


	//   ....[35]....
        /*014c*/ 	.word	0x00002d30


	//----- nvinfo : EIATTR_VRC_CTA_INIT_COUNT
	.align		4
.L_2283:
        /*0150*/ 	.byte	0x02, 0x4a
	.zero		1
	.zero		1


	//----- nvinfo : EIATTR_EXIT_INSTR_OFFSETS
	.align		4
        /*0154*/ 	.byte	0x04, 0x1c
        /*0156*/ 	.short	(.L_2285 - .L_2284)


	//   ....[0]....
.L_2284:
        /*0158*/ 	.word	0x00002300


	//   ....[1]....
        /*015c*/ 	.word	0x000023e0


	//----- nvinfo : EIATTR_CRS_STACK_SIZE
	.align		4
.L_2285:
        /*0160*/ 	.byte	0x04, 0x1e
        /*0162*/ 	.short	(.L_2287 - .L_2286)
.L_2286:
        /*0164*/ 	.word	0x00000000


	//----- nvinfo : EIATTR_CBANK_PARAM_SIZE
	.align		4
.L_2287:
        /*0168*/ 	.byte	0x03, 0x19
        /*016a*/ 	.short	0x00a0


	//----- nvinfo : EIATTR_PARAM_CBANK
	.align		4
        /*016c*/ 	.byte	0x04, 0x0a
        /*016e*/ 	.short	(.L_2289 - .L_2288)
	.align		4
.L_2288:
        /*0170*/ 	.word	index@(.nv.constant0._Z30group_norm_nhwc_fwd_sum_kernelI11Fp32IOFp32WLi192EEv26Group_norm_nhwc_fwd_params)
        /*0174*/ 	.short	0x0380
        /*0176*/ 	.short	0x00a0


	//----- nvinfo : EIATTR_SW_WAR
	.align		4
.L_2289:
        /*0178*/ 	.byte	0x04, 0x36
        /*017a*/ 	.short	(.L_2291 - .L_2290)
.L_2290:
        /*017c*/ 	.word	0x00000008
.L_2291:


//--------------------- .nv.info._Z30group_norm_nhwc_fwd_sum_kernelI11Fp32IOFp32WLi448EEv26Group_norm_nhwc_fwd_params --------------------------
	.section	.nv.info._Z30group_norm_nhwc_fwd_sum_kernelI11Fp32IOFp32WLi448EEv26Group_norm_nhwc_fwd_params,"",@"SHT_CUDA_INFO"
	.sectionflags	@""
	.align	4


	//----- nvinfo : EIATTR_CUDA_API_VERSION
	.align		4
        /*0000*/ 	.byte	0x04, 0x37
        /*0002*/ 	.short	(.L_2293 - .L_2292)
.L_2292:
        /*0004*/ 	.word	0x00000082


	//----- nvinfo : EIATTR_KPARAM_INFO
	.align		4
.L_2293:
        /*0008*/ 	.byte	0x04, 0x17
        /*000a*/ 	.short	(.L_2295 - .L_2294)
.L_2294:
        /*000c*/ 	.word	0x00000000
        /*0010*/ 	.short	0x0000
        /*0012*/ 	.short	0x0000
        /*0014*/ 	.byte	0x00, 0xf0, 0x81, 0x02


	//----- nvinfo : EIATTR_SPARSE_MMA_MASK
	.align		4
.L_2295:
        /*0018*/ 	.byte	0x03, 0x50
        /*001a*/ 	.short	0x0000


	//----- nvinfo : EIATTR_MAXREG_COUNT
	.align		4
        /*001c*/ 	.byte	0x03, 0x1b
        /*001e*/ 	.short	0x00ff


	//----- nvinfo : EIATTR_NUM_BARRIERS
	.align		4
        /*0020*/ 	.byte	0x02, 0x4c
        /*0022*/ 	.byte	0x01
	.zero		1


	//----- nvinfo : EIATTR_MERCURY_ISA_VERSION
	.align		4
        /*0024*/ 	.byte	0x03, 0x5f
        /*0026*/ 	.short	0x0101


	//----- nvinfo : EIATTR_COOP_GROUP_MASK_REGIDS
	.align		4
        /*0028*/ 	.byte	0x04, 0x29
        /*002a*/ 	.short	(.L_2297 - .L_2296)


	//   ....[0]....
.L_2296:
        /*002c*/ 	.word	0xffffffff


	//   ....[1]....
        /*0030*/ 	.word	0xffffffff


	//   ....[2]....
        /*0034*/ 	.word	0xffffffff


	//   ....[3]....
        /*0038*/ 	.word	0xffffffff


	//   ....[4]....
        /*003c*/ 	.word	0xffffffff


	//   ....[5]....
        /*0040*/ 	.word	0xffffffff


	//   ....[6]....
        /*0044*/ 	.word	0xffffffff


	//   ....[7]....
        /*0048*/ 	.word	0xffffffff


	//   ....[8]....
        /*004c*/ 	.word	0xffffffff


	//   ....[9]....
        /*0050*/ 	.word	0xffffffff


	//   ....[10]....
        /*0054*/ 	.word	0xffffffff


	//   ....[11]....
        /*0058*/ 	.word	0xffffffff


	//   ....[12]....
        /*005c*/ 	.word	0xffffffff


	//   ....[13]....
        /*0060*/ 	.word	0xffffffff


	//   ....[14]....
        /*0064*/ 	.word	0xffffffff


	//   ....[15]....
        /*0068*/ 	.word	0xffffffff


	//   ....[16]....
        /*006c*/ 	.word	0xffffffff


	//   ....[17]....
        /*0070*/ 	.word	0xffffffff


	//   ....[18]....
        /*0074*/ 	.word	0x05000031


	//   ....[19]....
        /*0078*/ 	.word	0x05000031


	//   ....[20]....
        /*007c*/ 	.word	0x05000031


	//   ....[21]....
        /*0080*/ 	.word	0x05000031


	//   ....[22]....
        /*0084*/ 	.word	0x05000031


	//   ....[23]....
        /*0088*/ 	.word	0x05000031


	//   ....[24]....
        /*008c*/ 	.word	0x05000031


	//   ....[25]....
        /*0090*/ 	.word	0x05000031


	//   ....[26]....
        /*0094*/ 	.word	0x05000031


	//   ....[27]....
        /*0098*/ 	.word	0x05000031


	//   ....[28]....
        /*009c*/ 	.word	0x05000031


	//   ....[29]....
        /*00a0*/ 	.word	0x05000031


	//   ....[30]....
        /*00a4*/ 	.word	0x05000031


	//   ....[31]....
        /*00a8*/ 	.word	0x05000031


	//   ....[32]....
        /*00ac*/ 	.word	0x05000031


	//   ....[33]....
        /*00b0*/ 	.word	0x05000031


	//   ....[34]....
        /*00b4*/ 	.word	0x05000031


	//   ....[35]....
        /*00b8*/ 	.word	0x05000031


	//----- nvinfo : EIATTR_COOP_GROUP_INSTR_OFFSETS
	.align		4
.L_2297:
        /*00bc*/ 	.byte	0x04, 0x28
        /*00be*/ 	.short	(.L_2299 - .L_2298)


	//   ....[0]....
.L_2298:
        /*00c0*/ 	.word	0x00001f30


	//   ....[1]....
        /*00c4*/ 	.word	0x00001f60


	//   ....[2]....
        /*00c8*/ 	.word	0x00001f80


	//   ....[3]....
        /*00cc*/ 	.word	0x00001fe0


	//   ....[4]....
        /*00d0*/ 	.word	0x00002020


	//   ....[5]....
        /*00d4*/ 	.word	0x00002040


	//   ....[6]....
        /*00d8*/ 	.word	0x00002090


	//   ....[7]....
        /*00dc*/ 	.word	0x000020c0


	//   ....[8]....
        /*00e0*/ 	.word	0x000020f0


	//   ....[9]....
        /*00e4*/ 	.word	0x00002140


	//   ....[10]....
        /*00e8*/ 	.word	0x00002170


	//   ....[11]....
        /*00ec*/ 	.word	0x000021a0


	//   ....[12]....
        /*00f0*/ 	.word	0x000021f0


	//   ....[13]....
        /*00f4*/ 	.word	0x00002220


	//   ....[14]....
        /*00f8*/ 	.word	0x00002240


	//   ....[15]....
        /*00fc*/ 	.word	0x000022a0


	//   ....[16]....
        /*0100*/ 	.word	0x000022d0


	//   ....[17]....
        /*0104*/ 	.word	0x000022f0


	//   ....[18]....
        /*0108*/ 	.word	0x00002d40


	//   ....[19]....
        /*010c*/ 	.word	0x00002de0


	//   ....[20]....
        /*0110*/ 	.word	0x00002e70


	//   ....[21]....
        /*0114*/ 	.word	0x00002f00


	//   ....[22]....
        /*0118*/ 	.word	0x00002f70


	//   ....[23]....
        /*011c*/ 	.word	0x00003000


	//   ....[24]....
        /*0120*/ 	.word	0x00003090


	//   ....[25]....
        /*0124*/ 	.word	0x00003100


	//   ....[26]....
        /*0128*/ 	.word	0x00003180


	//   ....[27]....
        /*012c*/ 	.word	0x00003210


	//   ....[28]....
        /*0130*/ 	.word	0x00003290


	//   ....[29]....
        /*0134*/ 	.word	0x00003320


	//   ....[30]....
        /*0138*/ 	.word	0x000033b0


	//   ....[31]....
        /*013c*/ 	.word	0x00003440


	//   ....[32]....
        /*0140*/ 	.word	0x000034c0


	//   ....[33]....
        /*0144*/ 	.word	0x00003550


	//   ....[34]....
        /*0148*/ 	.word	0x000035c0


	//   ....[35]....
        /*014c*/ 	.word	0x00003620


	//----- nvinfo : EIATTR_VRC_CTA_INIT_COUNT
	.align		4
.L_2299:
        /*0150*/ 	.byte	0x02, 0x4a
	.zero		1
	.zero		1


	//----- nvinfo : EIATTR_EXIT_INSTR_OFFSETS
	.align		4
        /*0154*/ 	.byte	0x04, 0x1c
        /*0156*/ 	.short	(.L_2301 - .L_2300)


	//   ....[0]....
.L_2300:
        /*0158*/ 	.word	0x00002be0


	//   ....[1]....
        /*015c*/ 	.word	0x00002cd0


	//----- nvinfo : EIATTR_CRS_STACK_SIZE
	.align		4
.L_2301:
        /*0160*/ 	.byte	0x04, 0x1e
        /*0162*/ 	.short	(.L_2303 - .L_2302)
.L_2302:
        /*0164*/ 	.word	0x00000000


	//----- nvinfo : EIATTR_CBANK_PARAM_SIZE
	.align		4
.L_2303:
        /*0168*/ 	.byte	0x03, 0x19
        /*016a*/ 	.short	0x00a0


	//----- nvinfo : EIATTR_PARAM_CBANK
	.align		4
        /*016c*/ 	.byte	0x04, 0x0a
        /*016e*/ 	.short	(.L_2305 - .L_2304)
	.align		4
.L_2304:
        /*0170*/ 	.word	index@(.nv.constant0._Z30group_norm_nhwc_fwd_sum_kernelI11Fp32IOFp32WLi448EEv26Group_norm_nhwc_fwd_params)
        /*0174*/ 	.short	0x0380
        /*0176*/ 	.short	0x00a0


	//----- nvinfo : EIATTR_SW_WAR
	.align		4
.L_2305:
        /*0178*/ 	.byte	0x04, 0x36
        /*017a*/ 	.short	(.L_2307 - .L_2306)
.L_2306:
        /*017c*/ 	.word	0x00000008
.L_2307:


//--------------------- .nv.info._Z30group_norm_nhwc_fwd_sum_kernelI11Fp32IOFp32WLi256EEv26Group_norm_nhwc_fwd_params --------------------------
	.section	.nv.info._Z30group_norm_nhwc_fwd_sum_kernelI11Fp32IOFp32WLi256EEv26Group_norm_nhwc_fwd_params,"",@"SHT_CUDA_INFO"
	.sectionflags	@""
	.align	4


	//----- nvinfo : EIATTR_CUDA_API_VERSION
	.align		4
        /*0000*/ 	.byte	0x04, 0x37
        /*0002*/ 	.short	(.L_2309 - .L_2308)
.L_2308:
        /*0004*/ 	.word	0x00000082


	//----- nvinfo : EIATTR_KPARAM_INFO
	.align		4
.L_2309:
        /*0008*/ 	.byte	0x04, 0x17
        /*000a*/ 	.short	(.L_2311 - .L_2310)
.L_2310:
        /*000c*/ 	.word	0x00000000
        /*0010*/ 	.short	0x0000
        /*0012*/ 	.short	0x0000
        /*0014*/ 	.byte	0x00, 0xf0, 0x81, 0x02


	//----- nvinfo : EIATTR_SPARSE_MMA_MASK
	.align		4
.L_2311:
        /*0018*/ 	.byte	0x03, 0x50
        /*001a*/ 	.short	0x0000


	//----- nvinfo : EIATTR_MAXREG_COUNT
	.align		4
        /*001c*/ 	.byte	0x03, 0x1b
        /*001e*/ 	.short	0x00ff


	//----- nvinfo : EIATTR_NUM_BARRIERS
	.align		4
        /*0020*/ 	.byte	0x02, 0x4c
        /*0022*/ 	.byte	0x01
	.zero		1


	//----- nvinfo : EIATTR_MERCURY_ISA_VERSION
	.align		4
        /*0024*/ 	.byte	0x03, 0x5f
        /*0026*/ 	.short	0x0101


	//----- nvinfo : EIATTR_COOP_GROUP_MASK_REGIDS
	.align		4
        /*0028*/ 	.byte	0x04, 0x29
        /*002a*/ 	.short	(.L_2313 - .L_2312)


	//   ....[0]....
.L_2312:
        /*002c*/ 	.word	0xffffffff


	//   ....[1]....
        /*0030*/ 	.word	0xffffffff


	//   ....[2]....
        /*0034*/ 	.word	0xffffffff


	//   ....[3]....
        /*0038*/ 	.word	0xffffffff


	//   ....[4]....
        /*003c*/ 	.word	0xffffffff


	//   ....[5]....
        /*0040*/ 	.word	0xffffffff


	//   ....[6]....
        /*0044*/ 	.word	0xffffffff


	//   ....[7]....
        /*0048*/ 	.word	0xffffffff


	//   ....[8]....
        /*004c*/ 	.word	0xffffffff


	//   ....[9]....
        /*0050*/ 	.word	0xffffffff


	//   ....[10]....
        /*0054*/ 	.word	0xffffffff


	//   ....[11]....
        /*0058*/ 	.word	0xffffffff


	//   ....[12]....
        /*005c*/ 	.word	0xffffffff


	//   ....[13]....
        /*0060*/ 	.word	0xffffffff


	//   ....[14]....
        /*0064*/ 	.word	0xffffffff


	//   ....[15]....
        /*0068*/ 	.word	0xffffffff


	//   ....[16]....
        /*006c*/ 	.word	0xffffffff


	//   ....[17]....
        /*0070*/ 	.word	0xffffffff


	//   ....[18]....
        /*0074*/ 	.word	0x05000024


	//   ....[19]....
        /*0078*/ 	.word	0x05000024


	//   ....[20]....
        /*007c*/ 	.word	0x05000024


	//   ....[21]....
        /*0080*/ 	.word	0x05000024


	//   ....[22]....
        /*0084*/ 	.word	0x05000024


	//   ....[23]....
        /*0088*/ 	.word	0x05000024


	//   ....[24]....
        /*008c*/ 	.word	0x05000024


	//   ....[25]....
        /*0090*/ 	.word	0x05000024


	//   ....[26]....
        /*0094*/ 	.word	0x05000024


	//   ....[27]....
        /*0098*/ 	.word	0x05000024


	//   ....[28]....
        /*009c*/ 	.word	0x05000024


	//   ....[29]....
        /*00a0*/ 	.word	0x05000024


	//   ....[30]....
        /*00a4*/ 	.word	0x05000024


	//   ....[31]....
        /*00a8*/ 	.word	0x05000024


	//   ....[32]....
        /*00ac*/ 	.word	0x05000024


	//   ....[33]....
        /*00b0*/ 	.word	0x05000024


	//   ....[34]....
        /*00b4*/ 	.word	0x05000024


	//   ....[35]....
        /*00b8*/ 	.word	0x05000024


	//----- nvinfo : EIATTR_COOP_GROUP_INSTR_OFFSETS
	.align		4
.L_2313:
        /*00bc*/ 	.byte	0x04, 0x28
        /*00be*/ 	.short	(.L_2315 - .L_2314)


	//   ....[0]....
.L_2314:
        /*00c0*/ 	.word	0x00001ba0


	//   ....[1]....
        /*00c4*/ 	.word	0x00001bd0


	//   ....[2]....
        /*00c8*/ 	.word	0x00001bf0


	//   ....[3]....
        /*00cc*/ 	.word	0x00001c40


	//   ....[4]....
        /*00d0*/ 	.word	0x00001c80


	//   ....[5]....
        /*00d4*/ 	.word	0x00001cb0


	//   ....[6]....
        /*00d8*/ 	.word	0x00001ce0


	//   ....[7]....
        /*00dc*/ 	.word	0x00001d10


	//   ....[8]....
        /*00e0*/ 	.word	0x00001d70


	//   ....[9]....
        /*00e4*/ 	.word	0x00001da0


	//   ....[10]....
        /*00e8*/ 	.word	0x00001dd0


	//   ....[11]....
        /*00ec*/ 	.word	0x00001e40


	//   ....[12]....
        /*00f0*/ 	.word	0x00001e50


	//   ....[13]....
        /*00f4*/ 	.word	0x00001e70


	//   ....[14]....
        /*00f8*/ 	.word	0x00001ed0


	//   ....[15]....
        /*00fc*/ 	.word	0x00001f10


	//   ....[16]....
        /*0100*/ 	.word	0x00001f30


	//   ....[17]....
        /*0104*/ 	.word	0x00001f60


	//   ....[18]....
        /*0108*/ 	.word	0x00002670


	//   ....[19]....
        /*010c*/ 	.word	0x00002700


	//   ....[20]....
        /*0110*/ 	.word	0x00002790


	//   ....[21]....
        /*0114*/ 	.word	0x00002820


	//   ....[22]....
        /*0118*/ 	.word	0x00002890


	//   ....[23]....
        /*011c*/ 	.word	0x00002920


	//   ....[24]....
        /*0120*/ 	.word	0x000029b0


	//   ....[25]....
        /*0124*/ 	.word	0x00002a20


	//   ....[26]....
        /*0128*/ 	.word	0x00002a90


	//   ....[27]....
        /*012c*/ 	.word	0x00002b30


	//   ....[28]....
        /*0130*/ 	.word	0x00002bb0


	//   ....[29]....
        /*0134*/ 	.word	0x00002c30


	//   ....[30]....
        /*0138*/ 	.word	0x00002cd0


	//   ....[31]....
        /*013c*/ 	.word	0x00002d50


	//   ....[32]....
        /*0140*/ 	.word	0x00002e00


	//   ....[33]....
        /*0144*/ 	.word	0x00002e80


	//   ....[34]....
        /*0148*/ 	.word	0x00002ef0


	//   ....[35]....
        /*014c*/ 	.word	0x00002f50


	//----- nvinfo : EIATTR_VRC_CTA_INIT_COUNT
	.align		4
.L_2315:
        /*0150*/ 	.byte	0x02, 0x4a
	.zero		1
	.zero		1


	//----- nvinfo : EIATTR_EXIT_INSTR_OFFSETS
	.align		4
        /*0154*/ 	.byte	0x04, 0x1c
        /*0156*/ 	.short	(.L_2317 - .L_2316)


	//   ....[0]....
.L_2316:
        /*0158*/ 	.word	0x00002500


	//   ....[1]....
        /*015c*/ 	.word	0x000025f0


	//----- nvinfo : EIATTR_CRS_STACK_SIZE
	.align		4
.L_2317:
        /*0160*/ 	.byte	0x04, 0x1e
        /*0162*/ 	.short	(.L_2319 - .L_2318)
.L_2318:
        /*0164*/ 	.word	0x00000000


	//----- nvinfo : EIATTR_CBANK_PARAM_SIZE
	.align		4
.L_2319:
        /*0168*/ 	.byte	0x03, 0x19
        /*016a*/ 	.short	0x00a0


	//----- nvinfo : EIATTR_PARAM_CBANK
	.align		4
        /*016c*/ 	.byte	0x04, 0x0a
        /*016e*/ 	.short	(.L_2321 - .L_2320)
	.align		4
.L_2320:
        /*0170*/ 	.word	index@(.nv.constant0._Z30group_norm_nhwc_fwd_sum_kernelI11Fp32IOFp32WLi256EEv26Group_norm_nhwc_fwd_params)
        /*0174*/ 	.short	0x0380
        /*0176*/ 	.short	0x00a0


	//----- nvinfo : EIATTR_SW_WAR
	.align		4
.L_2321:
        /*0178*/ 	.byte	0x04, 0x36
        /*017a*/ 	.short	(.L_2323 - .L_2322)
.L_2322:
        /*017c*/ 	.word	0x00000008
.L_2323:


//--------------------- .nv.info._Z30group_norm_nhwc_fwd_sum_kernelI11Fp32IOFp32WLi120EEv26Group_norm_nhwc_fwd_params --------------------------
	.section	.nv.info._Z30group_norm_nhwc_fwd_sum_kernelI11Fp32IOFp32WLi120EEv26Group_norm_nhwc_fwd_params,"",@"SHT_CUDA_INFO"
	.sectionflags	@""
	.align	4


	//----- nvinfo : EIATTR_CUDA_API_VERSION
	.align		4
        /*0000*/ 	.byte	0x04, 0x37
        /*0002*/ 	.short	(.L_2325 - .L_2324)
.L_2324:
        /*0004*/ 	.word	0x00000082


	//----- nvinfo : EIATTR_KPARAM_INFO
	.align		4
.L_2325:
        /*0008*/ 	.byte	0x04, 0x17
        /*000a*/ 	.short	(.L_2327 - .L_2326)
.L_2326:
        /*000c*/ 	.word	0x00000000
        /*0010*/ 	.short	0x0000
        /*0012*/ 	.short	0x0000
        /*0014*/ 	.byte	0x00, 0xf0, 0x81, 0x02


	//----- nvinfo : EIATTR_SPARSE_MMA_MASK
	.align		4
.L_2327:
        /*0018*/ 	.byte	0x03, 0x50
        /*001a*/ 	.short	0x0000


	//----- nvinfo : EIATTR_MAXREG_COUNT
	.align		4
        /*001c*/ 	.byte	0x03, 0x1b
        /*001e*/ 	.short	0x00ff


	//----- nvinfo : EIATTR_NUM_BARRIERS
	.align		4
        /*0020*/ 	.byte	0x02, 0x4c
        /*0022*/ 	.byte	0x01
	.zero		1


	//----- nvinfo : EIATTR_MERCURY_ISA_VERSION
	.align		4
        /*0024*/ 	.byte	0x03, 0x5f
        /*0026*/ 	.short	0x0101


	//----- nvinfo : EIATTR_COOP_GROUP_MASK_REGIDS
	.align		4
        /*0028*/ 	.byte	0x04, 0x29
        /*002a*/ 	.short	(.L_2329 - .L_2328)


	//   ....[0]....
.L_2328:
        /*002c*/ 	.word	0x0500000d


	//   ....[1]....
        /*0030*/ 	.word	0x0500000d


	//   ....[2]....
        /*0034*/ 	.word	0x0500000d


	//   ....[3]....
        /*0038*/ 	.word	0x0500000d


	//   ....[4]....
        /*003c*/ 	.word	0x0500000d


	//   ....[5]....
        /*0040*/ 	.word	0x0500000d


	//   ....[6]....
        /*0044*/ 	.word	0x0500000d


	//   ....[7]....
        /*0048*/ 	.word	0x0500000d


	//   ....[8]....
        /*004c*/ 	.word	0x0500000d


	//   ....[9]....
        /*0050*/ 	.word	0x0500000d


	//   ....[10]....
        /*0054*/ 	.word	0x0500000d


	//   ....[11]....
        /*0058*/ 	.word	0x0500000d


	//   ....[12]....
        /*005c*/ 	.word	0x0500000d


	//   ....[13]....
        /*0060*/ 	.word	0x0500000d


	//   ....[14]....
        /*0064*/ 	.word	0x0500000d


	//   ....[15]....
        /*0068*/ 	.word	0x0500000d


	//   ....[16]....
        /*006c*/ 	.word	0x0500000d


	//   ....[17]....
        /*0070*/ 	.word	0x0500000d


	//   ....[18]....
        /*0074*/ 	.word	0x0500000d


	//   ....[19]....
        /*0078*/ 	.word	0x0500000d


	//   ....[20]....
        /*007c*/ 	.word	0x0500000d


	//   ....[21]....
        /*0080*/ 	.word	0x0500000d


	//----- nvinfo : EIATTR_COOP_GROUP_INSTR_OFFSETS
	.align		4
.L_2329:
        /*0084*/ 	.byte	0x04, 0x28
        /*0086*/ 	.short	(.L_2331 - .L_2330)


	//   ....[0]....
.L_2330:
        /*0088*/ 	.word	0x00001940


	//   ....[1]....
        /*008c*/ 	.word	0x00001a00


	//   ....[2]....
        /*0090*/ 	.word	0x00001a70


	//   ....[3]....
        /*0094*/ 	.word	0x00001af0


	//   ....[4]....
        /*0098*/ 	.word	0x00001b60


	//   ....[5]....
        /*009c*/ 	.word	0x00001c00


	//   ....[6]....
        /*00a0*/ 	.word	0x00001c70


	//   ....[7]....
        /*00a4*/ 	.word	0x00001cf0


	//   ....[8]....
        /*00a8*/ 	.word	0x00001d70


	//   ....[9]....
        /*00ac*/ 	.word	0x00001de0


	//   ....[10]....
        /*00b0*/ 	.word	0x00001e30


	//   ....[11]....
        /*00b4*/ 	.word	0x00002320


	//   ....[12]....
        /*00b8*/ 	.word	0x00002400


	//   ....[13]....
        /*00bc*/ 	.word	0x00002490


	//   ....[14]....
        /*00c0*/ 	.word	0x00002540


	//   ....[15]....
        /*00c4*/ 	.word	0x000025d0


	//   ....[16]....
        /*00c8*/ 	.word	0x00002680


	//   ....[17]....
        /*00cc*/ 	.word	0x00002710


	//   ....[18]....
        /*00d0*/ 	.word	0x000027c0


	//   ....[19]....
        /*00d4*/ 	.word	0x00002860


	//   ....[20]....
        /*00d8*/ 	.word	0x000028f0


	//   ....[21]....
        /*00dc*/ 	.word	0x00002960


	//----- nvinfo : EIATTR_VRC_CTA_INIT_COUNT
	.align		4
.L_2331:
        /*00e0*/ 	.byte	0x02, 0x4a
	.zero		1
	.zero		1


	//----- nvinfo : EIATTR_EXIT_INSTR_OFFSETS
	.align		4
        /*00e4*/ 	.byte	0x04, 0x1c
        /*00e6*/ 	.short	(.L_2333 - .L_2332)


	//   ....[0]....
.L_2332:
        /*00e8*/ 	.word	0x00002220


	//   ....[1]....
        /*00ec*/ 	.word	0x00002300


	//----- nvinfo : EIATTR_CRS_STACK_SIZE
	.align		4
.L_2333:
        /*00f0*/ 	.byte	0x04, 0x1e
        /*00f2*/ 	.short	(.L_2335 - .L_2334)
.L_2334:
        /*00f4*/ 	.word	0x00000000


	//----- nvinfo : EIATTR_CBANK_PARAM_SIZE
	.align		4
.L_2335:
        /*00f8*/ 	.byte	0x03, 0x19
        /*00fa*/ 	.short	0x00a0


	//----- nvinfo : EIATTR_PARAM_CBANK
	.align		4
        /*00fc*/ 	.byte	0x04, 0x0a
        /*00fe*/ 	.short	(.L_2337 - .L_2336)
	.align		4
.L_2336:
        /*0100*/ 	.word	index@(.nv.constant0._Z30group_norm_nhwc_fwd_sum_kernelI11Fp32IOFp32WLi120EEv26Group_norm_nhwc_fwd_params)
        /*0104*/ 	.short	0x0380
        /*0106*/ 	.short	0x00a0


	//----- nvinfo : EIATTR_SW_WAR
	.align		4
.L_2337:
        /*0108*/ 	.byte	0x04, 0x36
        /*010a*/ 	.short	(.L_2339 - .L_2338)
.L_2338:
        /*010c*/ 	.word	0x00000008
.L_2339:


//--------------------- .nv.info._Z30group_norm_nhwc_fwd_sum_kernelI11Fp32IOFp32WLi140EEv26Group_norm_nhwc_fwd_params --------------------------
	.section	.nv.info._Z30group_norm_nhwc_fwd_sum_kernelI11Fp32IOFp32WLi140EEv26Group_norm_nhwc_fwd_params,"",@"SHT_CUDA_INFO"
	.sectionflags	@""
	.align	4


	//----- nvinfo : EIATTR_CUDA_API_VERSION
	.align		4
        /*0000*/ 	.byte	0x04, 0x37
        /*0002*/ 	.short	(.L_2341 - .L_2340)
.L_2340:
        /*0004*/ 	.word	0x00000082


	//----- nvinfo : EIATTR_KPARAM_INFO
	.align		4
.L_2341:
        /*0008*/ 	.byte	0x04, 0x17
        /*000a*/ 	.short	(.L_2343 - .L_2342)
.L_2342:
        /*000c*/ 	.word	0x00000000
        /*0010*/ 	.short	0x0000
        /*0012*/ 	.short	0x0000
        /*0014*/ 	.byte	0x00, 0xf0, 0x81, 0x02


	//----- nvinfo : EIATTR_SPARSE_MMA_MASK
	.align		4
.L_2343:
        /*0018*/ 	.byte	0x03, 0x50
        /*001a*/ 	.short	0x0000


	//----- nvinfo : EIATTR_MAXREG_COUNT
	.align		4
        /*001c*/ 	.byte	0x03, 0x1b
        /*001e*/ 	.short	0x00ff


	//----- nvinfo : EIATTR_NUM_BARRIERS
	.align		4
        /*0020*/ 	.byte	0x02, 0x4c
        /*0022*/ 	.byte	0x01
	.zero		1


	//----- nvinfo : EIATTR_MERCURY_ISA_VERSION
	.align		4
        /*0024*/ 	.byte	0x03, 0x5f
        /*0026*/ 	.short	0x0101


	//----- nvinfo : EIATTR_COOP_GROUP_MASK_REGIDS
	.align		4
        /*0028*/ 	.byte	0x04, 0x29
        /*002a*/ 	.short	(.L_2345 - .L_2344)


	//   ....[0]....
.L_2344:
        /*002c*/ 	.word	0x0500000b


	//   ....[1]....
        /*0030*/ 	.word	0x0500000b


	//   ....[2]....
        /*0034*/ 	.word	0x0500000b


	//   ....[3]....
        /*0038*/ 	.word	0x0500000b


	//   ....[4]....
        /*003c*/ 	.word	0x0500000b


	//   ....[5]....
        /*0040*/ 	.word	0x0500000b


	//   ....[6]....
        /*0044*/ 	.word	0x0500000b


	//   ....[7]....
        /*0048*/ 	.word	0x0500000b


	//   ....[8]....
        /*004c*/ 	.word	0x0500000b


	//   ....[9]....
        /*0050*/ 	.word	0x0500000b


	//   ....[10]....
        /*0054*/ 	.word	0x0500000b


	//   ....[11]....
        /*0058*/ 	.word	0x0500000b


	//   ....[12]....
        /*005c*/ 	.word	0x0500000b


	//   ....[13]....
        /*0060*/ 	.word	0x0500000b


	//   ....[14]....
        /*0064*/ 	.word	0x0500000b


	//   ....[15]....
        /*0068*/ 	.word	0x0500000b


	//   ....[16]....
        /*006c*/ 	.word	0x0500000b


	//   ....[17]....
        /*0070*/ 	.word	0x0500000b


	//   ....[18]....
        /*0074*/ 	.word	0x0500000b


	//   ....[19]....
        /*0078*/ 	.word	0x0500000b


	//   ....[20]....
        /*007c*/ 	.word	0x0500000b


	//   ....[21]....
        /*0080*/ 	.word	0x0500000b


	//----- nvinfo : EIATTR_COOP_GROUP_INSTR_OFFSETS
	.align		4
.L_2345:
        /*0084*/ 	.byte	0x04, 0x28
        /*0086*/ 	.short	(.L_2347 - .L_2346)


	//   ....[0]....
.L_2346:
        /*0088*/ 	.word	0x000019b0


	//   ....[1]....
        /*008c*/ 	.word	0x00001a70


	//   ....[2]....
        /*0090*/ 	.word	0x00001ae0


	//   ....[3]....
        /*0094*/ 	.word	0x00001b70


	//   ....[4]....
        /*0098*/ 	.word	0x00001be0


	//   ....[5]....
        /*009c*/ 	.word	0x00001c60


	//   ....[6]....
        /*00a0*/ 	.word	0x00001cd0


	//   ....[7]....
        /*00a4*/ 	.word	0x00001d60


	//   ....[8]....
        /*00a8*/ 	.word	0x00001de0


	//   ....[9]....
        /*00ac*/ 	.word	0x00001e50


	//   ....[10]....
        /*00b0*/ 	.word	0x00001ea0


	//   ....[11]....
        /*00b4*/ 	.word	0x00002490


	//   ....[12]....
        /*00b8*/ 	.word	0x00002570


	//   ....[13]....
        /*00bc*/ 	.word	0x00002600


	//   ....[14]....
        /*00c0*/ 	.word	0x000026b0


	//   ....[15]....
        /*00c4*/ 	.word	0x00002740


	//   ....[16]....
        /*00c8*/ 	.word	0x000027f0


	//   ....[17]....
        /*00cc*/ 	.word	0x00002880


	//   ....[18]....
        /*00d0*/ 	.word	0x00002930


	//   ....[19]....
        /*00d4*/ 	.word	0x000029d0


	//   ....[20]....
        /*00d8*/ 	.word	0x00002a60


	//   ....[21]....
        /*00dc*/ 	.word	0x00002ad0


	//----- nvinfo : EIATTR_VRC_CTA_INIT_COUNT
	.align		4
.L_2347:
        /*00e0*/ 	.byte	0x02, 0x4a
	.zero		1
	.zero		1


	//----- nvinfo : EIATTR_EXIT_INSTR_OFFSETS
	.align		4
        /*00e4*/ 	.byte	0x04, 0x1c
        /*00e6*/ 	.short	(.L_2349 - .L_2348)


	//   ....[0]....
.L_2348:
        /*00e8*/ 	.word	0x00002390


	//   ....[1]....
        /*00ec*/ 	.word	0x00002470


	//----- nvinfo : EIATTR_CRS_STACK_SIZE
	.align		4
.L_2349:
        /*00f0*/ 	.byte	0x04, 0x1e
        /*00f2*/ 	.short	(.L_2351 - .L_2350)
.L_2350:
        /*00f4*/ 	.word	0x00000000


	//----- nvinfo : EIATTR_CBANK_PARAM_SIZE
	.align		4
.L_2351:
        /*00f8*/ 	.byte	0x03, 0x19
        /*00fa*/ 	.short	0x00a0


	//----- nvinfo : EIATTR_PARAM_CBANK
	.align		4
        /*00fc*/ 	.byte	0x04, 0x0a
        /*00fe*/ 	.short	(.L_2353 - .L_2352)
	.align		4
.L_2352:
        /*0100*/ 	.word	index@(.nv.constant0._Z30group_norm_nhwc_fwd_sum_kernelI11Fp32IOFp32WLi140EEv26Group_norm_nhwc_fwd_params)
        /*0104*/ 	.short	0x0380
        /*0106*/ 	.short	0x00a0


	//----- nvinfo : EIATTR_SW_WAR
	.align		4
.L_2353:
        /*0108*/ 	.byte	0x04, 0x36
        /*010a*/ 	.short	(.L_2355 - .L_2354)
.L_2354:
        /*010c*/ 	.word	0x00000008
.L_2355:


//--------------------- .nv.info._Z30group_norm_nhwc_fwd_sum_kernelI11Fp32IOFp32WLi160EEv26Group_norm_nhwc_fwd_params --------------------------
	.section	.nv.info._Z30group_norm_nhwc_fwd_sum_kernelI11Fp32IOFp32WLi160EEv26Group_norm_nhwc_fwd_params,"",@"SHT_CUDA_INFO"
	.sectionflags	@""
	.align	4


	//----- nvinfo : EIATTR_CUDA_API_VERSION
	.align		4
        /*0000*/ 	.byte	0x04, 0x37
        /*0002*/ 	.short	(.L_2357 - .L_2356)
.L_2356:
        /*0004*/ 	.word	0x00000082


	//----- nvinfo : EIATTR_KPARAM_INFO
	.align		4
.L_2357:
        /*0008*/ 	.byte	0x04, 0x17
        /*000a*/ 	.short	(.L_2359 - .L_2358)
.L_2358:
        /*000c*/ 	.word	0x00000000
        /*0010*/ 	.short	0x0000
        /*0012*/ 	.short	0x0000
        /*0014*/ 	.byte	0x00, 0xf0, 0x81, 0x02


	//----- nvinfo : EIATTR_SPARSE_MMA_MASK
	.align		4
.L_2359:
        /*0018*/ 	.byte	0x03, 0x50
        /*001a*/ 	.short	0x0000


	//----- nvinfo : EIATTR_MAXREG_COUNT
	.align		4
        /*001c*/ 	.byte	0x03, 0x1b
        /*001e*/ 	.short	0x00ff


	//----- nvinfo : EIATTR_NUM_BARRIERS
	.align		4
        /*0020*/ 	.byte	0x02, 0x4c
        /*0022*/ 	.byte	0x01
	.zero		1


	//----- nvinfo : EIATTR_MERCURY_ISA_VERSION
	.align		4
        /*0024*/ 	.byte	0x03, 0x5f
        /*0026*/ 	.short	0x0101


	//----- nvinfo : EIATTR_COOP_GROUP_MASK_REGIDS
	.align		4
        /*0028*/ 	.byte	0x04, 0x29
        /*002a*/ 	.short	(.L_2361 - .L_2360)


	//   ....[0]....
.L_2360:
        /*002c*/ 	.word	0xffffffff


	//   ....[1]....
        /*0030*/ 	.word	0xffffffff


	//   ....[2]....
        /*0034*/ 	.word	0xffffffff


	//   ....[3]....
        /*0038*/ 	.word	0xffffffff


	//   ....[4]....
        /*003c*/ 	.word	0xffffffff


	//   ....[5]....
        /*0040*/ 	.word	0xffffffff


	//   ....[6]....
        /*0044*/ 	.word	0xffffffff


	//   ....[7]....
        /*0048*/ 	.word	0xffffffff


	//   ....[8]....
        /*004c*/ 	.word	0xffffffff


	//   ....[9]....
        /*0050*/ 	.word	0xffffffff


	//   ....[10]....
        /*0054*/ 	.word	0xffffffff


	//   ....[11]....
        /*0058*/ 	.word	0xffffffff


	//   ....[12]....
        /*005c*/ 	.word	0xffffffff


	//   ....[13]....
        /*0060*/ 	.word	0xffffffff


	//   ....[14]....
        /*0064*/ 	.word	0xffffffff


	//   ....[15]....
        /*0068*/ 	.word	0xffffffff


	//   ....[16]....
        /*006c*/ 	.word	0xffffffff


	//   ....[17]....
        /*0070*/ 	.word	0xffffffff


	//   ....[18]....
        /*0074*/ 	.word	0x05000019


	//   ....[19]....
        /*0078*/ 	.word	0x05000019


	//   ....[20]....
        /*007c*/ 	.word	0x05000019


	//   ....[21]....
        /*0080*/ 	.word	0x05000019


	//   ....[22]....
        /*0084*/ 	.word	0x05000019


	//   ....[23]....
        /*0088*/ 	.word	0x05000019


	//   ....[24]....
        /*008c*/ 	.word	0x05000019


	//   ....[25]....
        /*0090*/ 	.word	0x05000019


	//   ....[26]....
        /*0094*/ 	.word	0x05000019


	//   ....[27]....
        /*0098*/ 	.word	0x05000019


	//   ....[28]....
        /*009c*/ 	.word	0x05000019


	//   ....[29]....
        /*00a0*/ 	.word	0x05000019


	//   ....[30]....
        /*00a4*/ 	.word	0x05000019


	//   ....[31]....
        /*00a8*/ 	.word	0x05000019


	//   ....[32]....
        /*00ac*/ 	.word	0x05000019


	//   ....[33]....
        /*00b0*/ 	.word	0x05000019


	//   ....[34]....
        /*00b4*/ 	.word	0x05000019


	//   ....[35]....
        /*00b8*/ 	.word	0x05000019


	//----- nvinfo : EIATTR_COOP_GROUP_INSTR_OFFSETS
	.align		4
.L_2361:
        /*00bc*/ 	.byte	0x04, 0x28
        /*00be*/ 	.short	(.L_2363 - .L_2362)


	//   ....[0]....
.L_2362:
        /*00c0*/ 	.word	0x000019b0


	//   ....[1]....
        /*00c4*/ 	.word	0x000019e0


	//   ....[2]....
        /*00c8*/ 	.word	0x000019f0


	//   ....[3]....
        /*00cc*/ 	.word	0x00001a50


	//   ....[4]....
        /*00d0*/ 	.word	0x00001a80


	//   ....[5]....
        /*00d4*/ 	.word	0x00001aa0


	//   ....[6]....
        /*00d8*/ 	.word	0x00001b00


	//   ....[7]....
        /*00dc*/ 	.word	0x00001b30


	//   ....[8]....
        /*00e0*/ 	.word	0x00001b50


	//   ....[9]....
        /*00e4*/ 	.word	0x00001bb0


	//   ....[10]....
        /*00e8*/ 	.word	0x00001be0


	//   ....[11]....
        /*00ec*/ 	.word	0x00001c00


	//   ....[12]....
        /*00f0*/ 	.word	0x00001c70


	//   ....[13]....
        /*00f4*/ 	.word	0x00001ca0


	//   ....[14]....
        /*00f8*/ 	.word	0x00001cb0


	//   ....[15]....
        /*00fc*/ 	.word	0x00001d10


	//   ....[16]....
        /*0100*/ 	.word	0x00001d30


	//   ....[17]....
        /*0104*/ 	.word	0x00001d40


	//   ....[18]....
        /*0108*/ 	.word	0x00002220


	//   ....[19]....
        /*010c*/ 	.word	0x00002280


	//   ....[20]....
        /*0110*/ 	.word	0x000022d0


	//   ....[21]....
        /*0114*/ 	.word	0x00002380


	//   ....[22]....
        /*0118*/ 	.word	0x000023f0


	//   ....[23]....
        /*011c*/ 	.word	0x00002470


	//   ....[24]....
        /*0120*/ 	.word	0x00002500


	//   ....[25]....
        /*0124*/ 	.word	0x00002560


	//   ....[26]....
        /*0128*/ 	.word	0x000025f0


	//   ....[27]....
        /*012c*/ 	.word	0x00002680


	//   ....[28]....
        /*0130*/ 	.word	0x00002700


	//   ....[29]....
        /*0134*/ 	.word	0x00002790


	//   ....[30]....
        /*0138*/ 	.word	0x00002820


	//   ....[31]....
        /*013c*/ 	.word	0x00002880


	//   ....[32]....
        /*0140*/ 	.word	0x000028e0


	//   ....[33]....
        /*0144*/ 	.word	0x00002980


	//   ....[34]....
        /*0148*/ 	.word	0x000029d0


	//   ....[35]....
        /*014c*/ 	.word	0x00002a20


	//----- nvinfo : EIATTR_VRC_CTA_INIT_COUNT
	.align		4
.L_2363:
        /*0150*/ 	.byte	0x02, 0x4a
	.zero		1
	.zero		1


	//----- nvinfo : EIATTR_EXIT_INSTR_OFFSETS
	.align		4
        /*0154*/ 	.byte	0x04, 0x1c
        /*0156*/ 	.short	(.L_2365 - .L_2364)


	//   ....[0]....
.L_2364:
        /*0158*/ 	.word	0x000020d0


	//   ....[1]....
        /*015c*/ 	.word	0x000021b0


	//----- nvinfo : EIATTR_CRS_STACK_SIZE
	.align		4
.L_2365:
        /*0160*/ 	.byte	0x04, 0x1e
        /*0162*/ 	.short	(.L_2367 - .L_2366)
.L_2366:
        /*0164*/ 	.word	0x00000000


	//----- nvinfo : EIATTR_CBANK_PARAM_SIZE
	.align		4
.L_2367:
        /*0168*/ 	.byte	0x03, 0x19
        /*016a*/ 	.short	0x00a0


	//----- nvinfo : EIATTR_PARAM_CBANK
	.align		4
        /*016c*/ 	.byte	0x04, 0x0a
        /*016e*/ 	.short	(.L_2369 - .L_2368)
	.align		4
.L_2368:
        /*0170*/ 	.word	index@(.nv.constant0._Z30group_norm_nhwc_fwd_sum_kernelI11Fp32IOFp32WLi160EEv26Group_norm_nhwc_fwd_params)
        /*0174*/ 	.short	0x0380
        /*0176*/ 	.short	0x00a0


	//----- nvinfo : EIATTR_SW_WAR
	.align		4
.L_2369:
        /*0178*/ 	.byte	0x04, 0x36
        /*017a*/ 	.short	(.L_2371 - .L_2370)
.L_2370:
        /*017c*/ 	.word	0x00000008
.L_2371:


//--------------------- .nv.info._Z30group_norm_nhwc_fwd_sum_kernelI11Fp32IOBf16WLi196EEv26Group_norm_nhwc_fwd_params --------------------------
	.section	.nv.info._Z30group_norm_nhwc_fwd_sum_kernelI11Fp32IOBf16WLi196EEv26Group_norm_nhwc_fwd_params,"",@"SHT_CUDA_INFO"
	.sectionflags	@""
	.align	4


	//----- nvinfo : EIATTR_CUDA_API_VERSION
	.align		4
        /*0000*/ 	.byte	0x04, 0x37
        /*0002*/ 	.short	(.L_2373 - .L_2372)
.L_2372:
        /*0004*/ 	.word	0x00000082


	//----- nvinfo : EIATTR_KPARAM_INFO
	.align		4
.L_2373:
        /*0008*/ 	.byte	0x04, 0x17
        /*000a*/ 	.short	(.L_2375 - .L_2374)
.L_2374:
        /*000c*/ 	.word	0x00000000
        /*0010*/ 	.short	0x0000
        /*0012*/ 	.short	0x0000
        /*0014*/ 	.byte	0x00, 0xf0, 0x81, 0x02


	//----- nvinfo : EIATTR_SPARSE_MMA_MASK
	.align		4
.L_2375:
        /*0018*/ 	.byte	0x03, 0x50
        /*001a*/ 	.short	0x0000


	//----- nvinfo : EIATTR_MAXREG_COUNT
	.align		4
        /*001c*/ 	.byte	0x03, 0x1b
        /*001e*/ 	.short	0x00ff


	//----- nvinfo : EIATTR_NUM_BARRIERS
	.align		4
        /*0020*/ 	.byte	0x02, 0x4c
        /*0022*/ 	.byte	0x01
	.zero		1


	//----- nvinfo : EIATTR_MERCURY_ISA_VERSION
	.align		4
        /*0024*/ 	.byte	0x03, 0x5f
        /*0026*/ 	.short	0x0101


	//----- nvinfo : EIATTR_COOP_GROUP_MASK_REGIDS
	.align		4
        /*0028*/ 	.byte	0x04, 0x29
        /*002a*/ 	.short	(.L_2377 - .L_2376)


	//   ....[0]....
.L_2376:
        /*002c*/ 	.word	0x05000008


	//   ....[1]....
        /*0030*/ 	.word	0x05000008


	//   ....[2]....
        /*0034*/ 	.word	0x05000008


	//   ....[3]....
        /*0038*/ 	.word	0x05000008


	//   ....[4]....
        /*003c*/ 	.word	0x05000008


	//   ....[5]....
        /*0040*/ 	.word	0x05000008


	//   ....[6]....
        /*0044*/ 	.word	0x05000008


	//   ....[7]....
        /*0048*/ 	.word	0x05000008


	//   ....[8]....
        /*004c*/ 	.word	0x05000008


	//   ....[9]....
        /*0050*/ 	.word	0x05000008


	//   ....[10]....
        /*0054*/ 	.word	0x05000008


	//   ....[11]....
        /*0058*/ 	.word	0x05000008


	//   ....[12]....
        /*005c*/ 	.word	0x05000008


	//   ....[13]....
        /*0060*/ 	.word	0x05000008


	//   ....[14]....
        /*0064*/ 	.word	0x05000008


	//   ....[15]....
        /*0068*/ 	.word	0x05000008


	//   ....[16]....
        /*006c*/ 	.word	0x05000008


	//   ....[17]....
        /*0070*/ 	.word	0x05000008


	//   ....[18]....
        /*0074*/ 	.word	0x05000008


	//   ....[19]....
        /*0078*/ 	.word	0x05000008


	//   ....[20]....
        /*007c*/ 	.word	0x05000008


	//   ....[21]....
        /*0080*/ 	.word	0x05000008


	//----- nvinfo : EIATTR_COOP_GROUP_INSTR_OFFSETS
	.align		4
.L_2377:
        /*0084*/ 	.byte	0x04, 0x28
        /*0086*/ 	.short	(.L_2379 - .L_2378)


	//   ....[0]....
.L_2378:
        /*0088*/ 	.word	0x00001a90


	//   ....[1]....
        /*008c*/ 	.word	0x00001b40


	//   ....[2]....
        /*0090*/ 	.word	0x00001bb0


	//   ....[3]....
        /*0094*/ 	.word	0x00001c40


	//   ....[4]....
        /*0098*/ 	.word	0x00001cb0


	//   ....[5]....
        /*009c*/ 	.word	0x00001d30


	//   ....[6]....
        /*00a0*/ 	.word	0x00001da0


	//   ....[7]....
        /*00a4*/ 	.word	0x00001e40


	//   ....[8]....
        /*00a8*/ 	.word	0x00001ec0


	//   ....[9]....
        /*00ac*/ 	.word	0x00001f30


	//   ....[10]....
        /*00b0*/ 	.word	0x00001f80


	//   ....[11]....
        /*00b4*/ 	.word	0x000026d0


	//   ....[12]....
        /*00b8*/ 	.word	0x000027a0


	//   ....[13]....
        /*00bc*/ 	.word	0x00002830


	//   ....[14]....
        /*00c0*/ 	.word	0x000028e0


	//   ....[15]....
        /*00c4*/ 	.word	0x00002970


	//   ....[16]....
        /*00c8*/ 	.word	0x00002a20


	//   ....[17]....
        /*00cc*/ 	.word	0x00002ab0


	//   ....[18]....
        /*00d0*/ 	.word	0x00002b70


	//   ....[19]....
        /*00d4*/ 	.word	0x00002c10


	//   ....[20]....
        /*00d8*/ 	.word	0x00002ca0


	//   ....[21]....
        /*00dc*/ 	.word	0x00002d10


	//----- nvinfo : EIATTR_VRC_CTA_INIT_COUNT
	.align		4
.L_2379:
        /*00e0*/ 	.byte	0x02, 0x4a
	.zero		1
	.zero		1


	//----- nvinfo : EIATTR_EXIT_INSTR_OFFSETS
	.align		4
        /*00e4*/ 	.byte	0x04, 0x1c
        /*00e6*/ 	.short	(.L_2381 - .L_2380)


	//   ....[0]....
.L_2380:
        /*00e8*/ 	.word	0x000025c0


	//   ....[1]....
        /*00ec*/ 	.word	0x000026b0


	//----- nvinfo : EIATTR_CRS_STACK_SIZE
	.align		4
.L_2381:
        /*00f0*/ 	.byte	0x04, 0x1e
        /*00f2*/ 	.short	(.L_2383 - .L_2382)
.L_2382:
        /*00f4*/ 	.word	0x00000000


	//----- nvinfo : EIATTR_CBANK_PARAM_SIZE
	.align		4
.L_2383:
        /*00f8*/ 	.byte	0x03, 0x19
        /*00fa*/ 	.short	0x00a0


	//----- nvinfo : EIATTR_PARAM_CBANK
	.align		4
        /*00fc*/ 	.byte	0x04, 0x0a
        /*00fe*/ 	.short	(.L_2385 - .L_2384)
	.align		4
.L_2384:
        /*0100*/ 	.word	index@(.nv.constant0._Z30group_norm_nhwc_fwd_sum_kernelI11Fp32IOBf16WLi196EEv26Group_norm_nhwc_fwd_params)
        /*0104*/ 	.short	0x0380
        /*0106*/ 	.short	0x00a0


	//----- nvinfo : EIATTR_SW_WAR
	.align		4
.L_2385:
        /*0108*/ 	.byte	0x04, 0x36
        /*010a*/ 	.short	(.L_2387 - .L_2386)
.L_2386:
        /*010c*/ 	.word	0x00000008
.L_2387:


//--------------------- .nv.info._Z30group_norm_nhwc_fwd_sum_kernelI11Fp32IOBf16WLi168EEv26Group_norm_nhwc_fwd_params --------------------------
	.section	.nv.info._Z30group_norm_nhwc_fwd_sum_kernelI11Fp32IOBf16WLi168EEv26Group_norm_nhwc_fwd_params,"",@"SHT_CUDA_INFO"
	.sectionflags	@""
	.align	4


	//----- nvinfo : EIATTR_CUDA_API_VERSION
	.align		4
        /*0000*/ 	.byte	0x04, 0x37
        /*0002*/ 	.short	(.L_2389 - .L_2388)
.L_2388:
        /*0004*/ 	.word	0x00000082


	//----- nvinfo : EIATTR_KPARAM_INFO
	.align		4
.L_2389:
        /*0008*/ 	.byte	0x04, 0x17
        /*000a*/ 	.short	(.L_2391 - .L_2390)
.L_2390:
        /*000c*/ 	.word	0x00000000
        /*0010*/ 	.short	0x0000
        /*0012*/ 	.short	0x0000
        /*0014*/ 	.byte	0x00, 0xf0, 0x81, 0x02


	//----- nvinfo : EIATTR_SPARSE_MMA_MASK
	.align		4
.L_2391:
        /*0018*/ 	.byte	0x03, 0x50
        /*001a*/ 	.short	0x0000


	//----- nvinfo : EIATTR_MAXREG_COUNT
	.align		4
        /*001c*/ 	.byte	0x03, 0x1b
        /*001e*/ 	.short	0x00ff


	//----- nvinfo : EIATTR_NUM_BARRIERS
	.align		4
        /*0020*/ 	.byte	0x02, 0x4c
        /*0022*/ 	.byte	0x01
	.zero		1


	//----- nvinfo : EIATTR_MERCURY_ISA_VERSION
	.align		4
        /*0024*/ 	.byte	0x03, 0x5f
        /*0026*/ 	.short	0x0101


	//----- nvinfo : EIATTR_COOP_GROUP_MASK_REGIDS
	.align		4
        /*0028*/ 	.byte	0x04, 0x29
        /*002a*/ 	.short	(.L_2393 - .L_2392)


	//   ....[0]....
.L_2392:
        /*002c*/ 	.word	0x05000008


	//   ....[1]....
        /*0030*/ 	.word	0x05000008


	//   ....[2]....
        /*0034*/ 	.word	0x05000008


	//   ....[3]....
        /*0038*/ 	.word	0x05000008


	//   ....[4]....
        /*003c*/ 	.word	0x05000008


	//   ....[5]....
        /*0040*/ 	.word	0x05000008


	//   ....[6]....
        /*0044*/ 	.word	0x05000008


	//   ....[7]....
        /*0048*/ 	.word	0x05000008


	//   ....[8]....
        /*004c*/ 	.word	0x05000008


	//   ....[9]....
        /*0050*/ 	.word	0x05000008


	//   ....[10]....
        /*0054*/ 	.word	0x05000008


	//   ....[11]....
        /*0058*/ 	.word	0x05000008


	//   ....[12]....
        /*005c*/ 	.word	0x05000008


	//   ....[13]....
        /*0060*/ 	.word	0x05000008


	//   ....[14]....
        /*0064*/ 	.word	0x05000008


	//   ....[15]....
        /*0068*/ 	.word	0x05000008


	//   ....[16]....
        /*006c*/ 	.word	0x05000008


	//   ....[17]....
        /*0070*/ 	.word	0x05000008


	//   ....[18]....
        /*0074*/ 	.word	0x05000008


	//   ....[19]....
        /*0078*/ 	.word	0x05000008


	//   ....[20]....
        /*007c*/ 	.word	0x05000008


	//   ....[21]....
        /*0080*/ 	.word	0x05000008


	//----- nvinfo : EIATTR_COOP_GROUP_INSTR_OFFSETS
	.align		4
.L_2393:
        /*0084*/ 	.byte	0x04, 0x28
        /*0086*/ 	.short	(.L_2395 - .L_2394)


	//   ....[0]....
.L_2394:
        /*0088*/ 	.word	0x00001a90


	//   ....[1]....
        /*008c*/ 	.word	0x00001b50


	//   ....[2]....
        /*0090*/ 	.word	0x00001bc0


	//   ....[3]....
        /*0094*/ 	.word	0x00001c40


	//   ....[4]....
        /*0098*/ 	.word	0x00001cb0


	//   ....[5]....
        /*009c*/ 	.word	0x00001d50


	//   ....[6]....
        /*00a0*/ 	.word	0x00001dc0


	//   ....[7]....
        /*00a4*/ 	.word	0x00001e40


	//   ....[8]....
        /*00a8*/ 	.word	0x00001ec0


	//   ....[9]....
        /*00ac*/ 	.word	0x00001f30


	//   ....[10]....
        /*00b0*/ 	.word	0x00001f80


	//   ....[11]....
        /*00b4*/ 	.word	0x00002670


	//   ....[12]....
        /*00b8*/ 	.word	0x00002750


	//   ....[13]....
        /*00bc*/ 	.word	0x000027e0


	//   ....[14]....
        /*00c0*/ 	.word	0x00002890


	//   ....[15]....
        /*00c4*/ 	.word	0x00002920


	//   ....[16]....
        /*00c8*/ 	.word	0x000029d0


	//   ....[17]....
        /*00cc*/ 	.word	0x00002a60


	//   ....[18]....
        /*00d0*/ 	.word	0x00002b10


	//   ....[19]....
        /*00d4*/ 	.word	0x00002bb0


	//   ....[20]....
        /*00d8*/ 	.word	0x00002c40


	//   ....[21]....
        /*00dc*/ 	.word	0x00002cb0


	//----- nvinfo : EIATTR_VRC_CTA_INIT_COUNT
	.align		4
.L_2395:
        /*00e0*/ 	.byte	0x02, 0x4a
	.zero		1
	.zero		1


	//----- nvinfo : EIATTR_EXIT_INSTR_OFFSETS
	.align		4
        /*00e4*/ 	.byte	0x04, 0x1c
        /*00e6*/ 	.short	(.L_2397 - .L_2396)


	//   ....[0]....
.L_2396:
        /*00e8*/ 	.word	0x00002570


	//   ....[1]....
        /*00ec*/ 	.word	0x00002650


	//----- nvinfo : EIATTR_CRS_STACK_SIZE
	.align		4
.L_2397:
        /*00f0*/ 	.byte	0x04, 0x1e
        /*00f2*/ 	.short	(.L_2399 - .L_2398)
.L_2398:
        /*00f4*/ 	.word	0x00000000


	//----- nvinfo : EIATTR_CBANK_PARAM_SIZE
	.align		4
.L_2399:
        /*00f8*/ 	.byte	0x03, 0x19
        /*00fa*/ 	.short	0x00a0


	//----- nvinfo : EIATTR_PARAM_CBANK
	.align		4
        /*00fc*/ 	.byte	0x04, 0x0a
        /*00fe*/ 	.short	(.L_2401 - .L_2400)
	.align		4
.L_2400:
        /*0100*/ 	.word	index@(.nv.constant0._Z30group_norm_nhwc_fwd_sum_kernelI11Fp32IOBf16WLi168EEv26Group_norm_nhwc_fwd_params)
        /*0104*/ 	.short	0x0380
        /*0106*/ 	.short	0x00a0


	//----- nvinfo : EIATTR_SW_WAR
	.align		4
.L_2401:
        /*0108*/ 	.byte	0x04, 0x36
        /*010a*/ 	.short	(.L_2403 - .L_2402)
.L_2402:
        /*010c*/ 	.word	0x00000008
.L_2403:


//--------------------- .nv.info._Z30group_norm_nhwc_fwd_sum_kernelI11Fp32IOBf16WLi64EEv26Group_norm_nhwc_fwd_params --------------------------
	.section	.nv.info._Z30group_norm_nhwc_fwd_sum_kernelI11Fp32IOBf16WLi64EEv26Group_norm_nhwc_fwd_params,"",@"SHT_CUDA_INFO"
	.sectionflags	@""
	.align	4


	//----- nvinfo : EIATTR_CUDA_API_VERSION
	.align		4
        /*0000*/ 	.byte	0x04, 0x37
        /*0002*/ 	.short	(.L_2405 - .L_2404)
.L_2404:
        /*0004*/ 	.word	0x00000082


	//----- nvinfo : EIATTR_KPARAM_INFO
	.align		4
.L_2405:
        /*0008*/ 	.byte	0x04, 0x17
        /*000a*/ 	.short	(.L_2407 - .L_2406)
.L_2406:
        /*000c*/ 	.word	0x00000000
        /*0010*/ 	.short	0x0000
        /*0012*/ 	.short	0x0000
        /*0014*/ 	.byte	0x00, 0xf0, 0x81, 0x02


	//----- nvinfo : EIATTR_SPARSE_MMA_MASK
	.align		4
.L_2407:
        /*0018*/ 	.byte	0x03, 0x50
        /*001a*/ 	.short	0x0000


	//----- nvinfo : EIATTR_MAXREG_COUNT
	.align		4
        /*001c*/ 	.byte	0x03, 0x1b
        /*001e*/ 	.short	0x00ff


	//----- nvinfo : EIATTR_NUM_BARRIERS
	.align		4
        /*0020*/ 	.byte	0x02, 0x4c
        /*0022*/ 	.byte	0x01
	.zero		1


	//----- nvinfo : EIATTR_MERCURY_ISA_VERSION
	.align		4
        /*0024*/ 	.byte	0x03, 0x5f
        /*0026*/ 	.short	0x0101


	//----- nvinfo : EIATTR_COOP_GROUP_MASK_REGIDS
	.align		4
        /*0028*/ 	.byte	0x04, 0x29
        /*002a*/ 	.short	(.L_2409 - .L_2408)


	//   ....[0]....
.L_2408:
        /*002c*/ 	.word	0xffffffff


	//   ....[1]....
        /*0030*/ 	.word	0xffffffff


	//   ....[2]....
        /*0034*/ 	.word	0xffffffff


	//   ....[3]....
        /*0038*/ 	.word	0xffffffff


	//   ....[4]....
        /*003c*/ 	.word	0xffffffff


	//   ....[5]....
        /*0040*/ 	.word	0xffffffff


	//   ....[6]....
        /*0044*/ 	.word	0xffffffff


	//   ....[7]....
        /*0048*/ 	.word	0xffffffff


	//   ....[8]....
        /*004c*/ 	.word	0xffffffff


	//   ....[9]....
        /*0050*/ 	.word	0xffffffff


	//   ....[10]....
        /*0054*/ 	.word	0xffffffff


	//   ....[11]....
        /*0058*/ 	.word	0xffffffff


	//   ....[12]....
        /*005c*/ 	.word	0xffffffff


	//   ....[13]....
        /*0060*/ 	.word	0xffffffff


	//   ....[14]....
        /*0064*/ 	.word	0xffffffff


	//   ....[15]....
        /*0068*/ 	.word	0xffffffff


	//   ....[16]....
        /*006c*/ 	.word	0xffffffff


	//   ....[17]....
        /*0070*/ 	.word	0xffffffff


	//   ....[18]....
        /*0074*/ 	.word	0x05000013


	//   ....[19]....
        /*0078*/ 	.word	0x05000013


	//   ....[20]....
        /*007c*/ 	.word	0x05000013


	//   ....[21]....
        /*0080*/ 	.word	0x05000013


	//   ....[22]....
        /*0084*/ 	.word	0x05000013


	//   ....[23]....
        /*0088*/ 	.word	0x05000013


	//   ....[24]....
        /*008c*/ 	.word	0x05000013


	//   ....[25]....
        /*0090*/ 	.word	0x05000013


	//   ....[26]....
        /*0094*/ 	.word	0x05000013


	//   ....[27]....
        /*0098*/ 	.word	0x05000013


	//   ....[28]....
        /*009c*/ 	.word	0x05000013


	//   ....[29]....
        /*00a0*/ 	.word	0x05000013


	//   ....[30]....
        /*00a4*/ 	.word	0x05000013


	//   ....[31]....
        /*00a8*/ 	.word	0x05000013


	//   ....[32]....
        /*00ac*/ 	.word	0x05000013


	//   ....[33]....
        /*00b0*/ 	.word	0x05000013


	//   ....[34]....
        /*00b4*/ 	.word	0x05000013


	//   ....[35]....
        /*00b8*/ 	.word	0x05000013


	//----- nvinfo : EIATTR_COOP_GROUP_INSTR_OFFSETS
	.align		4
.L_2409:
        /*00bc*/ 	.byte	0x04, 0x28
        /*00be*/ 	.short	(.L_2411 - .L_2410)


	//   ....[0]....
.L_2410:
        /*00c0*/ 	.word	0x000017e0


	//   ....[1]....
        /*00c4*/ 	.word	0x00001810


	//   ....[2]....
        /*00c8*/ 	.word	0x00001820


	//   ....[3]....
        /*00cc*/ 	.word	0x00001880


	//   ....[4]....
        /*00d0*/ 	.word	0x000018b0


	//   ....[5]....
        /*00d4*/ 	.word	0x000018d0


	//   ....[6]....
        /*00d8*/ 	.word	0x00001930


	//   ....[7]....
        /*00dc*/ 	.word	0x00001960


	//   ....[8]....
        /*00e0*/ 	.word	0x00001980


	//   ....[9]....
        /*00e4*/ 	.word	0x000019e0


	//   ....[10]....
        /*00e8*/ 	.word	0x00001a10


	//   ....[11]....
        /*00ec*/ 	.word	0x00001a30


	//   ....[12]....
        /*00f0*/ 	.word	0x00001a90


	//   ....[13]....
        /*00f4*/ 	.word	0x00001ac0


	//   ....[14]....
        /*00f8*/ 	.word	0x00001ae0


	//   ....[15]....
        /*00fc*/ 	.word	0x00001b40


	//   ....[16]....
        /*0100*/ 	.word	0x00001b60


	//   ....[17]....
        /*0104*/ 	.word	0x00001b70


	//   ....[18]....
        /*0108*/ 	.word	0x00001ec0


	//   ....[19]....
        /*010c*/ 	.word	0x00001f10


	//   ....[20]....
        /*0110*/ 	.word	0x00001f80


	//   ....[21]....
        /*0114*/ 	.word	0x00001ff0


	//   ....[22]....
        /*0118*/ 	.word	0x00002080


	//   ....[23]....
        /*011c*/ 	.word	0x000020e0


	//   ....[24]....
        /*0120*/ 	.word	0x00002160


	//   ....[25]....
        /*0124*/ 	.word	0x000021f0


	//   ....[26]....
        /*0128*/ 	.word	0x00002260


	//   ....[27]....
        /*012c*/ 	.word	0x000022d0


	//   ....[28]....
        /*0130*/ 	.word	0x00002350


	//   ....[29]....
        /*0134*/ 	.word	0x000023b0


	//   ....[30]....
        /*0138*/ 	.word	0x00002430


	//   ....[31]....
        /*013c*/ 	.word	0x000024b0


	//   ....[32]....
        /*0140*/ 	.word	0x00002520


	//   ....[33]....
        /*0144*/ 	.word	0x000025c0


	//   ....[34]....
        /*0148*/ 	.word	0x00002610


	//   ....[35]....
        /*014c*/ 	.word	0x00002660


	//----- nvinfo : EIATTR_VRC_CTA_INIT_COUNT
	.align		4
.L_2411:
        /*0150*/ 	.byte	0x02, 0x4a
	.zero		1
	.zero		1


	//----- nvinfo : EIATTR_EXIT_INSTR_OFFSETS
	.align		4
        /*0154*/ 	.byte	0x04, 0x1c
        /*0156*/ 	.short	(.L_2413 - .L_2412)


	//   ....[0]....
.L_2412:
        /*0158*/ 	.word	0x00001d50


	//   ....[1]....
        /*015c*/ 	.word	0x00001e30


	//----- nvinfo : EIATTR_CRS_STACK_SIZE
	.align		4
.L_2413:
        /*0160*/ 	.byte	0x04, 0x1e
        /*0162*/ 	.short	(.L_2415 - .L_2414)
.L_2414:
        /*0164*/ 	.word	0x00000000


	//----- nvinfo : EIATTR_CBANK_PARAM_SIZE
	.align		4
.L_2415:
        /*0168*/ 	.byte	0x03, 0x19
        /*016a*/ 	.short	0x00a0


	//----- nvinfo : EIATTR_PARAM_CBANK
	.align		4
        /*016c*/ 	.byte	0x04, 0x0a
        /*016e*/ 	.short	(.L_2417 - .L_2416)
	.align		4
.L_2416:
        /*0170*/ 	.word	index@(.nv.constant0._Z30group_norm_nhwc_fwd_sum_kernelI11Fp32IOBf16WLi64EEv26Group_norm_nhwc_fwd_params)
        /*0174*/ 	.short	0x0380
        /*0176*/ 	.short	0x00a0


	//----- nvinfo : EIATTR_SW_WAR
	.align		4
.L_2417:
        /*0178*/ 	.byte	0x04, 0x36
        /*017a*/ 	.short	(.L_2419 - .L_2418)
.L_2418:
        /*017c*/ 	.word	0x00000008
.L_2419:


//--------------------- .nv.info._Z30group_norm_nhwc_fwd_sum_kernelI11Fp32IOBf16WLi128EEv26Group_norm_nhwc_fwd_params --------------------------
	.section	.nv.info._Z30group_norm_nhwc_fwd_sum_kernelI11Fp32IOBf16WLi128EEv26Group_norm_nhwc_fwd_params,"",@"SHT_CUDA_INFO"
	.sectionflags	@""
	.align	4


	//----- nvinfo : EIATTR_CUDA_API_VERSION
	.align		4
        /*0000*/ 	.byte	0x04, 0x37
        /*0002*/ 	.short	(.L_2421 - .L_2420)
.L_2420:
        /*0004*/ 	.word	0x00000082


	//----- nvinfo : EIATTR_KPARAM_INFO
	.align		4
.L_2421:
        /*0008*/ 	.byte	0x04, 0x17
        /*000a*/ 	.short	(.L_2423 - .L_2422)
.L_2422:
        /*000c*/ 	.word	0x00000000
        /*0010*/ 	.short	0x0000
        /*0012*/ 	.short	0x0000
        /*0014*/ 	.byte	0x00, 0xf0, 0x81, 0x02


	//----- nvinfo : EIATTR_SPARSE_MMA_MASK
	.align		4
.L_2423:
        /*0018*/ 	.byte	0x03, 0x50
        /*001a*/ 	.short	0x0000


	//----- nvinfo : EIATTR_MAXREG_COUNT
	.align		4
        /*001c*/ 	.byte	0x03, 0x1b
        /*001e*/ 	.short	0x00ff


	//----- nvinfo : EIATTR_NUM_BARRIERS
	.align		4
        /*0020*/ 	.byte	0x02, 0x4c
        /*0022*/ 	.byte	0x01
	.zero		1


	//----- nvinfo : EIATTR_MERCURY_ISA_VERSION
	.align		4
        /*0024*/ 	.byte	0x03, 0x5f
        /*0026*/ 	.short	0x0101


	//----- nvinfo : EIATTR_COOP_GROUP_MASK_REGIDS
	.align		4
        /*0028*/ 	.byte	0x04, 0x29
        /*002a*/ 	.short	(.L_2425 - .L_2424)


	//   ....[0]....
.L_2424:
        /*002c*/ 	.word	0xffffffff


	//   ....[1]....
        /*0030*/ 	.word	0xffffffff


	//   ....[2]....
        /*0034*/ 	.word	0xffffffff


	//   ....[3]....
        /*0038*/ 	.word	0xffffffff


	//   ....[4]....
        /*003c*/ 	.word	0xffffffff


	//   ....[5]....
        /*0040*/ 	.word	0xffffffff


	//   ....[6]....
        /*0044*/ 	.word	0xffffffff


	//   ....[7]....
        /*0048*/ 	.word	0xffffffff


	//   ....[8]....
        /*004c*/ 	.word	0xffffffff


	//   ....[9]....
        /*0050*/ 	.word	0xffffffff


	//   ....[10]....
        /*0054*/ 	.word	0xffffffff


	//   ....[11]....
        /*0058*/ 	.word	0xffffffff


	//   ....[12]....
        /*005c*/ 	.word	0xffffffff


	//   ....[13]....
        /*0060*/ 	.word	0xffffffff


	//   ....[14]....
        /*0064*/ 	.word	0xffffffff


	//   ....[15]....
        /*0068*/ 	.word	0xffffffff


	//   ....[16]....
        /*006c*/ 	.word	0xffffffff


	//   ....[17]....
        /*0070*/ 	.word	0xffffffff


	//   ....[18]....
        /*0074*/ 	.word	0x05000011


	//   ....[19]....
        /*0078*/ 	.word	0x05000011


	//   ....[20]....
        /*007c*/ 	.word	0x05000011


	//   ....[21]....
        /*0080*/ 	.word	0x05000011


	//   ....[22]....
        /*0084*/ 	.word	0x05000011


	//   ....[23]....
        /*0088*/ 	.word	0x05000011


	//   ....[24]....
        /*008c*/ 	.word	0x05000011


	//   ....[25]....
        /*0090*/ 	.word	0x05000011


	//   ....[26]....
        /*0094*/ 	.word	0x05000011


	//   ....[27]....
        /*0098*/ 	.word	0x05000011


	//   ....[28]....
        /*009c*/ 	.word	0x05000011


	//   ....[29]....
        /*00a0*/ 	.word	0x05000011


	//   ....[30]....
        /*00a4*/ 	.word	0x05000011


	//   ....[31]....
        /*00a8*/ 	.word	0x05000011


	//   ....[32]....
        /*00ac*/ 	.word	0x05000011


	//   ....[33]....
        /*00b0*/ 	.word	0x05000011


	//   ....[34]....
        /*00b4*/ 	.word	0x05000011


	//   ....[35]....
        /*00b8*/ 	.word	0x05000011


	//----- nvinfo : EIATTR_COOP_GROUP_INSTR_OFFSETS
	.align		4
.L_2425:
        /*00bc*/ 	.byte	0x04, 0x28
        /*00be*/ 	.short	(.L_2427 - .L_2426)


	//   ....[0]....
.L_2426:
        /*00c0*/ 	.word	0x00001910


	//   ....[1]....
        /*00c4*/ 	.word	0x00001940


	//   ....[2]....
        /*00c8*/ 	.word	0x00001950


	//   ....[3]....
        /*00cc*/ 	.word	0x000019b0


	//   ....[4]....
        /*00d0*/ 	.word	0x000019e0


	//   ....[5]....
        /*00d4*/ 	.word	0x00001a00


	//   ....[6]....
        /*00d8*/ 	.word	0x00001a60


	//   ....[7]....
        /*00dc*/ 	.word	0x00001a90


	//   ....[8]....
        /*00e0*/ 	.word	0x00001ab0


	//   ....[9]....
        /*00e4*/ 	.word	0x00001b10


	//   ....[10]....
        /*00e8*/ 	.word	0x00001b40


	//   ....[11]....
        /*00ec*/ 	.word	0x00001b60


	//   ....[12]....
        /*00f0*/ 	.word	0x00001bc0


	//   ....[13]....
        /*00f4*/ 	.word	0x00001bf0


	//   ....[14]....
        /*00f8*/ 	.word	0x00001c10


	//   ....[15]....
        /*00fc*/ 	.word	0x00001c80


	//   ....[16]....
        /*0100*/ 	.word	0x00001ca0


	//   ....[17]....
        /*0104*/ 	.word	0x00001cb0


	//   ....[18]....
        /*0108*/ 	.word	0x00002180


	//   ....[19]....
        /*010c*/ 	.word	0x000021e0


	//   ....[20]....
        /*0110*/ 	.word	0x00002240


	//   ....[21]....
        /*0114*/ 	.word	0x000022c0


	//   ....[22]....
        /*0118*/ 	.word	0x00002350


	//   ....[23]....
        /*011c*/ 	.word	0x000023b0


	//   ....[24]....
        /*0120*/ 	.word	0x00002430


	//   ....[25]....
        /*0124*/ 	.word	0x000024c0


	//   ....[26]....
        /*0128*/ 	.word	0x00002520


	//   ....[27]....
        /*012c*/ 	.word	0x000025a0


	//   ....[28]....
        /*0130*/ 	.word	0x00002630


	//   ....[29]....
        /*0134*/ 	.word	0x000026a0


	//   ....[30]....
        /*0138*/ 	.word	0x00002720


	//   ....[31]....
        /*013c*/ 	.word	0x000027a0


	//   ....[32]....
        /*0140*/ 	.word	0x00002800


	//   ....[33]....
        /*0144*/ 	.word	0x00002880


	//   ....[34]....
        /*0148*/ 	.word	0x000028f0


	//   ....[35]....
        /*014c*/ 	.word	0x00002940


	//----- nvinfo : EIATTR_VRC_CTA_INIT_COUNT
	.align		4
.L_2427:
        /*0150*/ 	.byte	0x02, 0x4a
	.zero		1
	.zero		1


	//----- nvinfo : EIATTR_EXIT_INSTR_OFFSETS
	.align		4
        /*0154*/ 	.byte	0x04, 0x1c
        /*0156*/ 	.short	(.L_2429 - .L_2428)


	//   ....[0]....
.L_2428:
        /*0158*/ 	.word	0x00002020


	//   ....[1]....
        /*015c*/ 	.word	0x00002100


	//----- nvinfo : EIATTR_CRS_STACK_SIZE
	.align		4
.L_2429:
        /*0160*/ 	.byte	0x04, 0x1e
        /*0162*/ 	.short	(.L_2431 - .L_2430)
.L_2430:
        /*0164*/ 	.word	0x00000000


	//----- nvinfo : EIATTR_CBANK_PARAM_SIZE
	.align		4
.L_2431:
        /*0168*/ 	.byte	0x03, 0x19
        /*016a*/ 	.short	0x00a0


	//----- nvinfo : EIATTR_PARAM_CBANK
	.align		4
        /*016c*/ 	.byte	0x04, 0x0a
        /*016e*/ 	.short	(.L_2433 - .L_2432)
	.align		4
.L_2432:
        /*0170*/ 	.word	index@(.nv.constant0._Z30group_norm_nhwc_fwd_sum_kernelI11Fp32IOBf16WLi128EEv26Group_norm_nhwc_fwd_params)
        /*0174*/ 	.short	0x0380
        /*0176*/ 	.short	0x00a0


	//----- nvinfo : EIATTR_SW_WAR
	.align		4
.L_2433:
        /*0178*/ 	.byte	0x04, 0x36
        /*017a*/ 	.short	(.L_2435 - .L_2434)
.L_2434:
        /*017c*/ 	.word	0x00000008
.L_2435:


//--------------------- .nv.info._Z30group_norm_nhwc_fwd_sum_kernelI11Fp32IOBf16WLi192EEv26Group_norm_nhwc_fwd_params --------------------------
	.section	.nv.info._Z30group_norm_nhwc_fwd_sum_kernelI11Fp32IOBf16WLi192EEv26Group_norm_nhwc_fwd_params,"",@"SHT_CUDA_INFO"
	.sectionflags	@""
	.align	4


	//----- nvinfo : EIATTR_CUDA_API_VERSION
	.align		4
        /*0000*/ 	.byte	0x04, 0x37
        /*0002*/ 	.short	(.L_2437 - .L_2436)
.L_2436:
        /*0004*/ 	.word	0x00000082


	//----- nvinfo : EIATTR_KPARAM_INFO
	.align		4
.L_2437:
        /*0008*/ 	.byte	0x04, 0x17
        /*000a*/ 	.short	(.L_2439 - .L_2438)
.L_2438:
        /*000c*/ 	.word	0x00000000
        /*0010*/ 	.short	0x0000
        /*0012*/ 	.short	0x0000
        /*0014*/ 	.byte	0x00, 0xf0, 0x81, 0x02


	//----- nvinfo : EIATTR_SPARSE_MMA_MASK
	.align		4
.L_2439:
        /*0018*/ 	.byte	0x03, 0x50
        /*001a*/ 	.short	0x0000


	//----- nvinfo : EIATTR_MAXREG_COUNT
	.align		4
        /*001c*/ 	.byte	0x03, 0x1b
        /*001e*/ 	.short	0x00ff


	//----- nvinfo : EIATTR_NUM_BARRIERS
	.align		4
        /*0020*/ 	.byte	0x02, 0x4c
        /*0022*/ 	.byte	0x01
	.zero		1


	//----- nvinfo : EIATTR_MERCURY_ISA_VERSION
	.align		4
        /*0024*/ 	.byte	0x03, 0x5f
        /*0026*/ 	.short	0x0101


	//----- nvinfo : EIATTR_COOP_GROUP_MASK_REGIDS
	.align		4
        /*0028*/ 	.byte	0x04, 0x29
        /*002a*/ 	.short	(.L_2441 - .L_2440)


	//   ....[0]....
.L_2440:
        /*002c*/ 	.word	0xffffffff


	//   ....[1]....
        /*0030*/ 	.word	0xffffffff


	//   ....[2]....
        /*0034*/ 	.word	0xffffffff


	//   ....[3]....
        /*0038*/ 	.word	0xffffffff


	//   ....[4]....
        /*003c*/ 	.word	0xffffffff


	//   ....[5]....
        /*0040*/ 	.word	0xffffffff


	//   ....[6]....
        /*0044*/ 	.word	0xffffffff


	//   ....[7]....
        /*0048*/ 	.word	0xffffffff


	//   ....[8]....
        /*004c*/ 	.word	0xffffffff


	//   ....[9]....
        /*0050*/ 	.word	0xffffffff


	//   ....[10]....
        /*0054*/ 	.word	0xffffffff


	//   ....[11]....
        /*0058*/ 	.word	0xffffffff


	//   ....[12]....
        /*005c*/ 	.word	0xffffffff


	//   ....[13]....
        /*0060*/ 	.word	0xffffffff


	//   ....[14]....
        /*0064*/ 	.word	0xffffffff


	//   ....[15]....
        /*0068*/ 	.word	0xffffffff


	//   ....[16]....
        /*006c*/ 	.word	0xffffffff


	//   ....[17]....
        /*0070*/ 	.word	0xffffffff


	//   ....[18]....
        /*0074*/ 	.word	0x0500001c


	//   ....[19]....
        /*0078*/ 	.word	0x0500001c


	//   ....[20]....
        /*007c*/ 	.word	0x0500001c


	//   ....[21]....
        /*0080*/ 	.word	0x0500001c


	//   ....[22]....
        /*0084*/ 	.word	0x0500001c


	//   ....[23]....
        /*0088*/ 	.word	0x0500001c


	//   ....[24]....
        /*008c*/ 	.word	0x0500001c


	//   ....[25]....
        /*0090*/ 	.word	0x0500001c


	//   ....[26]....
        /*0094*/ 	.word	0x0500001c


	//   ....[27]....
        /*0098*/ 	.word	0x0500001c


	//   ....[28]....
        /*009c*/ 	.word	0x0500001c


	//   ....[29]....
        /*00a0*/ 	.word	0x0500001c


	//   ....[30]....
        /*00a4*/ 	.word	0x0500001c


	//   ....[31]....
        /*00a8*/ 	.word	0x0500001c


	//   ....[32]....
        /*00ac*/ 	.word	0x0500001c


	//   ....[33]....
        /*00b0*/ 	.word	0x0500001c


	//   ....[34]....
        /*00b4*/ 	.word	0x0500001c


	//   ....[35]....
        /*00b8*/ 	.word	0x0500001c


	//----- nvinfo : EIATTR_COOP_GROUP_INSTR_OFFSETS
	.align		4
.L_2441:
        /*00bc*/ 	.byte	0x04, 0x28
        /*00be*/ 	.short	(.L_2443 - .L_2442)


	//   ....[0]....
.L_2442:
        /*00c0*/ 	.word	0x00001ae0


	//   ....[1]....
        /*00c4*/ 	.word	0x00001b10


	//   ....[2]....
        /*00c8*/ 	.word	0x00001b30


	//   ....[3]....
        /*00cc*/ 	.word	0x00001b90


	//   ....[4]....
        /*00d0*/ 	.word	0x00001bd0


	//   ....[5]....
        /*00d4*/ 	.word	0x00001c10


	//   ....[6]....
        /*00d8*/ 	.word	0x00001c40


	//   ....[7]....
        /*00dc*/ 	.word	0x00001c80


	//   ....[8]....
        /*00e0*/ 	.word	0x00001cc0


	//   ....[9]....
        /*00e4*/ 	.word	0x00001cf0


	//   ....[10]....
        /*00e8*/ 	.word	0x00001d30


	//   ....[11]....
        /*00ec*/ 	.word	0x00001d70


	//   ....[12]....
        /*00f0*/ 	.word	0x00001da0


	//   ....[13]....
        /*00f4*/ 	.word	0x00001de0


	//   ....[14]....
        /*00f8*/ 	.word	0x00001e00


	//   ....[15]....
        /*00fc*/ 	.word	0x00001e10


	//   ....[16]....
        /*0100*/ 	.word	0x00001e60


	//   ....[17]....
        /*0104*/ 	.word	0x00001e70


	//   ....[18]....
        /*0108*/ 	.word	0x00002440


	//   ....[19]....
        /*010c*/ 	.word	0x000024d0


	//   ....[20]....
        /*0110*/ 	.word	0x00002560


	//   ....[21]....
        /*0114*/ 	.word	0x000025f0


	//   ....[22]....
        /*0118*/ 	.word	0x00002670


	//   ....[23]....
        /*011c*/ 	.word	0x00002700


	//   ....[24]....
        /*0120*/ 	.word	0x00002790


	//   ....[25]....
        /*0124*/ 	.word	0x00002810


	//   ....[26]....
        /*0128*/ 	.word	0x000028a0


	//   ....[27]....
        /*012c*/ 	.word	0x00002930


	//   ....[28]....
        /*0130*/ 	.word	0x000029b0


	//   ....[29]....
        /*0134*/ 	.word	0x00002a40


	//   ....[30]....
        /*0138*/ 	.word	0x00002ad0


	//   ....[31]....
        /*013c*/ 	.word	0x00002b50


	//   ....[32]....
        /*0140*/ 	.word	0x00002be0


	//   ....[33]....
        /*0144*/ 	.word	0x00002c70


	//   ....[34]....
        /*0148*/ 	.word	0x00002cd0


	//   ....[35]....
        /*014c*/ 	.word	0x00002d30


	//----- nvinfo : EIATTR_VRC_CTA_INIT_COUNT
	.align		4
.L_2443:
        /*0150*/ 	.byte	0x02, 0x4a
	.zero		1
	.zero		1


	//----- nvinfo : EIATTR_EXIT_INSTR_OFFSETS
	.align		4
        /*0154*/ 	.byte	0x04, 0x1c
        /*0156*/ 	.short	(.L_2445 - .L_2444)


	//   ....[0]....
.L_2444:
        /*0158*/ 	.word	0x00002300


	//   ....[1]....
        /*015c*/ 	.word	0x000023e0


	//----- nvinfo : EIATTR_CRS_STACK_SIZE
	.align		4
.L_2445:
        /*0160*/ 	.byte	0x04, 0x1e
        /*0162*/ 	.short	(.L_2447 - .L_2446)
.L_2446:
        /*0164*/ 	.word	0x00000000


	//----- nvinfo : EIATTR_CBANK_PARAM_SIZE
	.align		4
.L_2447:
        /*0168*/ 	.byte	0x03, 0x19
        /*016a*/ 	.short	0x00a0


	//----- nvinfo : EIATTR_PARAM_CBANK
	.align		4
        /*016c*/ 	.byte	0x04, 0x0a
        /*016e*/ 	.short	(.L_2449 - .L_2448)
	.align		4
.L_2448:
        /*0170*/ 	.word	index@(.nv.constant0._Z30group_norm_nhwc_fwd_sum_kernelI11Fp32IOBf16WLi192EEv26Group_norm_nhwc_fwd_params)
        /*0174*/ 	.short	0x0380
        /*0176*/ 	.short	0x00a0


	//----- nvinfo : EIATTR_SW_WAR
	.align		4
.L_2449:
        /*0178*/ 	.byte	0x04, 0x36
        /*017a*/ 	.short	(.L_2451 - .L_2450)
.L_2450:
        /*017c*/ 	.word	0x00000008
.L_2451:


//--------------------- .nv.info._Z30group_norm_nhwc_fwd_sum_kernelI11Fp32IOBf16WLi448EEv26Group_norm_nhwc_fwd_params --------------------------
	.section	.nv.info._Z30group_norm_nhwc_fwd_sum_kernelI11Fp32IOBf16WLi448EEv26Group_norm_nhwc_fwd_params,"",@"SHT_CUDA_INFO"
	.sectionflags	@""
	.align	4


	//----- nvinfo : EIATTR_CUDA_API_VERSION
	.align		4
        /*0000*/ 	.byte	0x04, 0x37
        /*0002*/ 	.short	(.L_2453 - .L_2452)
.L_2452:
        /*0004*/ 	.word	0x00000082


	//----- nvinfo : EIATTR_KPARAM_INFO
	.align		4
.L_2453:
        /*0008*/ 	.byte	0x04, 0x17
        /*000a*/ 	.short	(.L_2455 - .L_2454)
.L_2454:
        /*000c*/ 	.word	0x00000000
        /*0010*/ 	.short	0x0000
        /*0012*/ 	.short	0x0000
        /*0014*/ 	.byte	0x00, 0xf0, 0x81, 0x02


	//----- nvinfo : EIATTR_SPARSE_MMA_MASK
	.align		4
.L_2455:
        /*0018*/ 	.byte	0x03, 0x50
        /*001a*/ 	.short	0x0000


	//----- nvinfo : EIATTR_MAXREG_COUNT
	.align		4
        /*001c*/ 	.byte	0x03, 0x1b
        /*001e*/ 	.short	0x00ff


	//----- nvinfo : EIATTR_NUM_BARRIERS
	.align		4
        /*0020*/ 	.byte	0x02, 0x4c
        /*0022*/ 	.byte	0x01
	.zero		1


	//----- nvinfo : EIATTR_MERCURY_ISA_VERSION
	.align		4
        /*0024*/ 	.byte	0x03, 0x5f
        /*0026*/ 	.short	0x0101


	//----- nvinfo : EIATTR_COOP_GROUP_MASK_REGIDS
	.align		4
        /*0028*/ 	.byte	0x04, 0x29
        /*002a*/ 	.short	(.L_2457 - .L_2456)


	//   ....[0]....
.L_2456:
        /*002c*/ 	.word	0xffffffff


	//   ....[1]....
        /*0030*/ 	.word	0xffffffff


	//   ....[2]....
        /*0034*/ 	.word	0xffffffff


	//   ....[3]....
        /*0038*/ 	.word	0xffffffff


	//   ....[4]....
        /*003c*/ 	.word	0xffffffff


	//   ....[5]....
        /*0040*/ 	.word	0xffffffff


	//   ....[6]....
        /*0044*/ 	.word	0xffffffff


	//   ....[7]....
        /*0048*/ 	.word	0xffffffff


	//   ....[8]....
        /*004c*/ 	.word	0xffffffff


	//   ....[9]....
        /*0050*/ 	.word	0xffffffff


	//   ....[10]....
        /*0054*/ 	.word	0xffffffff


	//   ....[11]....
        /*0058*/ 	.word	0xffffffff


	//   ....[12]....
        /*005c*/ 	.word	0xffffffff


	//   ....[13]....
        /*0060*/ 	.word	0xffffffff


	//   ....[14]....
        /*0064*/ 	.word	0xffffffff


	//   ....[15]....
        /*0068*/ 	.word	0xffffffff


	//   ....[16]....
        /*006c*/ 	.word	0xffffffff


	//   ....[17]....
        /*0070*/ 	.word	0xffffffff


	//   ....[18]....
        /*0074*/ 	.word	0x05000031


	//   ....[19]....
        /*0078*/ 	.word	0x05000031


	//   ....[20]....
        /*007c*/ 	.word	0x05000031


	//   ....[21]....
        /*0080*/ 	.word	0x05000031


	//   ....[22]....
        /*0084*/ 	.word	0x05000031


	//   ....[23]....
        /*0088*/ 	.word	0x05000031


	//   ....[24]....
        /*008c*/ 	.word	0x05000031


	//   ....[25]....
        /*0090*/ 	.word	0x05000031


	//   ....[26]....
        /*0094*/ 	.word	0x05000031


	//   ....[27]....
        /*0098*/ 	.word	0x05000031


	//   ....[28]....
        /*009c*/ 	.word	0x05000031


	//   ....[29]....
        /*00a0*/ 	.word	0x05000031


	//   ....[30]....
        /*00a4*/ 	.word	0x05000031


	//   ....[31]....
        /*00a8*/ 	.word	0x05000031


	//   ....[32]....
        /*00ac*/ 	.word	0x05000031


	//   ....[33]....
        /*00b0*/ 	.word	0x05000031


	//   ....[34]....
        /*00b4*/ 	.word	0x05000031


	//   ....[35]....
        /*00b8*/ 	.word	0x05000031


	//----- nvinfo : EIATTR_COOP_GROUP_INSTR_OFFSETS
	.align		4
.L_2457:
        /*00bc*/ 	.byte	0x04, 0x28
        /*00be*/ 	.short	(.L_2459 - .L_2458)


	//   ....[0]....
.L_2458:
        /*00c0*/ 	.word	0x00001f30


	//   ....[1]....
        /*00c4*/ 	.word	0x00001f60


	//   ....[2]....
        /*00c8*/ 	.word	0x00001f80


	//   ....[3]....
        /*00cc*/ 	.word	0x00001fe0


	//   ....[4]....
        /*00d0*/ 	.word	0x00002020


	//   ....[5]....
        /*00d4*/ 	.word	0x00002040


	//   ....[6]....
        /*00d8*/ 	.word	0x00002090


	//   ....[7]....
        /*00dc*/ 	.word	0x000020c0


	//   ....[8]....
        /*00e0*/ 	.word	0x000020f0


	//   ....[9]....
        /*00e4*/ 	.word	0x00002140


	//   ....[10]....
        /*00e8*/ 	.word	0x00002170


	//   ....[11]....
        /*00ec*/ 	.word	0x000021a0


	//   ....[12]....
        /*00f0*/ 	.word	0x000021f0


	//   ....[13]....
        /*00f4*/ 	.word	0x00002220


	//   ....[14]....
        /*00f8*/ 	.word	0x00002240


	//   ....[15]....
        /*00fc*/ 	.word	0x000022a0


	//   ....[16]....
        /*0100*/ 	.word	0x000022d0


	//   ....[17]....
        /*0104*/ 	.word	0x000022f0


	//   ....[18]....
        /*0108*/ 	.word	0x00002d40


	//   ....[19]....
        /*010c*/ 	.word	0x00002de0


	//   ....[20]....
        /*0110*/ 	.word	0x00002e70


	//   ....[21]....
        /*0114*/ 	.word	0x00002f00


	//   ....[22]....
        /*0118*/ 	.word	0x00002f70


	//   ....[23]....
        /*011c*/ 	.word	0x00003000


	//   ....[24]....
        /*0120*/ 	.word	0x00003090


	//   ....[25]....
        /*0124*/ 	.word	0x00003100


	//   ....[26]....
        /*0128*/ 	.word	0x00003180


	//   ....[27]....
        /*012c*/ 	.word	0x00003210


	//   ....[28]....
        /*0130*/ 	.word	0x00003290


	//   ....[29]....
        /*0134*/ 	.word	0x00003320


	//   ....[30]....
        /*0138*/ 	.word	0x000033b0


	//   ....[31]....
        /*013c*/ 	.word	0x00003440


	//   ....[32]....
        /*0140*/ 	.word	0x000034c0


	//   ....[33]....
        /*0144*/ 	.word	0x00003550


	//   ....[34]....
        /*0148*/ 	.word	0x000035c0


	//   ....[35]....
        /*014c*/ 	.word	0x00003620


	//----- nvinfo : EIATTR_VRC_CTA_INIT_COUNT
	.align		4
.L_2459:
        /*0150*/ 	.byte	0x02, 0x4a
	.zero		1
	.zero		1


	//----- nvinfo : EIATTR_EXIT_INSTR_OFFSETS
	.align		4
        /*0154*/ 	.byte	0x04, 0x1c
        /*0156*/ 	.short	(.L_2461 - .L_2460)


	//   ....[0]....
.L_2460:
        /*0158*/ 	.word	0x00002be0


	//   ....[1]....
        /*015c*/ 	.word	0x00002cd0


	//----- nvinfo : EIATTR_CRS_STACK_SIZE
	.align		4
.L_2461:
        /*0160*/ 	.byte	0x04, 0x1e
        /*0162*/ 	.short	(.L_2463 - .L_2462)
.L_2462:
        /*0164*/ 	.word	0x00000000


	//----- nvinfo : EIATTR_CBANK_PARAM_SIZE
	.align		4
.L_2463:
        /*0168*/ 	.byte	0x03, 0x19
        /*016a*/ 	.short	0x00a0


	//----- nvinfo : EIATTR_PARAM_CBANK
	.align		4
        /*016c*/ 	.byte	0x04, 0x0a
        /*016e*/ 	.short	(.L_2465 - .L_2464)
	.align		4
.L_2464:
        /*0170*/ 	.word	index@(.nv.constant0._Z30group_norm_nhwc_fwd_sum_kernelI11Fp32IOBf16WLi448EEv26Group_norm_nhwc_fwd_params)
        /*0174*/ 	.short	0x0380
        /*0176*/ 	.short	0x00a0


	//----- nvinfo : EIATTR_SW_WAR
	.align		4
.L_2465:
        /*0178*/ 	.byte	0x04, 0x36
        /*017a*/ 	.short	(.L_2467 - .L_2466)
.L_2466:
        /*017c*/ 	.word	0x00000008
.L_2467:


//--------------------- .nv.info._Z30group_norm_nhwc_fwd_sum_kernelI11Fp32IOBf16WLi256EEv26Group_norm_nhwc_fwd_params --------------------------
	.section	.nv.info._Z30group_norm_nhwc_fwd_sum_kernelI11Fp32IOBf16WLi256EEv26Group_norm_nhwc_fwd_params,"",@"SHT_CUDA_INFO"
	.sectionflags	@""
	.align	4


	//----- nvinfo : EIATTR_CUDA_API_VERSION
	.align		4
        /*0000*/ 	.byte	0x04, 0x37
        /*0002*/ 	.short	(.L_2469 - .L_2468)
.L_2468:
        /*0004*/ 	.word	0x00000082


	//----- nvinfo : EIATTR_KPARAM_INFO
	.align		4
.L_2469:
        /*0008*/ 	.byte	0x04, 0x17
        /*000a*/ 	.short	(.L_2471 - .L_2470)
.L_2470:
        /*000c*/ 	.word	0x00000000
        /*0010*/ 	.short	0x0000
        /*0012*/ 	.short	0x0000
        /*0014*/ 	.byte	0x00, 0xf0, 0x81, 0x02


	//----- nvinfo : EIATTR_SPARSE_MMA_MASK
	.align		4
.L_2471:
        /*0018*/ 	.byte	0x03, 0x50
        /*001a*/ 	.short	0x0000


	//----- nvinfo : EIATTR_MAXREG_COUNT
	.align		4
        /*001c*/ 	.byte	0x03, 0x1b
        /*001e*/ 	.short	0x00ff


	//----- nvinfo : EIATTR_NUM_BARRIERS
	.align		4
        /*0020*/ 	.byte	0x02, 0x4c
        /*0022*/ 	.byte	0x01
	.zero		1


	//----- nvinfo : EIATTR_MERCURY_ISA_VERSION
	.align		4
        /*0024*/ 	.byte	0x03, 0x5f
        /*0026*/ 	.short	0x0101


	//----- nvinfo : EIATTR_COOP_GROUP_MASK_REGIDS
	.align		4
        /*0028*/ 	.byte	0x04, 0x29
        /*002a*/ 	.short	(.L_2473 - .L_2472)


	//   ....[0]....
.L_2472:
        /*002c*/ 	.word	0xffffffff


	//   ....[1]....
        /*0030*/ 	.word	0xffffffff


	//   ....[2]....
        /*0034*/ 	.word	0xffffffff


	//   ....[3]....
        /*0038*/ 	.word	0xffffffff


	//   ....[4]....
        /*003c*/ 	.word	0xffffffff


	//   ....[5]....
        /*0040*/ 	.word	0xffffffff


	//   ....[6]....
        /*0044*/ 	.word	0xffffffff


	//   ....[7]....
        /*0048*/ 	.word	0xffffffff


	//   ....[8]....
        /*004c*/ 	.word	0xffffffff


	//   ....[9]....
        /*0050*/ 	.word	0xffffffff


	//   ....[10]....
        /*0054*/ 	.word	0xffffffff


	//   ....[11]....
        /*0058*/ 	.word	0xffffffff


	//   ....[12]....
        /*005c*/ 	.word	0xffffffff


	//   ....[13]....
        /*0060*/ 	.word	0xffffffff


	//   ....[14]....
        /*0064*/ 	.word	0xffffffff


	//   ....[15]....
        /*0068*/ 	.word	0xffffffff


	//   ....[16]....
        /*006c*/ 	.word	0xffffffff


	//   ....[17]....
        /*0070*/ 	.word	0xffffffff


	//   ....[18]....
        /*0074*/ 	.word	0x05000024


	//   ....[19]....
        /*0078*/ 	.word	0x05000024


	//   ....[20]....
        /*007c*/ 	.word	0x05000024


	//   ....[21]....
        /*0080*/ 	.word	0x05000024


	//   ....[22]....
        /*0084*/ 	.word	0x05000024


	//   ....[23]....
        /*0088*/ 	.word	0x05000024


	//   ....[24]....
        /*008c*/ 	.word	0x05000024


	//   ....[25]....
        /*0090*/ 	.word	0x05000024


	//   ....[26]....
        /*0094*/ 	.word	0x05000024


	//   ....[27]....
        /*0098*/ 	.word	0x05000024


	//   ....[28]....
        /*009c*/ 	.word	0x05000024


	//   ....[29]....
        /*00a0*/ 	.word	0x05000024


	//   ....[30]....
        /*00a4*/ 	.word	0x05000024


	//   ....[31]....
        /*00a8*/ 	.word	0x05000024


	//   ....[32]....
        /*00ac*/ 	.word	0x05000024


	//   ....[33]....
        /*00b0*/ 	.word	0x05000024


	//   ....[34]....
        /*00b4*/ 	.word	0x05000024


	//   ....[35]....
        /*00b8*/ 	.word	0x05000024


	//----- nvinfo : EIATTR_COOP_GROUP_INSTR_OFFSETS
	.align		4
.L_2473:
        /*00bc*/ 	.byte	0x04, 0x28
        /*00be*/ 	.short	(.L_2475 - .L_2474)


	//   ....[0]....
.L_2474:
        /*00c0*/ 	.word	0x00001ba0


	//   ....[1]....
        /*00c4*/ 	.word	0x00001bd0


	//   ....[2]....
        /*00c8*/ 	.word	0x00001bf0


	//   ....[3]....
        /*00cc*/ 	.word	0x00001c40


	//   ....[4]....
        /*00d0*/ 	.word	0x00001c80


	//   ....[5]....
        /*00d4*/ 	.word	0x00001cb0


	//   ....[6]....
        /*00d8*/ 	.word	0x00001ce0


	//   ....[7]....
        /*00dc*/ 	.word	0x00001d10


	//   ....[8]....
        /*00e0*/ 	.word	0x00001d70


	//   ....[9]....
        /*00e4*/ 	.word	0x00001da0


	//   ....[10]....
        /*00e8*/ 	.word	0x00001dd0


	//   ....[11]....
        /*00ec*/ 	.word	0x00001e40


	//   ....[12]....
        /*00f0*/ 	.word	0x00001e50


	//   ....[13]....
        /*00f4*/ 	.word	0x00001e70


	//   ....[14]....
        /*00f8*/ 	.word	0x00001ed0


	//   ....[15]....
        /*00fc*/ 	.word	0x00001f10


	//   ....[16]....
        /*0100*/ 	.word	0x00001f30


	//   ....[17]....
        /*0104*/ 	.word	0x00001f60


	//   ....[18]....
        /*0108*/ 	.word	0x00002670


	//   ....[19]....
        /*010c*/ 	.word	0x00002700


	//   ....[20]....
        /*0110*/ 	.word	0x00002790


	//   ....[21]....
        /*0114*/ 	.word	0x00002820


	//   ....[22]....
        /*0118*/ 	.word	0x00002890


	//   ....[23]....
        /*011c*/ 	.word	0x00002920


	//   ....[24]....
        /*0120*/ 	.word	0x000029b0


	//   ....[25]....
        /*0124*/ 	.word	0x00002a20


	//   ....[26]....
        /*0128*/ 	.word	0x00002a90


	//   ....[27]....
        /*012c*/ 	.word	0x00002b30


	//   ....[28]....
        /*0130*/ 	.word	0x00002bb0


	//   ....[29]....
        /*0134*/ 	.word	0x00002c30


	//   ....[30]....
        /*0138*/ 	.word	0x00002cd0


	//   ....[31]....
        /*013c*/ 	.word	0x00002d50


	//   ....[32]....
        /*0140*/ 	.word	0x00002e00


	//   ....[33]....
        /*0144*/ 	.word	0x00002e80


	//   ....[34]....
        /*0148*/ 	.word	0x00002ef0


	//   ....[35]....
        /*014c*/ 	.word	0x00002f50


	//----- nvinfo : EIATTR_VRC_CTA_INIT_COUNT
	.align		4
.L_2475:
        /*0150*/ 	.byte	0x02, 0x4a
	.zero		1
	.zero		1


	//----- nvinfo : EIATTR_EXIT_INSTR_OFFSETS
	.align		4
        /*0154*/ 	.byte	0x04, 0x1c
        /*0156*/ 	.short	(.L_2477 - .L_2476)


	//   ....[0]....
.L_2476:
        /*0158*/ 	.word	0x00002500


	//   ....[1]....
        /*015c*/ 	.word	0x000025f0


	//----- nvinfo : EIATTR_CRS_STACK_SIZE
	.align		4
.L_2477:
        /*0160*/ 	.byte	0x04, 0x1e
        /*0162*/ 	.short	(.L_2479 - .L_2478)
.L_2478:
        /*0164*/ 	.word	0x00000000


	//----- nvinfo : EIATTR_CBANK_PARAM_SIZE
	.align		4
.L_2479:
        /*0168*/ 	.byte	0x03, 0x19
        /*016a*/ 	.short	0x00a0


	//----- nvinfo : EIATTR_PARAM_CBANK
	.align		4
        /*016c*/ 	.byte	0x04, 0x0a
        /*016e*/ 	.short	(.L_2481 - .L_2480)
	.align		4
.L_2480:
        /*0170*/ 	.word	index@(.nv.constant0._Z30group_norm_nhwc_fwd_sum_kernelI11Fp32IOBf16WLi256EEv26Group_norm_nhwc_fwd_params)
        /*0174*/ 	.short	0x0380
        /*0176*/ 	.short	0x00a0


	//----- nvinfo : EIATTR_SW_WAR
	.align		4
.L_2481:
        /*0178*/ 	.byte	0x04, 0x36
        /*017a*/ 	.short	(.L_2483 - .L_2482)
.L_2482:
        /*017c*/ 	.word	0x00000008
.L_2483:


//--------------------- .nv.info._Z30group_norm_nhwc_fwd_sum_kernelI11Fp32IOBf16WLi120EEv26Group_norm_nhwc_fwd_params --------------------------
	.section	.nv.info._Z30group_norm_nhwc_fwd_sum_kernelI11Fp32IOBf16WLi120EEv26Group_norm_nhwc_fwd_params,"",@"SHT_CUDA_INFO"
	.sectionflags	@""
	.align	4


	//----- nvinfo : EIATTR_CUDA_API_VERSION
	.align		4
        /*0000*/ 	.byte	0x04, 0x37
        /*0002*/ 	.short	(.L_2485 - .L_2484)
.L_2484:
        /*0004*/ 	.word	0x00000082


	//----- nvinfo : EIATTR_KPARAM_INFO
	.align		4
.L_2485:
        /*0008*/ 	.byte	0x04, 0x17
        /*000a*/ 	.short	(.L_2487 - .L_2486)
.L_2486:
        /*000c*/ 	.word	0x00000000
        /*0010*/ 	.short	0x0000
        /*0012*/ 	.short	0x0000
        /*0014*/ 	.byte	0x00, 0xf0, 0x81, 0x02


	//----- nvinfo : EIATTR_SPARSE_MMA_MASK
	.align		4
.L_2487:
        /*0018*/ 	.byte	0x03, 0x50
        /*001a*/ 	.short	0x0000


	//----- nvinfo : EIATTR_MAXREG_COUNT
	.align		4
        /*001c*/ 	.byte	0x03, 0x1b
        /*001e*/ 	.short	0x00ff


	//----- nvinfo : EIATTR_NUM_BARRIERS
	.align		4
        /*0020*/ 	.byte	0x02, 0x4c
        /*0022*/ 	.byte	0x01
	.zero		1


	//----- nvinfo : EIATTR_MERCURY_ISA_VERSION
	.align		4
        /*0024*/ 	.byte	0x03, 0x5f
        /*0026*/ 	.short	0x0101


	//----- nvinfo : EIATTR_COOP_GROUP_MASK_REGIDS
	.align		4
        /*0028*/ 	.byte	0x04, 0x29
        /*002a*/ 	.short	(.L_2489 - .L_2488)


	//   ....[0]....
.L_2488:
        /*002c*/ 	.word	0x0500000d


	//   ....[1]....
        /*0030*/ 	.word	0x0500000d


	//   ....[2]....
        /*0034*/ 	.word	0x0500000d


	//   ....[3]....
        /*0038*/ 	.word	0x0500000d


	//   ....[4]....
        /*003c*/ 	.word	0x0500000d


	//   ....[5]....
        /*0040*/ 	.word	0x0500000d


	//   ....[6]....
        /*0044*/ 	.word	0x0500000d


	//   ....[7]....
        /*0048*/ 	.word	0x0500000d


	//   ....[8]....
        /*004c*/ 	.word	0x0500000d


	//   ....[9]....
        /*0050*/ 	.word	0x0500000d


	//   ....[10]....
        /*0054*/ 	.word	0x0500000d


	//   ....[11]....
        /*0058*/ 	.word	0x0500000d


	//   ....[12]....
        /*005c*/ 	.word	0x0500000d


	//   ....[13]....
        /*0060*/ 	.word	0x0500000d


	//   ....[14]....
        /*0064*/ 	.word	0x0500000d


	//   ....[15]....
        /*0068*/ 	.word	0x0500000d


	//   ....[16]....
        /*006c*/ 	.word	0x0500000d


	//   ....[17]....
        /*0070*/ 	.word	0x0500000d


	//   ....[18]....
        /*0074*/ 	.word	0x0500000d


	//   ....[19]....
        /*0078*/ 	.word	0x0500000d


	//   ....[20]....
        /*007c*/ 	.word	0x0500000d


	//   ....[21]....
        /*0080*/ 	.word	0x0500000d


	//----- nvinfo : EIATTR_COOP_GROUP_INSTR_OFFSETS
	.align		4
.L_2489:
        /*0084*/ 	.byte	0x04, 0x28
        /*0086*/ 	.short	(.L_2491 - .L_2490)


	//   ....[0]....
.L_2490:
        /*0088*/ 	.word	0x00001940


	//   ....[1]....
        /*008c*/ 	.word	0x00001a00


	//   ....[2]....
        /*0090*/ 	.word	0x00001a70


	//   ....[3]....
        /*0094*/ 	.word	0x00001af0


	//   ....[4]....
        /*0098*/ 	.word	0x00001b60


	//   ....[5]....
        /*009c*/ 	.word	0x00001c00


	//   ....[6]....
        /*00a0*/ 	.word	0x00001c70


	//   ....[7]....
        /*00a4*/ 	.word	0x00001cf0


	//   ....[8]....
        /*00a8*/ 	.word	0x00001d70


	//   ....[9]....
        /*00ac*/ 	.word	0x00001de0


	//   ....[10]....
        /*00b0*/ 	.word	0x00001e30


	//   ....[11]....
        /*00b4*/ 	.word	0x00002320


	//   ....[12]....
        /*00b8*/ 	.word	0x00002400


	//   ....[13]....
        /*00bc*/ 	.word	0x00002490


	//   ....[14]....
        /*00c0*/ 	.word	0x00002540


	//   ....[15]....
        /*00c4*/ 	.word	0x000025d0


	//   ....[16]....
        /*00c8*/ 	.word	0x00002680


	//   ....[17]....
        /*00cc*/ 	.word	0x00002710


	//   ....[18]....
        /*00d0*/ 	.word	0x000027c0


	//   ....[19]....
        /*00d4*/ 	.word	0x00002860


	//   ....[20]....
        /*00d8*/ 	.word	0x000028f0


	//   ....[21]....
        /*00dc*/ 	.word	0x00002960


	//----- nvinfo : EIATTR_VRC_CTA_INIT_COUNT
	.align		4
.L_2491:
        /*00e0*/ 	.byte	0x02, 0x4a
	.zero		1
	.zero		1


	//----- nvinfo : EIATTR_EXIT_INSTR_OFFSETS
	.align		4
        /*00e4*/ 	.byte	0x04, 0x1c
        /*00e6*/ 	.short	(.L_2493 - .L_2492)


	//   ....[0]....
.L_2492:
        /*00e8*/ 	.word	0x00002220


	//   ....[1]....
        /*00ec*/ 	.word	0x00002300


	//----- nvinfo : EIATTR_CRS_STACK_SIZE
	.align		4
.L_2493:
        /*00f0*/ 	.byte	0x04, 0x1e
        /*00f2*/ 	.short	(.L_2495 - .L_2494)
.L_2494:
        /*00f4*/ 	.word	0x00000000


	//----- nvinfo : EIATTR_CBANK_PARAM_SIZE
	.align		4
.L_2495:
        /*00f8*/ 	.byte	0x03, 0x19
        /*00fa*/ 	.short	0x00a0


	//----- nvinfo : EIATTR_PARAM_CBANK
	.align		4
        /*00fc*/ 	.byte	0x04, 0x0a
        /*00fe*/ 	.short	(.L_2497 - .L_2496)
	.align		4
.L_2496:
        /*0100*/ 	.word	index@(.nv.constant0._Z30group_norm_nhwc_fwd_sum_kernelI11Fp32IOBf16WLi120EEv26Group_norm_nhwc_fwd_params)
        /*0104*/ 	.short	0x0380
        /*0106*/ 	.short	0x00a0


	//----- nvinfo : EIATTR_SW_WAR
	.align		4
.L_2497:
        /*0108*/ 	.byte	0x04, 0x36
        /*010a*/ 	.short	(.L_2499 - .L_2498)
.L_2498:
        /*010c*/ 	.word	0x00000008
.L_2499:


//--------------------- .nv.info._Z30group_norm_nhwc_fwd_sum_kernelI11Fp32IOBf16WLi140EEv26Group_norm_nhwc_fwd_params --------------------------
	.section	.nv.info._Z30group_norm_nhwc_fwd_sum_kernelI11Fp32IOBf16WLi140EEv26Group_norm_nhwc_fwd_params,"",@"SHT_CUDA_INFO"
	.sectionflags	@""
	.align	4


	//----- nvinfo : EIATTR_CUDA_API_VERSION
	.align		4
        /*0000*/ 	.byte	0x04, 0x37
        /*0002*/ 	.short	(.L_2501 - .L_2500)
.L_2500:
        /*0004*/ 	.word	0x00000082


	//----- nvinfo : EIATTR_KPARAM_INFO
	.align		4
.L_2501:
        /*0008*/ 	.byte	0x04, 0x17
        /*000a*/ 	.short	(.L_2503 - .L_2502)
.L_2502:
        /*000c*/ 	.word	0x00000000
        /*0010*/ 	.short	0x0000
        /*0012*/ 	.short	0x0000
        /*0014*/ 	.byte	0x00, 0xf0, 0x81, 0x02


	//----- nvinfo : EIATTR_SPARSE_MMA_MASK
	.align		4
.L_2503:
        /*0018*/ 	.byte	0x03, 0x50
        /*001a*/ 	.short	0x0000


	//----- nvinfo : EIATTR_MAXREG_COUNT
	.align		4
        /*001c*/ 	.byte	0x03, 0x1b
        /*001e*/ 	.short	0x00ff


	//----- nvinfo : EIATTR_NUM_BARRIERS
	.align		4
        /*0020*/ 	.byte	0x02, 0x4c
        /*0022*/ 	.byte	0x01
	.zero		1


	//----- nvinfo : EIATTR_MERCURY_ISA_VERSION
	.align		4
        /*0024*/ 	.byte	0x03, 0x5f
        /*0026*/ 	.short	0x0101


	//----- nvinfo : EIATTR_COOP_GROUP_MASK_REGIDS
	.align		4
        /*0028*/ 	.byte	0x04, 0x29
        /*002a*/ 	.short	(.L_2505 - .L_2504)


	//   ....[0]....
.L_2504:
        /*002c*/ 	.word	0x0500000b


	//   ....[1]....
        /*0030*/ 	.word	0x0500000b


	//   ....[2]....
        /*0034*/ 	.word	0x0500000b


	//   ....[3]....
        /*0038*/ 	.word	0x0500000b


	//   ....[4]....
        /*003c*/ 	.word	0x0500000b


	//   ....[5]....
        /*0040*/ 	.word	0x0500000b


	//   ....[6]....
        /*0044*/ 	.word	0x0500000b


	//   ....[7]....
        /*0048*/ 	.word	0x0500000b


	//   ....[8]....
        /*004c*/ 	.word	0x0500000b


	//   ....[9]....
        /*0050*/ 	.word	0x0500000b


	//   ....[10]....
        /*0054*/ 	.word	0x0500000b


	//   ....[11]....
        /*0058*/ 	.word	0x0500000b


	//   ....[12]....
        /*005c*/ 	.word	0x0500000b


	//   ....[13]....
        /*0060*/ 	.word	0x0500000b


	//   ....[14]....
        /*0064*/ 	.word	0x0500000b


	//   ....[15]....
        /*0068*/ 	.word	0x0500000b


	//   ....[16]....
        /*006c*/ 	.word	0x0500000b


	//   ....[17]....
        /*0070*/ 	.word	0x0500000b


	//   ....[18]....
        /*0074*/ 	.word	0x0500000b


	//   ....[19]....
        /*0078*/ 	.word	0x0500000b


	//   ....[20]....
        /*007c*/ 	.word	0x0500000b


	//   ....[21]....
        /*0080*/ 	.word	0x0500000b


	//----- nvinfo : EIATTR_COOP_GROUP_INSTR_OFFSETS
	.align		4
.L_2505:
        /*0084*/ 	.byte	0x04, 0x28
        /*0086*/ 	.short	(.L_2507 - .L_2506)


	//   ....[0]....
.L_2506:
        /*0088*/ 	.word	0x000019b0


	//   ....[1]....
        /*008c*/ 	.word	0x00001a70


	//   ....[2]....
        /*0090*/ 	.word	0x00001ae0


	//   ....[3]....
        /*0094*/ 	.word	0x00001b70


	//   ....[4]....
        /*0098*/ 	.word	0x00001be0


	//   ....[5]....
        /*009c*/ 	.word	0x00001c60


	//   ....[6]....
        /*00a0*/ 	.word	0x00001cd0


	//   ....[7]....
        /*00a4*/ 	.word	0x00001d60


	//   ....[8]....
        /*00a8*/ 	.word	0x00001de0


	//   ....[9]....
        /*00ac*/ 	.word	0x00001e50


	//   ....[10]....
        /*00b0*/ 	.word	0x00001ea0


	//   ....[11]....
        /*00b4*/ 	.word	0x00002490


	//   ....[12]....
        /*00b8*/ 	.word	0x00002570


	//   ....[13]....
        /*00bc*/ 	.word	0x00002600


	//   ....[14]....
        /*00c0*/ 	.word	0x000026b0


	//   ....[15]....
        /*00c4*/ 	.word	0x00002740


	//   ....[16]....
        /*00c8*/ 	.word	0x000027f0


	//   ....[17]....
        /*00cc*/ 	.word	0x00002880


	//   ....[18]....
        /*00d0*/ 	.word	0x00002930


	//   ....[19]....
        /*00d4*/ 	.word	0x000029d0


	//   ....[20]....
        /*00d8*/ 	.word	0x00002a60


	//   ....[21]....
        /*00dc*/ 	.word	0x00002ad0


	//----- nvinfo : EIATTR_VRC_CTA_INIT_COUNT
	.align		4
.L_2507:
        /*00e0*/ 	.byte	0x02, 0x4a
	.zero		1
	.zero		1


	//----- nvinfo : EIATTR_EXIT_INSTR_OFFSETS
	.align		4
        /*00e4*/ 	.byte	0x04, 0x1c
        /*00e6*/ 	.short	(.L_2509 - .L_2508)


	//   ....[0]....
.L_2508:
        /*00e8*/ 	.word	0x00002390


	//   ....[1]....
        /*00ec*/ 	.word	0x00002470


	//----- nvinfo : EIATTR_CRS_STACK_SIZE
	.align		4
.L_2509:
        /*00f0*/ 	.byte	0x04, 0x1e
        /*00f2*/ 	.short	(.L_2511 - .L_2510)
.L_2510:
        /*00f4*/ 	.word	0x00000000


	//----- nvinfo : EIATTR_CBANK_PARAM_SIZE
	.align		4
.L_2511:
        /*00f8*/ 	.byte	0x03, 0x19
        /*00fa*/ 	.short	0x00a0


	//----- nvinfo : EIATTR_PARAM_CBANK
	.align		4
        /*00fc*/ 	.byte	0x04, 0x0a
        /*00fe*/ 	.short	(.L_2513 - .L_2512)
	.align		4
.L_2512:
        /*0100*/ 	.word	index@(.nv.constant0._Z30group_norm_nhwc_fwd_sum_kernelI11Fp32IOBf16WLi140EEv26Group_norm_nhwc_fwd_params)
        /*0104*/ 	.short	0x0380
        /*0106*/ 	.short	0x00a0


	//----- nvinfo : EIATTR_SW_WAR
	.align		4
.L_2513:
        /*0108*/ 	.byte	0x04, 0x36
        /*010a*/ 	.short	(.L_2515 - .L_2514)
.L_2514:
        /*010c*/ 	.word	0x00000008
.L_2515:


//--------------------- .nv.info._Z30group_norm_nhwc_fwd_sum_kernelI11Fp32IOBf16WLi160EEv26Group_norm_nhwc_fwd_params --------------------------
	.section	.nv.info._Z30group_norm_nhwc_fwd_sum_kernelI11Fp32IOBf16WLi160EEv26Group_norm_nhwc_fwd_params,"",@"SHT_CUDA_INFO"
	.sectionflags	@""
	.align	4


	//----- nvinfo : EIATTR_CUDA_API_VERSION
	.align		4
        /*0000*/ 	.byte	0x04, 0x37
        /*0002*/ 	.short	(.L_2517 - .L_2516)
.L_2516:
        /*0004*/ 	.word	0x00000082


	//----- nvinfo : EIATTR_KPARAM_INFO
	.align		4
.L_2517:
        /*0008*/ 	.byte	0x04, 0x17
        /*000a*/ 	.short	(.L_2519 - .L_2518)
.L_2518:
        /*000c*/ 	.word	0x00000000
        /*0010*/ 	.short	0x0000
        /*0012*/ 	.short	0x0000
        /*0014*/ 	.byte	0x00, 0xf0, 0x81, 0x02


	//----- nvinfo : EIATTR_SPARSE_MMA_MASK
	.align		4
.L_2519:
        /*0018*/ 	.byte	0x03, 0x50
        /*001a*/ 	.short	0x0000


	//----- nvinfo : EIATTR_MAXREG_COUNT
	.align		4
        /*001c*/ 	.byte	0x03, 0x1b
        /*001e*/ 	.short	0x00ff


	//----- nvinfo : EIATTR_NUM_BARRIERS
	.align		4
        /*0020*/ 	.byte	0x02, 0x4c
        /*0022*/ 	.byte	0x01
	.zero		1


	//----- nvinfo : EIATTR_MERCURY_ISA_VERSION
	.align		4
        /*0024*/ 	.byte	0x03, 0x5f
        /*0026*/ 	.short	0x0101


	//----- nvinfo : EIATTR_COOP_GROUP_MASK_REGIDS
	.align		4
        /*0028*/ 	.byte	0x04, 0x29
        /*002a*/ 	.short	(.L_2521 - .L_2520)


	//   ....[0]....
.L_2520:
        /*002c*/ 	.word	0xffffffff


	//   ....[1]....
        /*0030*/ 	.word	0xffffffff


	//   ....[2]....
        /*0034*/ 	.word	0xffffffff


	//   ....[3]....
        /*0038*/ 	.word	0xffffffff


	//   ....[4]....
        /*003c*/ 	.word	0xffffffff


	//   ....[5]....
        /*0040*/ 	.word	0xffffffff


	//   ....[6]....
        /*0044*/ 	.word	0xffffffff


	//   ....[7]....
        /*0048*/ 	.word	0xffffffff


	//   ....[8]....
        /*004c*/ 	.word	0xffffffff


	//   ....[9]....
        /*0050*/ 	.word	0xffffffff


	//   ....[10]....
        /*0054*/ 	.word	0xffffffff


	//   ....[11]....
        /*0058*/ 	.word	0xffffffff


	//   ....[12]....
        /*005c*/ 	.word	0xffffffff


	//   ....[13]....
        /*0060*/ 	.word	0xffffffff


	//   ....[14]....
        /*0064*/ 	.word	0xffffffff


	//   ....[15]....
        /*0068*/ 	.word	0xffffffff


	//   ....[16]....
        /*006c*/ 	.word	0xffffffff


	//   ....[17]....
        /*0070*/ 	.word	0xffffffff


	//   ....[18]....
        /*0074*/ 	.word	0x05000019


	//   ....[19]....
        /*0078*/ 	.word	0x05000019


	//   ....[20]....
        /*007c*/ 	.word	0x05000019


	//   ....[21]....
        /*0080*/ 	.word	0x05000019


	//   ....[22]....
        /*0084*/ 	.word	0x05000019


	//   ....[23]....
        /*0088*/ 	.word	0x05000019


	//   ....[24]....
        /*008c*/ 	.word	0x05000019


	//   ....[25]....
        /*0090*/ 	.word	0x05000019


	//   ....[26]....
        /*0094*/ 	.word	0x05000019


	//   ....[27]....
        /*0098*/ 	.word	0x05000019


	//   ....[28]....
        /*009c*/ 	.word	0x05000019


	//   ....[29]....
        /*00a0*/ 	.word	0x05000019


	//   ....[30]....
        /*00a4*/ 	.word	0x05000019


	//   ....[31]....
        /*00a8*/ 	.word	0x05000019


	//   ....[32]....
        /*00ac*/ 	.word	0x05000019


	//   ....[33]....
        /*00b0*/ 	.word	0x05000019


	//   ....[34]....
        /*00b4*/ 	.word	0x05000019


	//   ....[35]....
        /*00b8*/ 	.word	0x05000019


	//----- nvinfo : EIATTR_COOP_GROUP_INSTR_OFFSETS
	.align		4
.L_2521:
        /*00bc*/ 	.byte	0x04, 0x28
        /*00be*/ 	.short	(.L_2523 - .L_2522)


	//   ....[0]....
.L_2522:
        /*00c0*/ 	.word	0x000019b0


	//   ....[1]....
        /*00c4*/ 	.word	0x000019e0


	//   ....[2]....
        /*00c8*/ 	.word	0x000019f0


	//   ....[3]....
        /*00cc*/ 	.word	0x00001a50


	//   ....[4]....
        /*00d0*/ 	.word	0x00001a80


	//   ....[5]....
        /*00d4*/ 	.word	0x00001aa0


	//   ....[6]....
        /*00d8*/ 	.word	0x00001b00


	//   ....[7]....
        /*00dc*/ 	.word	0x00001b30


	//   ....[8]....
        /*00e0*/ 	.word	0x00001b50


	//   ....[9]....
        /*00e4*/ 	.word	0x00001bb0


	//   ....[10]....
        /*00e8*/ 	.word	0x00001be0


	//   ....[11]....
        /*00ec*/ 	.word	0x00001c00


	//   ....[12]....
        /*00f0*/ 	.word	0x00001c70


	//   ....[13]....
        /*00f4*/ 	.word	0x00001ca0


	//   ....[14]....
        /*00f8*/ 	.word	0x00001cb0


	//   ....[15]....
        /*00fc*/ 	.word	0x00001d10


	//   ....[16]....
        /*0100*/ 	.word	0x00001d30


	//   ....[17]....
        /*0104*/ 	.word	0x00001d40


	//   ....[18]....
        /*0108*/ 	.word	0x00002220


	//   ....[19]....
        /*010c*/ 	.word	0x00002280


	//   ....[20]....
        /*0110*/ 	.word	0x000022d0


	//   ....[21]....
        /*0114*/ 	.word	0x00002380


	//   ....[22]....
        /*0118*/ 	.word	0x000023f0


	//   ....[23]....
        /*011c*/ 	.word	0x00002470


	//   ....[24]....
        /*0120*/ 	.word	0x00002500


	//   ....[25]....
        /*0124*/ 	.word	0x00002560


	//   ....[26]....
        /*0128*/ 	.word	0x000025f0


	//   ....[27]....
        /*012c*/ 	.word	0x00002680


	//   ....[28]....
        /*0130*/ 	.word	0x00002700


	//   ....[29]....
        /*0134*/ 	.word	0x00002790


	//   ....[30]....
        /*0138*/ 	.word	0x00002820


	//   ....[31]....
        /*013c*/ 	.word	0x00002880


	//   ....[32]....
        /*0140*/ 	.word	0x000028e0


	//   ....[33]....
        /*0144*/ 	.word	0x00002980


	//   ....[34]....
        /*0148*/ 	.word	0x000029d0


	//   ....[35]....
        /*014c*/ 	.word	0x00002a20


	//----- nvinfo : EIATTR_VRC_CTA_INIT_COUNT
	.align		4
.L_2523:
        /*0150*/ 	.byte	0x02, 0x4a
	.zero		1
	.zero		1


	//----- nvinfo : EIATTR_EXIT_INSTR_OFFSETS
	.align		4
        /*0154*/ 	.byte	0x04, 0x1c
        /*0156*/ 	.short	(.L_2525 - .L_2524)


	//   ....[0]....
.L_2524:
        /*0158*/ 	.word	0x000020d0


	//   ....[1]....
        /*015c*/ 	.word	0x000021b0


	//----- nvinfo : EIATTR_CRS_STACK_SIZE
	.align		4
.L_2525:
        /*0160*/ 	.byte	0x04, 0x1e
        /*0162*/ 	.short	(.L_2527 - .L_2526)
.L_2526:
        /*0164*/ 	.word	0x00000000


	//----- nvinfo : EIATTR_CBANK_PARAM_SIZE
	.align		4
.L_2527:
        /*0168*/ 	.byte	0x03, 0x19
        /*016a*/ 	.short	0x00a0


	//----- nvinfo : EIATTR_PARAM_CBANK
	.align		4
        /*016c*/ 	.byte	0x04, 0x0a
        /*016e*/ 	.short	(.L_2529 - .L_2528)
	.align		4
.L_2528:
        /*0170*/ 	.word	index@(.nv.constant0._Z30group_norm_nhwc_fwd_sum_kernelI11Fp32IOBf16WLi160EEv26Group_norm_nhwc_fwd_params)
        /*0174*/ 	.short	0x0380
        /*0176*/ 	.short	0x00a0


	//----- nvinfo : EIATTR_SW_WAR
	.align		4
.L_2529:
        /*0178*/ 	.byte	0x04, 0x36
        /*017a*/ 	.short	(.L_2531 - .L_2530)
.L_2530:
        /*017c*/ 	.word	0x00000008
.L_2531:


//--------------------- .nv.info._Z30group_norm_nhwc_fwd_sum_kernelI11Fp32IOFp16WLi196EEv26Group_norm_nhwc_fwd_params --------------------------
	.section	.nv.info._Z30group_norm_nhwc_fwd_sum_kernelI11Fp32IOFp16WLi196EEv26Group_norm_nhwc_fwd_params,"",@"SHT_CUDA_INFO"
	.sectionflags	@""
	.align	4


	//----- nvinfo : EIATTR_CUDA_API_VERSION
	.align		4
        /*0000*/ 	.byte	0x04, 0x37
        /*0002*/ 	.short	(.L_2533 - .L_2532)
.L_2532:
        /*0004*/ 	.word	0x00000082


	//----- nvinfo : EIATTR_KPARAM_INFO
	.align		4
.L_2533:
        /*0008*/ 	.byte	0x04, 0x17
        /*000a*/ 	.short	(.L_2535 - .L_2534)
.L_2534:
        /*000c*/ 	.word	0x00000000
        /*0010*/ 	.short	0x0000
        /*0012*/ 	.short	0x0000
        /*0014*/ 	.byte	0x00, 0xf0, 0x81, 0x02


	//----- nvinfo : EIATTR_SPARSE_MMA_MASK
	.align		4
.L_2535:
        /*0018*/ 	.byte	0x03, 0x50
        /*001a*/ 	.short	0x0000


	//----- nvinfo : EIATTR_MAXREG_COUNT
	.align		4
        /*001c*/ 	.byte	0x03, 0x1b
        /*001e*/ 	.short	0x00ff


	//----- nvinfo : EIATTR_NUM_BARRIERS
	.align		4
        /*0020*/ 	.byte	0x02, 0x4c
        /*0022*/ 	.byte	0x01
	.zero		1


	//----- nvinfo : EIATTR_MERCURY_ISA_VERSION
	.align		4
        /*0024*/ 	.byte	0x03, 0x5f
        /*0026*/ 	.short	0x0101


	//----- nvinfo : EIATTR_COOP_GROUP_MASK_REGIDS
	.align		4
        /*0028*/ 	.byte	0x04, 0x29
        /*002a*/ 	.short	(.L_2537 - .L_2536)


	//   ....[0]....
.L_2536:
        /*002c*/ 	.word	0x05000008


	//   ....[1]....
        /*0030*/ 	.word	0x05000008


	//   ....[2]....
        /*0034*/ 	.word	0x05000008


	//   ....[3]....
        /*0038*/ 	.word	0x05000008


	//   ....[4]....
        /*003c*/ 	.word	0x05000008


	//   ....[5]....
        /*0040*/ 	.word	0x05000008


	//   ....[6]....
        /*0044*/ 	.word	0x05000008


	//   ....[7]....
        /*0048*/ 	.word	0x05000008


	//   ....[8]....
        /*004c*/ 	.word	0x05000008


	//   ....[9]....
        /*0050*/ 	.word	0x05000008


	//   ....[10]....
        /*0054*/ 	.word	0x05000008


	//   ....[11]....
        /*0058*/ 	.word	0x05000008


	//   ....[12]....
        /*005c*/ 	.word	0x05000008


	//   ....[13]....
        /*0060*/ 	.word	0x05000008


	//   ....[14]....
        /*0064*/ 	.word	0x05000008


	//   ....[15]....
        /*0068*/ 	.word	0x05000008


	//   ....[16]....
        /*006c*/ 	.word	0x05000008


	//   ....[17]....
        /*0070*/ 	.word	0x05000008


	//   ....[18]....
        /*0074*/ 	.word	0x05000008


	//   ....[19]....
        /*0078*/ 	.word	0x05000008


	//   ....[20]....
        /*007c*/ 	.word	0x05000008


	//   ....[21]....
        /*0080*/ 	.word	0x05000008


	//----- nvinfo : EIATTR_COOP_GROUP_INSTR_OFFSETS
	.align		4
.L_2537:
        /*0084*/ 	.byte	0x04, 0x28
        /*0086*/ 	.short	(.L_2539 - .L_2538)


	//   ....[0]....
.L_2538:
        /*0088*/ 	.word	0x00001a90


	//   ....[1]....
        /*008c*/ 	.word	0x00001b40


	//   ....[2]....
        /*0090*/ 	.word	0x00001bb0


	//   ....[3]....
        /*0094*/ 	.word	0x00001c40


	//   ....[4]....
        /*0098*/ 	.word	0x00001cb0


	//   ....[5]....
        /*009c*/ 	.word	0x00001d30


	//   ....[6]....
        /*00a0*/ 	.word	0x00001da0


	//   ....[7]....
        /*00a4*/ 	.word	0x00001e40


	//   ....[8]....
        /*00a8*/ 	.word	0x00001ec0


	//   ....[9]....
        /*00ac*/ 	.word	0x00001f30


	//   ....[10]....
        /*00b0*/ 	.word	0x00001f80


	//   ....[11]....
        /*00b4*/ 	.word	0x000026d0


	//   ....[12]....
        /*00b8*/ 	.word	0x000027a0


	//   ....[13]....
        /*00bc*/ 	.word	0x00002830


	//   ....[14]....
        /*00c0*/ 	.word	0x000028e0


	//   ....[15]....
        /*00c4*/ 	.word	0x00002970


	//   ....[16]....
        /*00c8*/ 	.word	0x00002a20


	//   ....[17]....
        /*00cc*/ 	.word	0x00002ab0


	//   ....[18]....
        /*00d0*/ 	.word	0x00002b70


	//   ....[19]....
        /*00d4*/ 	.word	0x00002c10


	//   ....[20]....
        /*00d8*/ 	.word	0x00002ca0


	//   ....[21]....
        /*00dc*/ 	.word	0x00002d10


	//----- nvinfo : EIATTR_VRC_CTA_INIT_COUNT
	.align		4
.L_2539:
        /*00e0*/ 	.byte	0x02, 0x4a
	.zero		1
	.zero		1


	//----- nvinfo : EIATTR_EXIT_INSTR_OFFSETS
	.align		4
        /*00e4*/ 	.byte	0x04, 0x1c
        /*00e6*/ 	.short	(.L_2541 - .L_2540)


	//   ....[0]....
.L_2540:
        /*00e8*/ 	.word	0x000025c0


	//   ....[1]....
        /*00ec*/ 	.word	0x000026b0


	//----- nvinfo : EIATTR_CRS_STACK_SIZE
	.align		4
.L_2541:
        /*00f0*/ 	.byte	0x04, 0x1e
        /*00f2*/ 	.short	(.L_2543 - .L_2542)
.L_2542:
        /*00f4*/ 	.word	0x00000000


	//----- nvinfo : EIATTR_CBANK_PARAM_SIZE
	.align		4
.L_2543:
        /*00f8*/ 	.byte	0x03, 0x19
        /*00fa*/ 	.short	0x00a0


	//----- nvinfo : EIATTR_PARAM_CBANK
	.align		4
        /*00fc*/ 	.byte	0x04, 0x0a
        /*00fe*/ 	.short	(.L_2545 - .L_2544)
	.align		4
.L_2544:
        /*0100*/ 	.word	index@(.nv.constant0._Z30group_norm_nhwc_fwd_sum_kernelI11Fp32IOFp16WLi196EEv26Group_norm_nhwc_fwd_params)
        /*0104*/ 	.short	0x0380
        /*0106*/ 	.short	0x00a0


	//----- nvinfo : EIATTR_SW_WAR
	.align		4
.L_2545:
        /*0108*/ 	.byte	0x04, 0x36
        /*010a*/ 	.short	(.L_2547 - .L_2546)
.L_2546:
        /*010c*/ 	.word	0x00000008
.L_2547:


//--------------------- .nv.info._Z30group_norm_nhwc_fwd_sum_kernelI11Fp32IOFp16WLi168EEv26Group_norm_nhwc_fwd_params --------------------------
	.section	.nv.info._Z30group_norm_nhwc_fwd_sum_kernelI11Fp32IOFp16WLi168EEv26Group_norm_nhwc_fwd_params,"",@"SHT_CUDA_INFO"
	.sectionflags	@""
	.align	4


	//----- nvinfo : EIATTR_CUDA_API_VERSION
	.align		4
        /*0000*/ 	.byte	0x04, 0x37
        /*0002*/ 	.short	(.L_2549 - .L_2548)
.L_2548:
        /*0004*/ 	.word	0x00000082


	//----- nvinfo : EIATTR_KPARAM_INFO
	.align		4
.L_2549:
        /*0008*/ 	.byte	0x04, 0x17
        /*000a*/ 	.short	(.L_2551 - .L_2550)
.L_2550:
        /*000c*/ 	.word	0x00000000
        /*0010*/ 	.short	0x0000
        /*0012*/ 	.short	0x0000
        /*0014*/ 	.byte	0x00, 0xf0, 0x81, 0x02


	//----- nvinfo : EIATTR_SPARSE_MMA_MASK
	.align		4
.L_2551:
        /*0018*/ 	.byte	0x03, 0x50
        /*001a*/ 	.short	0x0000


	//----- nvinfo : EIATTR_MAXREG_COUNT
	.align		4
        /*001c*/ 	.byte	0x03, 0x1b
        /*001e*/ 	.short	0x00ff


	//----- nvinfo : EIATTR_NUM_BARRIERS
	.align		4
        /*0020*/ 	.byte	0x02, 0x4c
        /*0022*/ 	.byte	0x01
	.zero		1


	//----- nvinfo : EIATTR_MERCURY_ISA_VERSION
	.align		4
        /*0024*/ 	.byte	0x03, 0x5f
        /*0026*/ 	.short	0x0101


	//----- nvinfo : EIATTR_COOP_GROUP_MASK_REGIDS
	.align		4
        /*0028*/ 	.byte	0x04, 0x29
        /*002a*/ 	.short	(.L_2553 - .L_2552)


	//   ....[0]....
.L_2552:
        /*002c*/ 	.word	0x05000008


	//   ....[1]....
        /*0030*/ 	.word	0x05000008


	//   ....[2]....
        /*0034*/ 	.word	0x05000008


	//   ....[3]....
        /*0038*/ 	.word	0x05000008


	//   ....[4]....
        /*003c*/ 	.word	0x05000008


	//   ....[5]....
        /*0040*/ 	.word	0x05000008


	//   ....[6]....
        /*0044*/ 	.word	0x05000008


	//   ....[7]....
        /*0048*/ 	.word	0x05000008


	//   ....[8]....
        /*004c*/ 	.word	0x05000008


	//   ....[9]....
        /*0050*/ 	.word	0x05000008


	//   ....[10]....
        /*0054*/ 	.word	0x05000008


	//   ....[11]....
        /*0058*/ 	.word	0x05000008


	//   ....[12]....
        /*005c*/ 	.word	0x05000008


	//   ....[13]....
        /*0060*/ 	.word	0x05000008


	//   ....[14]....
        /*0064*/ 	.word	0x05000008


	//   ....[15]....
        /*0068*/ 	.word	0x05000008


	//   ....[16]....
        /*006c*/ 	.word	0x05000008


	//   ....[17]....
        /*0070*/ 	.word	0x05000008


	//   ....[18]....
        /*0074*/ 	.word	0x05000008


	//   ....[19]....
        /*0078*/ 	.word	0x05000008


	//   ....[20]....
        /*007c*/ 	.word	0x05000008


	//   ....[21]....
        /*0080*/ 	.word	0x05000008


	//----- nvinfo : EIATTR_COOP_GROUP_INSTR_OFFSETS
	.align		4
.L_2553:
        /*0084*/ 	.byte	0x04, 0x28
        /*0086*/ 	.short	(.L_2555 - .L_2554)


	//   ....[0]....
.L_2554:
        /*0088*/ 	.word	0x00001a90


	//   ....[1]....
        /*008c*/ 	.word	0x00001b50


	//   ....[2]....
        /*0090*/ 	.word	0x00001bc0


	//   ....[3]....
        /*0094*/ 	.word	0x00001c40


	//   ....[4]....
        /*0098*/ 	.word	0x00001cb0


	//   ....[5]....
        /*009c*/ 	.word	0x00001d50


	//   ....[6]....
        /*00a0*/ 	.word	0x00001dc0


	//   ....[7]....
        /*00a4*/ 	.word	0x00001e40


	//   ....[8]....
        /*00a8*/ 	.word	0x00001ec0


	//   ....[9]....
        /*00ac*/ 	.word	0x00001f30


	//   ....[10]....
        /*00b0*/ 	.word	0x00001f80


	//   ....[11]....
        /*00b4*/ 	.word	0x00002670


	//   ....[12]....
        /*00b8*/ 	.word	0x00002750


	//   ....[13]....
        /*00bc*/ 	.word	0x000027e0


	//   ....[14]....
        /*00c0*/ 	.word	0x00002890


	//   ....[15]....
        /*00c4*/ 	.word	0x00002920


	//   ....[16]....
        /*00c8*/ 	.word	0x000029d0


	//   ....[17]....
        /*00cc*/ 	.word	0x00002a60


	//   ....[18]....
        /*00d0*/ 	.word	0x00002b10


	//   ....[19]....
        /*00d4*/ 	.word	0x00002bb0


	//   ....[20]....
        /*00d8*/ 	.word	0x00002c40


	//   ....[21]....
        /*00dc*/ 	.word	0x00002cb0


	//----- nvinfo : EIATTR_VRC_CTA_INIT_COUNT
	.align		4
.L_2555:
        /*00e0*/ 	.byte	0x02, 0x4a
	.zero		1
	.zero		1


	//----- nvinfo : EIATTR_EXIT_INSTR_OFFSETS
	.align		4
        /*00e4*/ 	.byte	0x04, 0x1c
        /*00e6*/ 	.short	(.L_2557 - .L_2556)


	//   ....[0]....
.L_2556:
        /*00e8*/ 	.word	0x00002570


	//   ....[1]....
        /*00ec*/ 	.word	0x00002650


	//----- nvinfo : EIATTR_CRS_STACK_SIZE
	.align		4
.L_2557:
        /*00f0*/ 	.byte	0x04, 0x1e
        /*00f2*/ 	.short	(.L_2559 - .L_2558)
.L_2558:
        /*00f4*/ 	.word	0x00000000


	//----- nvinfo : EIATTR_CBANK_PARAM_SIZE
	.align		4
.L_2559:
        /*00f8*/ 	.byte	0x03, 0x19
        /*00fa*/ 	.short	0x00a0


	//----- nvinfo : EIATTR_PARAM_CBANK
	.align		4
        /*00fc*/ 	.byte	0x04, 0x0a
        /*00fe*/ 	.short	(.L_2561 - .L_2560)
	.align		4
.L_2560:
        /*0100*/ 	.word	index@(.nv.constant0._Z30group_norm_nhwc_fwd_sum_kernelI11Fp32IOFp16WLi168EEv26Group_norm_nhwc_fwd_params)
        /*0104*/ 	.short	0x0380
        /*0106*/ 	.short	0x00a0


	//----- nvinfo : EIATTR_SW_WAR
	.align		4
.L_2561:
        /*0108*/ 	.byte	0x04, 0x36
        /*010a*/ 	.short	(.L_2563 - .L_2562)
.L_2562:
        /*010c*/ 	.word	0x00000008
.L_2563:


//--------------------- .nv.info._Z30group_norm_nhwc_fwd_sum_kernelI11Fp32IOFp16WLi64EEv26Group_norm_nhwc_fwd_params --------------------------
	.section	.nv.info._Z30group_norm_nhwc_fwd_sum_kernelI11Fp32IOFp16WLi64EEv26Group_norm_nhwc_fwd_params,"",@"SHT_CUDA_INFO"
	.sectionflags	@""
	.align	4


	//----- nvinfo : EIATTR_CUDA_API_VERSION
	.align		4
        /*0000*/ 	.byte	0x04, 0x37
        /*0002*/ 	.short	(.L_2565 - .L_2564)
.L_2564:
        /*0004*/ 	.word	0x00000082


	//----- nvinfo : EIATTR_KPARAM_INFO
	.align		4
.L_2565:
        /*0008*/ 	.byte	0x04, 0x17
        /*000a*/ 	.short	(.L_2567 - .L_2566)
.L_2566:
        /*000c*/ 	.word	0x00000000
        /*0010*/ 	.short	0x0000
        /*0012*/ 	.short	0x0000
        /*0014*/ 	.byte	0x00, 0xf0, 0x81, 0x02


	//----- nvinfo : EIATTR_SPARSE_MMA_MASK
	.align		4
.L_2567:
        /*0018*/ 	.byte	0x03, 0x50
        /*001a*/ 	.short	0x0000


	//----- nvinfo : EIATTR_MAXREG_COUNT
	.align		4
        /*001c*/ 	.byte	0x03, 0x1b
        /*001e*/ 	.short	0x00ff


	//----- nvinfo : EIATTR_NUM_BARRIERS
	.align		4
        /*0020*/ 	.byte	0x02, 0x4c
        /*0022*/ 	.byte	0x01
	.zero		1


	//----- nvinfo : EIATTR_MERCURY_ISA_VERSION
	.align		4
        /*0024*/ 	.byte	0x03, 0x5f
        /*0026*/ 	.short	0x0101


	//----- nvinfo : EIATTR_COOP_GROUP_MASK_REGIDS
	.align		4
        /*0028*/ 	.byte	0x04, 0x29
        /*002a*/ 	.short	(.L_2569 - .L_2568)


	//   ....[0]....
.L_2568:
        /*002c*/ 	.word	0xffffffff


	//   ....[1]....
        /*0030*/ 	.word	0xffffffff


	//   ....[2]....
        /*0034*/ 	.word	0xffffffff


	//   ....[3]....
        /*0038*/ 	.word	0xffffffff


	//   ....[4]....
        /*003c*/ 	.word	0xffffffff


	//   ....[5]....
        /*0040*/ 	.word	0xffffffff


	//   ....[6]....
        /*0044*/ 	.word	0xffffffff


	//   ....[7]....
        /*0048*/ 	.word	0xffffffff


	//   ....[8]....
        /*004c*/ 	.word	0xffffffff


	//   ....[9]....
        /*0050*/ 	.word	0xffffffff


	//   ....[10]....
        /*0054*/ 	.word	0xffffffff


	//   ....[11]....
        /*0058*/ 	.word	0xffffffff


	//   ....[12]....
        /*005c*/ 	.word	0xffffffff


	//   ....[13]....
        /*0060*/ 	.word	0xffffffff


	//   ....[14]....
        /*0064*/ 	.word	0xffffffff


	//   ....[15]....
        /*0068*/ 	.word	0xffffffff


	//   ....[16]....
        /*006c*/ 	.word	0xffffffff


	//   ....[17]....
        /*0070*/ 	.word	0xffffffff


	//   ....[18]....
        /*0074*/ 	.word	0x05000013


	//   ....[19]....
        /*0078*/ 	.word	0x05000013


	//   ....[20]....
        /*007c*/ 	.word	0x05000013


	//   ....[21]....
        /*0080*/ 	.word	0x05000013


	//   ....[22]....
        /*0084*/ 	.word	0x05000013


	//   ....[23]....
        /*0088*/ 	.word	0x05000013


	//   ....[24]....
        /*008c*/ 	.word	0x05000013


	//   ....[25]....
        /*0090*/ 	.word	0x05000013


	//   ....[26]....
        /*0094*/ 	.word	0x05000013


	//   ....[27]....
        /*0098*/ 	.word	0x05000013


	//   ....[28]....
        /*009c*/ 	.word	0x05000013


	//   ....[29]....
        /*00a0*/ 	.word	0x05000013


	//   ....[30]....
        /*00a4*/ 	.word	0x05000013


	//   ....[31]....
        /*00a8*/ 	.word	0x05000013


	//   ....[32]....
        /*00ac*/ 	.word	0x05000013


	//   ....[33]....
        /*00b0*/ 	.word	0x05000013


	//   ....[34]....
        /*00b4*/ 	.word	0x05000013


	//   ....[35]....
        /*00b8*/ 	.word	0x05000013


	//----- nvinfo : EIATTR_COOP_GROUP_INSTR_OFFSETS
	.align		4
.L_2569:
        /*00bc*/ 	.byte	0x04, 0x28
        /*00be*/ 	.short	(.L_2571 - .L_2570)


	//   ....[0]....
.L_2570:
        /*00c0*/ 	.word	0x000017e0


	//   ....[1]....
        /*00c4*/ 	.word	0x00001810


	//   ....[2]....
        /*00c8*/ 	.word	0x00001820


	//   ....[3]....
        /*00cc*/ 	.word	0x00001880


	//   ....[4]....
        /*00d0*/ 	.word	0x000018b0


	//   ....[5]....
        /*00d4*/ 	.word	0x000018d0


	//   ....[6]....
        /*00d8*/ 	.word	0x00001930


	//   ....[7]....
        /*00dc*/ 	.word	0x00001960


	//   ....[8]....
        /*00e0*/ 	.word	0x00001980


	//   ....[9]....
        /*00e4*/ 	.word	0x000019e0


	//   ....[10]....
        /*00e8*/ 	.word	0x00001a10


	//   ....[11]....
        /*00ec*/ 	.word	0x00001a30


	//   ....[12]....
        /*00f0*/ 	.word	0x00001a90


	//   ....[13]....
        /*00f4*/ 	.word	0x00001ac0


	//   ....[14]....
        /*00f8*/ 	.word	0x00001ae0


	//   ....[15]....
        /*00fc*/ 	.word	0x00001b40


	//   ....[16]....
        /*0100*/ 	.word	0x00001b60


	//   ....[17]....
        /*0104*/ 	.word	0x00001b70


	//   ....[18]....
        /*0108*/ 	.word	0x00001ec0


	//   ....[19]....
        /*010c*/ 	.word	0x00001f10


	//   ....[20]....
        /*0110*/ 	.word	0x00001f80


	//   ....[21]....
        /*0114*/ 	.word	0x00001ff0


	//   ....[22]....
        /*0118*/ 	.word	0x00002080


	//   ....[23]....
        /*011c*/ 	.word	0x000020e0


	//   ....[24]....
        /*0120*/ 	.word	0x00002160


	//   ....[25]....
        /*0124*/ 	.word	0x000021f0


	//   ....[26]....
        /*0128*/ 	.word	0x00002260


	//   ....[27]....
        /*012c*/ 	.word	0x000022d0


	//   ....[28]....
        /*0130*/ 	.word	0x00002350


	//   ....[29]....
        /*0134*/ 	.word	0x000023b0


	//   ....[30]....
        /*0138*/ 	.word	0x00002430


	//   ....[31]....
        /*013c*/ 	.word	0x000024b0


	//   ....[32]....
        /*0140*/ 	.word	0x00002520


	//   ....[33]....
        /*0144*/ 	.word	0x000025c0


	//   ....[34]....
        /*0148*/ 	.word	0x00002610


	//   ....[35]....
        /*014c*/ 	.word	0x00002660


	//----- nvinfo : EIATTR_VRC_CTA_INIT_COUNT
	.align		4
.L_2571:
        /*0150*/ 	.byte	0x02, 0x4a
	.zero		1
	.zero		1


	//----- nvinfo : EIATTR_EXIT_INSTR_OFFSETS
	.align		4
        /*0154*/ 	.byte	0x04, 0x1c
        /*0156*/ 	.short	(.L_2573 - .L_2572)


	//   ....[0]....
.L_2572:
        /*0158*/ 	.word	0x00001d50


	//   ....[1]....
        /*015c*/ 	.word	0x00001e30


	//----- nvinfo : EIATTR_CRS_STACK_SIZE
	.align		4
.L_2573:
        /*0160*/ 	.byte	0x04, 0x1e
        /*0162*/ 	.short	(.L_2575 - .L_2574)
.L_2574:
        /*0164*/ 	.word	0x00000000


	//----- nvinfo : EIATTR_CBANK_PARAM_SIZE
	.align		4
.L_2575:
        /*0168*/ 	.byte	0x03, 0x19
        /*016a*/ 	.short	0x00a0


	//----- nvinfo : EIATTR_PARAM_CBANK
	.align		4
        /*016c*/ 	.byte	0x04, 0x0a
        /*016e*/ 	.short	(.L_2577 - .L_2576)
	.align		4
.L_2576:
        /*0170*/ 	.word	index@(.nv.constant0._Z30group_norm_nhwc_fwd_sum_kernelI11Fp32IOFp16WLi64EEv26Group_norm_nhwc_fwd_params)
        /*0174*/ 	.short	0x0380
        /*0176*/ 	.short	0x00a0


	//----- nvinfo : EIATTR_SW_WAR
	.align		4
.L_2577:
        /*0178*/ 	.byte	0x04, 0x36
        /*017a*/ 	.short	(.L_2579 - .L_2578)
.L_2578:
        /*017c*/ 	.word	0x00000008
.L_2579:


//--------------------- .nv.info._Z30group_norm_nhwc_fwd_sum_kernelI11Fp32IOFp16WLi128EEv26Group_norm_nhwc_fwd_params --------------------------
	.section	.nv.info._Z30group_norm_nhwc_fwd_sum_kernelI11Fp32IOFp16WLi128EEv26Group_norm_nhwc_fwd_params,"",@"SHT_CUDA_INFO"
	.sectionflags	@""
	.align	4


	//----- nvinfo : EIATTR_CUDA_API_VERSION
	.align		4
        /*0000*/ 	.byte	0x04, 0x37
        /*0002*/ 	.short	(.L_2581 - .L_2580)
.L_2580:
        /*0004*/ 	.word	0x00000082


	//----- nvinfo : EIATTR_KPARAM_INFO
	.align		4
.L_2581:
        /*0008*/ 	.byte	0x04, 0x17
        /*000a*/ 	.short	(.L_2583 - .L_2582)
.L_2582:
        /*000c*/ 	.word	0x00000000
        /*0010*/ 	.short	0x0000
        /*0012*/ 	.short	0x0000
        /*0014*/ 	.byte	0x00, 0xf0, 0x81, 0x02


	//----- nvinfo : EIATTR_SPARSE_MMA_MASK
	.align		4
.L_2583:
        /*0018*/ 	.byte	0x03, 0x50
        /*001a*/ 	.short	0x0000


	//----- nvinfo : EIATTR_MAXREG_COUNT
	.align		4
        /*001c*/ 	.byte	0x03, 0x1b
        /*001e*/ 	.short	0x00ff


	//----- nvinfo : EIATTR_NUM_BARRIERS
	.align		4
        /*0020*/ 	.byte	0x02, 0x4c
        /*0022*/ 	.byte	0x01
	.zero		1


	//----- nvinfo : EIATTR_MERCURY_ISA_VERSION
	.align		4
        /*0024*/ 	.byte	0x03, 0x5f
        /*0026*/ 	.short	0x0101


	//----- nvinfo : EIATTR_COOP_GROUP_MASK_REGIDS
	.align		4
        /*0028*/ 	.byte	0x04, 0x29
        /*002a*/ 	.short	(.L_2585 - .L_2584)


	//   ....[0]....
.L_2584:
        /*002c*/ 	.word	0xffffffff


	//   ....[1]....
        /*0030*/ 	.word	0xffffffff


	//   ....[2]....
        /*0034*/ 	.word	0xffffffff


	//   ....[3]....
        /*0038*/ 	.word	0xffffffff


	//   ....[4]....
        /*003c*/ 	.word	0xffffffff


	//   ....[5]....
        /*0040*/ 	.word	0xffffffff


	//   ....[6]....
        /*0044*/ 	.word	0xffffffff


	//   ....[7]....
        /*0048*/ 	.word	0xffffffff


	//   ....[8]....
        /*004c*/ 	.word	0xffffffff


	//   ....[9]....
        /*0050*/ 	.word	0xffffffff


	//   ....[10]....
        /*0054*/ 	.word	0xffffffff


	//   ....[11]....
        /*0058*/ 	.word	0xffffffff


	//   ....[12]....
        /*005c*/ 	.word	0xffffffff


	//   ....[13]....
        /*0060*/ 	.word	0xffffffff


	//   ....[14]....
        /*0064*/ 	.word	0xffffffff


	//   ....[15]....
        /*0068*/ 	.word	0xffffffff


	//   ....[16]....
        /*006c*/ 	.word	0xffffffff


	//   ....[17]....
        /*0070*/ 	.word	0xffffffff


	//   ....[18]....
        /*0074*/ 	.word	0x05000011


	//   ....[19]....
        /*0078*/ 	.word	0x05000011


	//   ....[20]....
        /*007c*/ 	.word	0x05000011


	//   ....[21]....
        /*0080*/ 	.word	0x05000011


	//   ....[22]....
        /*0084*/ 	.word	0x05000011


	//   ....[23]....
        /*0088*/ 	.word	0x05000011


	//   ....[24]....
        /*008c*/ 	.word	0x05000011


	//   ....[25]....
        /*0090*/ 	.word	0x05000011


	//   ....[26]....
        /*0094*/ 	.word	0x05000011


	//   ....[27]....
        /*0098*/ 	.word	0x05000011


	//   ....[28]....
        /*009c*/ 	.word	0x05000011


	//   ....[29]....
        /*00a0*/ 	.word	0x05000011


	//   ....[30]....
        /*00a4*/ 	.word	0x05000011


	//   ....[31]....
        /*00a8*/ 	.word	0x05000011


	//   ....[32]....
        /*00ac*/ 	.word	0x05000011


	//   ....[33]....
        /*00b0*/ 	.word	0x05000011


	//   ....[34]....
        /*00b4*/ 	.word	0x05000011


	//   ....[35]....
        /*00b8*/ 	.word	0x05000011


	//----- nvinfo : EIATTR_COOP_GROUP_INSTR_OFFSETS
	.align		4
.L_2585:
        /*00bc*/ 	.byte	0x04, 0x28
        /*00be*/ 	.short	(.L_2587 - .L_2586)


	//   ....[0]....
.L_2586:
        /*00c0*/ 	.word	0x00001910


	//   ....[1]....
        /*00c4*/ 	.word	0x00001940


	//   ....[2]....
        /*00c8*/ 	.word	0x00001950


	//   ....[3]....
        /*00cc*/ 	.word	0x000019b0


	//   ....[4]....
        /*00d0*/ 	.word	0x000019e0


	//   ....[5]....
        /*00d4*/ 	.word	0x00001a00


	//   ....[6]....
        /*00d8*/ 	.word	0x00001a60


	//   ....[7]....
        /*00dc*/ 	.word	0x00001a90


	//   ....[8]....
        /*00e0*/ 	.word	0x00001ab0


	//   ....[9]....
        /*00e4*/ 	.word	0x00001b10


	//   ....[10]....
        /*00e8*/ 	.word	0x00001b40


	//   ....[11]....
        /*00ec*/ 	.word	0x00001b60


	//   ....[12]....
        /*00f0*/ 	.word	0x00001bc0


	//   ....[13]....
        /*00f4*/ 	.word	0x00001bf0


	//   ....[14]....
        /*00f8*/ 	.word	0x00001c10


	//   ....[15]....
        /*00fc*/ 	.word	0x00001c80


	//   ....[16]....
        /*0100*/ 	.word	0x00001ca0


	//   ....[17]....
        /*0104*/ 	.word	0x00001cb0


	//   ....[18]....
        /*0108*/ 	.word	0x00002180


	//   ....[19]....
        /*010c*/ 	.word	0x000021e0


	//   ....[20]....
        /*0110*/ 	.word	0x00002240


	//   ....[21]....
        /*0114*/ 	.word	0x000022c0


	//   ....[22]....
        /*0118*/ 	.word	0x00002350


	//   ....[23]....
        /*011c*/ 	.word	0x000023b0


	//   ....[24]....
        /*0120*/ 	.word	0x00002430


	//   ....[25]....
        /*0124*/ 	.word	0x000024c0


	//   ....[26]....
        /*0128*/ 	.word	0x00002520


	//   ....[27]....
        /*012c*/ 	.word	0x000025a0


	//   ....[28]....
        /*0130*/ 	.word	0x00002630


	//   ....[29]....
        /*0134*/ 	.word	0x000026a0


	//   ....[30]....
        /*0138*/ 	.word	0x00002720


	//   ....[31]....
        /*013c*/ 	.word	0x000027a0


	//   ....[32]....
        /*0140*/ 	.word	0x00002800


	//   ....[33]....
        /*0144*/ 	.word	0x00002880


	//   ....[34]....
        /*0148*/ 	.word	0x000028f0


	//   ....[35]....
        /*014c*/ 	.word	0x00002940


	//----- nvinfo : EIATTR_VRC_CTA_INIT_COUNT
	.align		4
.L_2587:
        /*0150*/ 	.byte	0x02, 0x4a
	.zero		1
	.zero		1


	//----- nvinfo : EIATTR_EXIT_INSTR_OFFSETS
	.align		4
        /*0154*/ 	.byte	0x04, 0x1c
        /*0156*/ 	.short	(.L_2589 - .L_2588)


	//   ....[0]....
.L_2588:
        /*0158*/ 	.word	0x00002020


	//   ....[1]....
        /*015c*/ 	.word	0x00002100


	//----- nvinfo : EIATTR_CRS_STACK_SIZE
	.align		4
.L_2589:
        /*0160*/ 	.byte	0x04, 0x1e
        /*0162*/ 	.short	(.L_2591 - .L_2590)
.L_2590:
        /*0164*/ 	.word	0x00000000


	//----- nvinfo : EIATTR_CBANK_PARAM_SIZE
	.align		4
.L_2591:
        /*0168*/ 	.byte	0x03, 0x19
        /*016a*/ 	.short	0x00a0


	//----- nvinfo : EIATTR_PARAM_CBANK
	.align		4
        /*016c*/ 	.byte	0x04, 0x0a
        /*016e*/ 	.short	(.L_2593 - .L_2592)
	.align		4
.L_2592:
        /*0170*/ 	.word	index@(.nv.constant0._Z30group_norm_nhwc_fwd_sum_kernelI11Fp32IOFp16WLi128EEv26Group_norm_nhwc_fwd_params)
        /*0174*/ 	.short	0x0380
        /*0176*/ 	.short	0x00a0


	//----- nvinfo : EIATTR_SW_WAR
	.align		4
.L_2593:
        /*0178*/ 	.byte	0x04, 0x36
        /*017a*/ 	.short	(.L_2595 - .L_2594)
.L_2594:
        /*017c*/ 	.word	0x00000008
.L_2595:


//--------------------- .nv.info._Z30group_norm_nhwc_fwd_sum_kernelI11Fp32IOFp16WLi192EEv26Group_norm_nhwc_fwd_params --------------------------
	.section	.nv.info._Z30group_norm_nhwc_fwd_sum_kernelI11Fp32IOFp16WLi192EEv26Group_norm_nhwc_fwd_params,"",@"SHT_CUDA_INFO"
	.sectionflags	@""
	.align	4


	//----- nvinfo : EIATTR_CUDA_API_VERSION
	.align		4
        /*0000*/ 	.byte	0x04, 0x37
        /*0002*/ 	.short	(.L_2597 - .L_2596)
.L_2596:
        /*0004*/ 	.word	0x00000082


	//----- nvinfo : EIATTR_KPARAM_INFO
	.align		4
.L_2597:
        /*0008*/ 	.byte	0x04, 0x17
        /*000a*/ 	.short	(.L_2599 - .L_2598)
.L_2598:
        /*000c*/ 	.word	0x00000000
        /*0010*/ 	.short	0x0000
        /*0012*/ 	.short	0x0000
        /*0014*/ 	.byte	0x00, 0xf0, 0x81, 0x02


	//----- nvinfo : EIATTR_SPARSE_MMA_MASK
	.align		4
.L_2599:
        /*0018*/ 	.byte	0x03, 0x50
        /*001a*/ 	.short	0x0000


	//----- nvinfo : EIATTR_MAXREG_COUNT
	.align		4
        /*001c*/ 	.byte	0x03, 0x1b
        /*001e*/ 	.short	0x00ff


	//----- nvinfo : EIATTR_NUM_BARRIERS
	.align		4
        /*0020*/ 	.byte	0x02, 0x4c
        /*0022*/ 	.byte	0x01
	.zero		1


	//----- nvinfo : EIATTR_MERCURY_ISA_VERSION
	.align		4
        /*0024*/ 	.byte	0x03, 0x5f
        /*0026*/ 	.short	0x0101


	//----- nvinfo : EIATTR_COOP_GROUP_MASK_REGIDS
	.align		4
        /*0028*/ 	.byte	0x04, 0x29
        /*002a*/ 	.short	(.L_2601 - .L_2600)


	//   ....[0]....
.L_2600:
        /*002c*/ 	.word	0xffffffff


	//   ....[1]....
        /*0030*/ 	.word	0xffffffff


	//   ....[2]....
        /*0034*/ 	.word	0xffffffff


	//   ....[3]....
        /*0038*/ 	.word	0xffffffff


	//   ....[4]....
        /*003c*/ 	.word	0xffffffff


	//   ....[5]....
        /*0040*/ 	.word	0xffffffff


	//   ....[6]....
        /*0044*/ 	.word	0xffffffff


	//   ....[7]....
        /*0048*/ 	.word	0xffffffff


	//   ....[8]....
        /*004c*/ 	.word	0xffffffff


	//   ....[9]....
        /*0050*/ 	.word	0xffffffff


	//   ....[10]....
        /*0054*/ 	.word	0xffffffff


	//   ....[11]....
        /*0058*/ 	.word	0xffffffff


	//   ....[12]....
        /*005c*/ 	.word	0xffffffff


	//   ....[13]....
        /*0060*/ 	.word	0xffffffff


	//   ....[14]....
        /*0064*/ 	.word	0xffffffff


	//   ....[15]....
        /*0068*/ 	.word	0xffffffff


	//   ....[16]....
        /*006c*/ 	.word	0xffffffff


	//   ....[17]....
        /*0070*/ 	.word	0xffffffff


	//   ....[18]....
        /*0074*/ 	.word	0x0500001c


	//   ....[19]....
        /*0078*/ 	.word	0x0500001c


	//   ....[20]....
        /*007c*/ 	.word	0x0500001c


	//   ....[21]....
        /*0080*/ 	.word	0x0500001c


	//   ....[22]....
        /*0084*/ 	.word	0x0500001c


	//   ....[23]....
        /*0088*/ 	.word	0x0500001c


	//   ....[24]....
        /*008c*/ 	.word	0x0500001c


	//   ....[25]....
        /*0090*/ 	.word	0x0500001c


	//   ....[26]....
        /*0094*/ 	.word	0x0500001c


	//   ....[27]....
        /*0098*/ 	.word	0x0500001c


	//   ....[28]....
        /*009c*/ 	.word	0x0500001c


	//   ....[29]....
        /*00a0*/ 	.word	0x0500001c


	//   ....[30]....
        /*00a4*/ 	.word	0x0500001c


	//   ....[31]....
        /*00a8*/ 	.word	0x0500001c


	//   ....[32]....
        /*00ac*/ 	.word	0x0500001c


	//   ....[33]....
        /*00b0*/ 	.word	0x0500001c


	//   ....[34]....
        /*00b4*/ 	.word	0x0500001c


	//   ....[35]....
        /*00b8*/ 	.word	0x0500001c


	//----- nvinfo : EIATTR_COOP_GROUP_INSTR_OFFSETS
	.align		4
.L_2601:
        /*00bc*/ 	.byte	0x04, 0x28
        /*00be*/ 	.short	(.L_2603 - .L_2602)


	//   ....[0]....
.L_2602:
        /*00c0*/ 	.word	0x00001ae0


	//   ....[1]....
        /*00c4*/ 	.word	0x00001b10


	//   ....[2]....
        /*00c8*/ 	.word	0x00001b30


	//   ....[3]....
        /*00cc*/ 	.word	0x00001b90


	//   ....[4]....
        /*00d0*/ 	.word	0x00001bd0


	//   ....[5]....
        /*00d4*/ 	.word	0x00001c10


	//   ....[6]....
        /*00d8*/ 	.word	0x00001c40


	//   ....[7]....
        /*00dc*/ 	.word	0x00001c80


	//   ....[8]....
        /*00e0*/ 	.word	0x00001cc0


	//   ....[9]....
        /*00e4*/ 	.word	0x00001cf0


	//   ....[10]....
        /*00e8*/ 	.word	0x00001d30


	//   ....[11]....
        /*00ec*/ 	.word	0x00001d70


	//   ....[12]....
        /*00f0*/ 	.word	0x00001da0


	//   ....[13]....
        /*00f4*/ 	.word	0x00001de0


	//   ....[14]....
        /*00f8*/ 	.word	0x00001e00


	//   ....[15]....
        /*00fc*/ 	.word	0x00001e10


	//   ....[16]....
        /*0100*/ 	.word	0x00001e60


	//   ....[17]....
        /*0104*/ 	.word	0x00001e70


	//   ....[18]....
        /*0108*/ 	.word	0x00002440


	//   ....[19]....
        /*010c*/ 	.word	0x000024d0


	//   ....[20]....
        /*0110*/ 	.word	0x00002560


	//   ....[21]....
        /*0114*/ 	.word	0x000025f0


	//   ....[22]....
        /*0118*/ 	.word	0x00002670


	//   ....[23]....
        /*011c*/ 	.word	0x00002700


	//   ....[24]....
        /*0120*/ 	.word	0x00002790


	//   ....[25]....
        /*0124*/ 	.word	0x00002810


	//   ....[26]....
        /*0128*/ 	.word	0x000028a0


	//   ....[27]....
        /*012c*/ 	.word	0x00002930


	//   ....[28]....
        /*0130*/ 	.word	0x000029b0


	//   ....[29]....
        /*0134*/ 	.word	0x00002a40


	//   ....[30]....
        /*0138*/ 	.word	0x00002ad0


	//   ....[31]....
        /*013c*/ 	.word	0x00002b50


	//   ....[32]....
        /*0140*/ 	.word	0x00002be0


	//   ....[33]....
        /*0144*/ 	.word	0x00002c70


	//   ....[34]....
        /*0148*/ 	.word	0x00002cd0


	//   ....[35]....
        /*014c*/ 	.word	0x00002d30


	//----- nvinfo : EIATTR_VRC_CTA_INIT_COUNT
	.align		4
.L_2603:
        /*0150*/ 	.byte	0x02, 0x4a
	.zero		1
	.zero		1


	//----- nvinfo : EIATTR_EXIT_INSTR_OFFSETS
	.align		4
        /*0154*/ 	.byte	0x04, 0x1c
        /*0156*/ 	.short	(.L_2605 - .L_2604)


	//   ....[0]....
.L_2604:
        /*0158*/ 	.word	0x00002300


	//   ....[1]....
        /*015c*/ 	.word	0x000023e0


	//----- nvinfo : EIATTR_CRS_STACK_SIZE
	.align		4
.L_2605:
        /*0160*/ 	.byte	0x04, 0x1e
        /*0162*/ 	.short	(.L_2607 - .L_2606)
.L_2606:
        /*0164*/ 	.word	0x00000000


	//----- nvinfo : EIATTR_CBANK_PARAM_SIZE
	.align		4
.L_2607:
        /*0168*/ 	.byte	0x03, 0x19
        /*016a*/ 	.short	0x00a0


	//----- nvinfo : EIATTR_PARAM_CBANK
	.align		4
        /*016c*/ 	.byte	0x04, 0x0a
        /*016e*/ 	.short	(.L_2609 - .L_2608)
	.align		4
.L_2608:
        /*0170*/ 	.word	index@(.nv.constant0._Z30group_norm_nhwc_fwd_sum_kernelI11Fp32IOFp16WLi192EEv26Group_norm_nhwc_fwd_params)
        /*0174*/ 	.short	0x0380
        /*0176*/ 	.short	0x00a0


	//----- nvinfo : EIATTR_SW_WAR
	.align		4
.L_2609:
        /*0178*/ 	.byte	0x04, 0x36
        /*017a*/ 	.short	(.L_2611 - .L_2610)
.L_2610:
        /*017c*/ 	.word	0x00000008
.L_2611:


//--------------------- .nv.info._Z30group_norm_nhwc_fwd_sum_kernelI11Fp32IOFp16WLi448EEv26Group_norm_nhwc_fwd_params --------------------------
	.section	.nv.info._Z30group_norm_nhwc_fwd_sum_kernelI11Fp32IOFp16WLi448EEv26Group_norm_nhwc_fwd_params,"",@"SHT_CUDA_INFO"
	.sectionflags	@""
	.align	4


	//----- nvinfo : EIATTR_CUDA_API_VERSION
	.align		4
        /*0000*/ 	.byte	0x04, 0x37
        /*0002*/ 	.short	(.L_2613 - .L_2612)
.L_2612:
        /*0004*/ 	.word	0x00000082


	//----- nvinfo : EIATTR_KPARAM_INFO
	.align		4
.L_2613:
        /*0008*/ 	.byte	0x04, 0x17
        /*000a*/ 	.short	(.L_2615 - .L_2614)
.L_2614:
        /*000c*/ 	.word	0x00000000
        /*0010*/ 	.short	0x0000
        /*0012*/ 	.short	0x0000
        /*0014*/ 	.byte	0x00, 0xf0, 0x81, 0x02


	//----- nvinfo : EIATTR_SPARSE_MMA_MASK
	.align		4
.L_2615:
        /*0018*/ 	.byte	0x03, 0x50
        /*001a*/ 	.short	0x0000


	//----- nvinfo : EIATTR_MAXREG_COUNT
	.align		4
        /*001c*/ 	.byte	0x03, 0x1b
        /*001e*/ 	.short	0x00ff


	//----- nvinfo : EIATTR_NUM_BARRIERS
	.align		4
        /*0020*/ 	.byte	0x02, 0x4c
        /*0022*/ 	.byte	0x01
	.zero		1


	//----- nvinfo : EIATTR_MERCURY_ISA_VERSION
	.align		4
        /*0024*/ 	.byte	0x03, 0x5f
        /*0026*/ 	.short	0x0101


	//----- nvinfo : EIATTR_COOP_GROUP_MASK_REGIDS
	.align		4
        /*0028*/ 	.byte	0x04, 0x29
        /*002a*/ 	.short	(.L_2617 - .L_2616)


	//   ....[0]....
.L_2616:
        /*002c*/ 	.word	0xffffffff


	//   ....[1]....
        /*0030*/ 	.word	0xffffffff


	//   ....[2]....
        /*0034*/ 	.word	0xffffffff


	//   ....[3]....
        /*0038*/ 	.word	0xffffffff


	//   ....[4]....
        /*003c*/ 	.word	0xffffffff


	//   ....[5]....
        /*0040*/ 	.word	0xffffffff


	//   ....[6]....
        /*0044*/ 	.word	0xffffffff


	//   ....[7]....
        /*0048*/ 	.word	0xffffffff


	//   ....[8]....
        /*004c*/ 	.word	0xffffffff


	//   ....[9]....
        /*0050*/ 	.word	0xffffffff


	//   ....[10]....
        /*0054*/ 	.word	0xffffffff


	//   ....[11]....
        /*0058*/ 	.word	0xffffffff


	//   ....[12]....
        /*005c*/ 	.word	0xffffffff


	//   ....[13]....
        /*0060*/ 	.word	0xffffffff


	//   ....[14]....
        /*0064*/ 	.word	0xffffffff


	//   ....[15]....
        /*0068*/ 	.word	0xffffffff


	//   ....[16]....
        /*006c*/ 	.word	0xffffffff


	//   ....[17]....
        /*0070*/ 	.word	0xffffffff


	//   ....[18]....
        /*0074*/ 	.word	0x05000031


	//   ....[19]....
        /*0078*/ 	.word	0x05000031


	//   ....[20]....
        /*007c*/ 	.word	0x05000031


	//   ....[21]....
        /*0080*/ 	.word	0x05000031


	//   ....[22]....
        /*0084*/ 	.word	0x05000031


	//   ....[23]....
        /*0088*/ 	.word	0x05000031


	//   ....[24]....
        /*008c*/ 	.word	0x05000031


	//   ....[25]....
        /*0090*/ 	.word	0x05000031


	//   ....[26]....
        /*0094*/ 	.word	0x05000031


	//   ....[27]....
        /*0098*/ 	.word	0x05000031


	//   ....[28]....
        /*009c*/ 	.word	0x05000031


	//   ....[29]....
        /*00a0*/ 	.word	0x05000031


	//   ....[30]....
        /*00a4*/ 	.word	0x05000031


	//   ....[31]....
        /*00a8*/ 	.word	0x05000031


	//   ....[32]....
        /*00ac*/ 	.word	0x05000031


	//   ....[33]....
        /*00b0*/ 	.word	0x05000031


	//   ....[34]....
        /*00b4*/ 	.word	0x05000031


	//   ....[35]....
        /*00b8*/ 	.word	0x05000031


	//----- nvinfo : EIATTR_COOP_GROUP_INSTR_OFFSETS
	.align		4
.L_2617:
        /*00bc*/ 	.byte	0x04, 0x28
        /*00be*/ 	.short	(.L_2619 - .L_2618)


	//   ....[0]....
.L_2618:
        /*00c0*/ 	.word	0x00001f30


	//   ....[1]....
        /*00c4*/ 	.word	0x00001f60


	//   ....[2]....
        /*00c8*/ 	.word	0x00001f80


	//   ....[3]....
        /*00cc*/ 	.word	0x00001fe0


	//   ....[4]....
        /*00d0*/ 	.word	0x00002020


	//   ....[5]....
        /*00d4*/ 	.word	0x00002040


	//   ....[6]....
        /*00d8*/ 	.word	0x00002090


	//   ....[7]....
        /*00dc*/ 	.word	0x000020c0


	//   ....[8]....
        /*00e0*/ 	.word	0x000020f0


	//   ....[9]....
        /*00e4*/ 	.word	0x00002140


	//   ....[10]....
        /*00e8*/ 	.word	0x00002170


	//   ....[11]....
        /*00ec*/ 	.word	0x000021a0


	//   ....[12]....
        /*00f0*/ 	.word	0x000021f0


	//   ....[13]....
        /*00f4*/ 	.word	0x00002220


	//   ....[14]....
        /*00f8*/ 	.word	0x00002240


	//   ....[15]....
        /*00fc*/ 	.word	0x000022a0


	//   ....[16]....
        /*0100*/ 	.word	0x000022d0


	//   ....[17]....
        /*0104*/ 	.word	0x000022f0


	//   ....[18]....
        /*0108*/ 	.word	0x00002d40


	//   ....[19]....
        /*010c*/ 	.word	0x00002de0


	//   ....[20]....
        /*0110*/ 	.word	0x00002e70


	//   ....[21]....
        /*0114*/ 	.word	0x00002f00


	//   ....[22]....
        /*0118*/ 	.word	0x00002f70


	//   ....[23]....
        /*011c*/ 	.word	0x00003000


	//   ....[24]....
        /*0120*/ 	.word	0x00003090


	//   ....[25]....
        /*0124*/ 	.word	0x00003100


	//   ....[26]....
        /*0128*/ 	.word	0x00003180


	//   ....[27]....
        /*012c*/ 	.word	0x00003210


	//   ....[28]....
        /*0130*/ 	.word	0x00003290


	//   ....[29]....
        /*0134*/ 	.word	0x00003320


	//   ....[30]....
        /*0138*/ 	.word	0x000033b0


	//   ....[31]....
        /*013c*/ 	.word	0x00003440


	//   ....[32]....
        /*0140*/ 	.word	0x000034c0


	//   ....[33]....
        /*0144*/ 	.word	0x00003550


	//   ....[34]....
        /*0148*/ 	.word	0x000035c0


	//   ....[35]....
        /*014c*/ 	.word	0x00003620


	//----- nvinfo : EIATTR_VRC_CTA_INIT_COUNT
	.align		4
.L_2619:
        /*0150*/ 	.byte	0x02, 0x4a
	.zero		1
	.zero		1


	//----- nvinfo : EIATTR_EXIT_INSTR_OFFSETS
	.align		4
        /*0154*/ 	.byte	0x04, 0x1c
        /*0156*/ 	.short	(.L_2621 - .L_2620)


	//   ....[0]....
.L_2620:
        /*0158*/ 	.word	0x00002be0


	//   ....[1]....
        /*015c*/ 	.word	0x00002cd0


	//----- nvinfo : EIATTR_CRS_STACK_SIZE
	.align		4
.L_2621:
        /*0160*/ 	.byte	0x04, 0x1e
        /*0162*/ 	.short	(.L_2623 - .L_2622)
.L_2622:
        /*0164*/ 	.word	0x00000000


	//----- nvinfo : EIATTR_CBANK_PARAM_SIZE
	.align		4
.L_2623:
        /*0168*/ 	.byte	0x03, 0x19
        /*016a*/ 	.short	0x00a0


	//----- nvinfo : EIATTR_PARAM_CBANK
	.align		4
        /*016c*/ 	.byte	0x04, 0x0a
        /*016e*/ 	.short	(.L_2625 - .L_2624)
	.align		4
.L_2624:
        /*0170*/ 	.word	index@(.nv.constant0._Z30group_norm_nhwc_fwd_sum_kernelI11Fp32IOFp16WLi448EEv26Group_norm_nhwc_fwd_params)
        /*0174*/ 	.short	0x0380
        /*0176*/ 	.short	0x00a0


	//----- nvinfo : EIATTR_SW_WAR
	.align		4
.L_2625:
        /*0178*/ 	.byte	0x04, 0x36
        /*017a*/ 	.short	(.L_2627 - .L_2626)
.L_2626:
        /*017c*/ 	.word	0x00000008
.L_2627:


//--------------------- .nv.info._Z30group_norm_nhwc_fwd_sum_kernelI11Fp32IOFp16WLi256EEv26Group_norm_nhwc_fwd_params --------------------------
	.section	.nv.info._Z30group_norm_nhwc_fwd_sum_kernelI11Fp32IOFp16WLi256EEv26Group_norm_nhwc_fwd_params,"",@"SHT_CUDA_INFO"
	.sectionflags	@""
	.align	4


	//----- nvinfo : EIATTR_CUDA_API_VERSION
	.align		4
        /*0000*/ 	.byte	0x04, 0x37
        /*0002*/ 	.short	(.L_2629 - .L_2628)
.L_2628:
        /*0004*/ 	.word	0x00000082


	//----- nvinfo : EIATTR_KPARAM_INFO
	.align		4
.L_2629:
        /*0008*/ 	.byte	0x04, 0x17
        /*000a*/ 	.short	(.L_2631 - .L_2630)
.L_2630:
        /*000c*/ 	.word	0x00000000
        /*0010*/ 	.short	0x0000
        /*0012*/ 	.short	0x0000
        /*0014*/ 	.byte	0x00, 0xf0, 0x81, 0x02


	//----- nvinfo : EIATTR_SPARSE_MMA_MASK
	.align		4
.L_2631:
        /*0018*/ 	.byte	0x03, 0x50
        /*001a*/ 	.short	0x0000


	//----- nvinfo : EIATTR_MAXREG_COUNT
	.align		4
        /*001c*/ 	.byte	0x03, 0x1b
        /*001e*/ 	.short	0x00ff


	//----- nvinfo : EIATTR_NUM_BARRIERS
	.align		4
        /*0020*/ 	.byte	0x02, 0x4c
        /*0022*/ 	.byte	0x01
	.zero		1


	//----- nvinfo : EIATTR_MERCURY_ISA_VERSION
	.align		4
        /*0024*/ 	.byte	0x03, 0x5f
        /*0026*/ 	.short	0x0101


	//----- nvinfo : EIATTR_COOP_GROUP_MASK_REGIDS
	.align		4
        /*0028*/ 	.byte	0x04, 0x29
        /*002a*/ 	.short	(.L_2633 - .L_2632)


	//   ....[0]....
.L_2632:
        /*002c*/ 	.word	0xffffffff


	//   ....[1]....
        /*0030*/ 	.word	0xffffffff


	//   ....[2]....
        /*0034*/ 	.word	0xffffffff


	//   ....[3]....
        /*0038*/ 	.word	0xffffffff


	//   ....[4]....
        /*003c*/ 	.word	0xffffffff


	//   ....[5]....
        /*0040*/ 	.word	0xffffffff


	//   ....[6]....
        /*0044*/ 	.word	0xffffffff


	//   ....[7]....
        /*0048*/ 	.word	0xffffffff


	//   ....[8]....
        /*004c*/ 	.word	0xffffffff


	//   ....[9]....
        /*0050*/ 	.word	0xffffffff


	//   ....[10]....
        /*0054*/ 	.word	0xffffffff


	//   ....[11]....
        /*0058*/ 	.word	0xffffffff


	//   ....[12]....
        /*005c*/ 	.word	0xffffffff


	//   ....[13]....
        /*0060*/ 	.word	0xffffffff


	//   ....[14]....
        /*0064*/ 	.word	0xffffffff


	//   ....[15]....
        /*0068*/ 	.word	0xffffffff


	//   ....[16]....
        /*006c*/ 	.word	0xffffffff


	//   ....[17]....
        /*0070*/ 	.word	0xffffffff


	//   ....[18]....
        /*0074*/ 	.word	0x05000024


	//   ....[19]....
        /*0078*/ 	.word	0x05000024


	//   ....[20]....
        /*007c*/ 	.word	0x05000024


	//   ....[21]....
        /*0080*/ 	.word	0x05000024


	//   ....[22]....
        /*0084*/ 	.word	0x05000024


	//   ....[23]....
        /*0088*/ 	.word	0x05000024


	//   ....[24]....
        /*008c*/ 	.word	0x05000024


	//   ....[25]....
        /*0090*/ 	.word	0x05000024


	//   ....[26]....
        /*0094*/ 	.word	0x05000024


	//   ....[27]....
        /*0098*/ 	.word	0x05000024


	//   ....[28]....
        /*009c*/ 	.word	0x05000024


	//   ....[29]....
        /*00a0*/ 	.word	0x05000024


	//   ....[30]....
        /*00a4*/ 	.word	0x05000024


	//   ....[31]....
        /*00a8*/ 	.word	0x05000024


	//   ....[32]....
        /*00ac*/ 	.word	0x05000024


	//   ....[33]....
        /*00b0*/ 	.word	0x05000024


	//   ....[34]....
        /*00b4*/ 	.word	0x05000024


	//   ....[35]....
        /*00b8*/ 	.word	0x05000024


	//----- nvinfo : EIATTR_COOP_GROUP_INSTR_OFFSETS
	.align		4
.L_2633:
        /*00bc*/ 	.byte	0x04, 0x28
        /*00be*/ 	.short	(.L_2635 - .L_2634)


	//   ....[0]....
.L_2634:
        /*00c0*/ 	.word	0x00001ba0


	//   ....[1]....
        /*00c4*/ 	.word	0x00001bd0


	//   ....[2]....
        /*00c8*/ 	.word	0x00001bf0


	//   ....[3]....
        /*00cc*/ 	.word	0x00001c40


	//   ....[4]....
        /*00d0*/ 	.word	0x00001c80


	//   ....[5]....
        /*00d4*/ 	.word	0x00001cb0


	//   ....[6]....
        /*00d8*/ 	.word	0x00001ce0


	//   ....[7]....
        /*00dc*/ 	.word	0x00001d10


	//   ....[8]....
        /*00e0*/ 	.word	0x00001d70


	//   ....[9]....
        /*00e4*/ 	.word	0x00001da0


	//   ....[10]....
        /*00e8*/ 	.word	0x00001dd0


	//   ....[11]....
        /*00ec*/ 	.word	0x00001e40


	//   ....[12]....
        /*00f0*/ 	.word	0x00001e50


	//   ....[13]....
        /*00f4*/ 	.word	0x00001e70


	//   ....[14]....
        /*00f8*/ 	.word	0x00001ed0


	//   ....[15]....
        /*00fc*/ 	.word	0x00001f10


	//   ....[16]....
        /*0100*/ 	.word	0x00001f30


	//   ....[17]....
        /*0104*/ 	.word	0x00001f60


	//   ....[18]....
        /*0108*/ 	.word	0x00002670


	//   ....[19]....
        /*010c*/ 	.word	0x00002700


	//   ....[20]....
        /*0110*/ 	.word	0x00002790


	//   ....[21]....
        /*0114*/ 	.word	0x00002820


	//   ....[22]....
        /*0118*/ 	.word	0x00002890


	//   ....[23]....
        /*011c*/ 	.word	0x00002920


	//   ....[24]....
        /*0120*/ 	.word	0x000029b0


	//   ....[25]....
        /*0124*/ 	.word	0x00002a20


	//   ....[26]....
        /*0128*/ 	.word	0x00002a90


	//   ....[27]....
        /*012c*/ 	.word	0x00002b30


	//   ....[28]....
        /*0130*/ 	.word	0x00002bb0


	//   ....[29]....
        /*0134*/ 	.word	0x00002c30


	//   ....[30]....
        /*0138*/ 	.word	0x00002cd0


	//   ....[31]....
        /*013c*/ 	.word	0x00002d50


	//   ....[32]....
        /*0140*/ 	.word	0x00002e00


	//   ....[33]....
        /*0144*/ 	.word	0x00002e80


	//   ....[34]....
        /*0148*/ 	.word	0x00002ef0


	//   ....[35]....
        /*014c*/ 	.word	0x00002f50


	//----- nvinfo : EIATTR_VRC_CTA_INIT_COUNT
	.align		4
.L_2635:
        /*0150*/ 	.byte	0x02, 0x4a
	.zero		1
	.zero		1


	//----- nvinfo : EIATTR_EXIT_INSTR_OFFSETS
	.align		4
        /*0154*/ 	.byte	0x04, 0x1c
        /*0156*/ 	.short	(.L_2637 - .L_2636)


	//   ....[0]....
.L_2636:
        /*0158*/ 	.word	0x00002500


	//   ....[1]....
        /*015c*/ 	.word	0x000025f0


	//----- nvinfo : EIATTR_CRS_STACK_SIZE
	.align		4
.L_2637:
        /*0160*/ 	.byte	0x04, 0x1e
        /*0162*/ 	.short	(.L_2639 - .L_2638)
.L_2638:
        /*0164*/ 	.word	0x00000000


	//----- nvinfo : EIATTR_CBANK_PARAM_SIZE
	.align		4
.L_2639:
        /*0168*/ 	.byte	0x03, 0x19
        /*016a*/ 	.short	0x00a0


	//----- nvinfo : EIATTR_PARAM_CBANK
	.align		4
        /*016c*/ 	.byte	0x04, 0x0a
        /*016e*/ 	.short	(.L_2641 - .L_2640)
	.align		4
.L_2640:
        /*0170*/ 	.word	index@(.nv.constant0._Z30group_norm_nhwc_fwd_sum_kernelI11Fp32IOFp16WLi256EEv26Group_norm_nhwc_fwd_params)
        /*0174*/ 	.short	0x0380
        /*0176*/ 	.short	0x00a0


	//----- nvinfo : EIATTR_SW_WAR
	.align		4
.L_2641:
        /*0178*/ 	.byte	0x04, 0x36
        /*017a*/ 	.short	(.L_2643 - .L_2642)
.L_2642:
        /*017c*/ 	.word	0x00000008
.L_2643:


//--------------------- .nv.info._Z30group_norm_nhwc_fwd_sum_kernelI11Fp32IOFp16WLi120EEv26Group_norm_nhwc_fwd_params --------------------------
	.section	.nv.info._Z30group_norm_nhwc_fwd_sum_kernelI11Fp32IOFp16WLi120EEv26Group_norm_nhwc_fwd_params,"",@"SHT_CUDA_INFO"
	.sectionflags	@""
	.align	4


	//----- nvinfo : EIATTR_CUDA_API_VERSION
	.align		4
        /*0000*/ 	.byte	0x04, 0x37
        /*0002*/ 	.short	(.L_2645 - .L_2644)
.L_2644:
        /*0004*/ 	.word	0x00000082


	//----- nvinfo : EIATTR_KPARAM_INFO
	.align		4
.L_2645:
        /*0008*/ 	.byte	0x04, 0x17
        /*000a*/ 	.short	(.L_2647 - .L_2646)
.L_2646:
        /*000c*/ 	.word	0x00000000
        /*0010*/ 	.short	0x0000
        /*0012*/ 	.short	0x0000
        /*0014*/ 	.byte	0x00, 0xf0, 0x81, 0x02


	//----- nvinfo : EIATTR_SPARSE_MMA_MASK
	.align		4
.L_2647:
        /*0018*/ 	.byte	0x03, 0x50
        /*001a*/ 	.short	0x0000


	//----- nvinfo : EIATTR_MAXREG_COUNT
	.align		4
        /*001c*/ 	.byte	0x03, 0x1b
        /*001e*/ 	.short	0x00ff


	//----- nvinfo : EIATTR_NUM_BARRIERS
	.align		4
        /*0020*/ 	.byte	0x02, 0x4c
        /*0022*/ 	.byte	0x01
	.zero		1


	//----- nvinfo : EIATTR_MERCURY_ISA_VERSION
	.align		4
        /*0024*/ 	.byte	0x03, 0x5f
        /*0026*/ 	.short	0x0101


	//----- nvinfo : EIATTR_COOP_GROUP_MASK_REGIDS
	.align		4
        /*0028*/ 	.byte	0x04, 0x29
        /*002a*/ 	.short	(.L_2649 - .L_2648)


	//   ....[0]....
.L_2648:
        /*002c*/ 	.word	0x0500000d


	//   ....[1]....
        /*0030*/ 	.word	0x0500000d


	//   ....[2]....
        /*0034*/ 	.word	0x0500000d


	//   ....[3]....
        /*0038*/ 	.word	0x0500000d


	//   ....[4]....
        /*003c*/ 	.word	0x0500000d


	//   ....[5]....
        /*0040*/ 	.word	0x0500000d


	//   ....[6]....
        /*0044*/ 	.word	0x0500000d


	//   ....[7]....
        /*0048*/ 	.word	0x0500000d


	//   ....[8]....
        /*004c*/ 	.word	0x0500000d


	//   ....[9]....
        /*0050*/ 	.word	0x0500000d


	//   ....[10]....
        /*0054*/ 	.word	0x0500000d


	//   ....[11]....
        /*0058*/ 	.word	0x0500000d


	//   ....[12]....
        /*005c*/ 	.word	0x0500000d


	//   ....[13]....
        /*0060*/ 	.word	0x0500000d


	//   ....[14]....
        /*0064*/ 	.word	0x0500000d


	//   ....[15]....
        /*0068*/ 	.word	0x0500000d


	//   ....[16]....
        /*006c*/ 	.word	0x0500000d


	//   ....[17]....
        /*0070*/ 	.word	0x0500000d


	//   ....[18]....
        /*0074*/ 	.word	0x0500000d


	//   ....[19]....
        /*0078*/ 	.word	0x0500000d


	//   ....[20]....
        /*007c*/ 	.word	0x0500000d


	//   ....[21]....
        /*0080*/ 	.word	0x0500000d


	//----- nvinfo : EIATTR_COOP_GROUP_INSTR_OFFSETS
	.align		4
.L_2649:
        /*0084*/ 	.byte	0x04, 0x28
        /*0086*/ 	.short	(.L_2651 - .L_2650)


	//   ....[0]....
.L_2650:
        /*0088*/ 	.word	0x00001940


	//   ....[1]....
        /*008c*/ 	.word	0x00001a00


	//   ....[2]....
        /*0090*/ 	.word	0x00001a70


	//   ....[3]....
        /*0094*/ 	.word	0x00001af0


	//   ....[4]....
        /*0098*/ 	.word	0x00001b60


	//   ....[5]....
        /*009c*/ 	.word	0x00001c00


	//   ....[6]....
        /*00a0*/ 	.word	0x00001c70


	//   ....[7]....
        /*00a4*/ 	.word	0x00001cf0


	//   ....[8]....
        /*00a8*/ 	.word	0x00001d70


	//   ....[9]....
        /*00ac*/ 	.word	0x00001de0


	//   ....[10]....
        /*00b0*/ 	.word	0x00001e30


	//   ....[11]....
        /*00b4*/ 	.word	0x00002320


	//   ....[12]....
        /*00b8*/ 	.word	0x00002400


	//   ....[13]....
        /*00bc*/ 	.word	0x00002490


	//   ....[14]....
        /*00c0*/ 	.word	0x00002540


	//   ....[15]....
        /*00c4*/ 	.word	0x000025d0


	//   ....[16]....
        /*00c8*/ 	.word	0x00002680


	//   ....[17]....
        /*00cc*/ 	.word	0x00002710


	//   ....[18]....
        /*00d0*/ 	.word	0x000027c0


	//   ....[19]....
        /*00d4*/ 	.word	0x00002860


	//   ....[20]....
        /*00d8*/ 	.word	0x000028f0


	//   ....[21]....
        /*00dc*/ 	.word	0x00002960


	//----- nvinfo : EIATTR_VRC_CTA_INIT_COUNT
	.align		4
.L_2651:
        /*00e0*/ 	.byte	0x02, 0x4a
	.zero		1
	.zero		1


	//----- nvinfo : EIATTR_EXIT_INSTR_OFFSETS
	.align		4
        /*00e4*/ 	.byte	0x04, 0x1c
        /*00e6*/ 	.short	(.L_2653 - .L_2652)


	//   ....[0]....
.L_2652:
        /*00e8*/ 	.word	0x00002220


	//   ....[1]....
        /*00ec*/ 	.word	0x00002300


	//----- nvinfo : EIATTR_CRS_STACK_SIZE
	.align		4
.L_2653:
        /*00f0*/ 	.byte	0x04, 0x1e
        /*00f2*/ 	.short	(.L_2655 - .L_2654)
.L_2654:
        /*00f4*/ 	.word	0x00000000


	//----- nvinfo : EIATTR_CBANK_PARAM_SIZE
	.align		4
.L_2655:
        /*00f8*/ 	.byte	0x03, 0x19
        /*00fa*/ 	.short	0x00a0


	//----- nvinfo : EIATTR_PARAM_CBANK
	.align		4
        /*00fc*/ 	.byte	0x04, 0x0a
        /*00fe*/ 	.short	(.L_2657 - .L_2656)
	.align		4
.L_2656:
        /*0100*/ 	.word	index@(.nv.constant0._Z30group_norm_nhwc_fwd_sum_kernelI11Fp32IOFp16WLi120EEv26Group_norm_nhwc_fwd_params)
        /*0104*/ 	.short	0x0380
        /*0106*/ 	.short	0x00a0


	//----- nvinfo : EIATTR_SW_WAR
	.align		4
.L_2657:
        /*0108*/ 	.byte	0x04, 0x36
        /*010a*/ 	.short	(.L_2659 - .L_2658)
.L_2658:
        /*010c*/ 	.word	0x00000008
.L_2659:


//--------------------- .nv.info._Z30group_norm_nhwc_fwd_sum_kernelI11Fp32IOFp16WLi140EEv26Group_norm_nhwc_fwd_params --------------------------
	.section	.nv.info._Z30group_norm_nhwc_fwd_sum_kernelI11Fp32IOFp16WLi140EEv26Group_norm_nhwc_fwd_params,"",@"SHT_CUDA_INFO"
	.sectionflags	@""
	.align	4


	//----- nvinfo : EIATTR_CUDA_API_VERSION
	.align		4
        /*0000*/ 	.byte	0x04, 0x37
        /*0002*/ 	.short	(.L_2661 - .L_2660)
.L_2660:
        /*0004*/ 	.word	0x00000082


	//----- nvinfo : EIATTR_KPARAM_INFO
	.align		4
.L_2661:
        /*0008*/ 	.byte	0x04, 0x17
        /*000a*/ 	.short	(.L_2663 - .L_2662)
.L_2662:
        /*000c*/ 	.word	0x00000000
        /*0010*/ 	.short	0x0000
        /*0012*/ 	.short	0x0000
        /*0014*/ 	.byte	0x00, 0xf0, 0x81, 0x02


	//----- nvinfo : EIATTR_SPARSE_MMA_MASK
	.align		4
.L_2663:
        /*0018*/ 	.byte	0x03, 0x50
        /*001a*/ 	.short	0x0000


	//----- nvinfo : EIATTR_MAXREG_COUNT
	.align		4
        /*001c*/ 	.byte	0x03, 0x1b
        /*001e*/ 	.short	0x00ff


	//----- nvinfo : EIATTR_NUM_BARRIERS
	.align		4
        /*0020*/ 	.byte	0x02, 0x4c
        /*0022*/ 	.byte	0x01
	.zero		1


	//----- nvinfo : EIATTR_MERCURY_ISA_VERSION
	.align		4
        /*0024*/ 	.byte	0x03, 0x5f
        /*0026*/ 	.short	0x0101


	//----- nvinfo : EIATTR_COOP_GROUP_MASK_REGIDS
	.align		4
        /*0028*/ 	.byte	0x04, 0x29
        /*002a*/ 	.short	(.L_2665 - .L_2664)


	//   ....[0]....
.L_2664:
        /*002c*/ 	.word	0x0500000b


	//   ....[1]....
        /*0030*/ 	.word	0x0500000b


	//   ....[2]....
        /*0034*/ 	.word	0x0500000b


	//   ....[3]....
        /*0038*/ 	.word	0x0500000b


	//   ....[4]....
        /*003c*/ 	.word	0x0500000b


	//   ....[5]....
        /*0040*/ 	.word	0x0500000b


	//   ....[6]....
        /*0044*/ 	.word	0x0500000b


	//   ....[7]....
        /*0048*/ 	.word	0x0500000b


	//   ....[8]....
        /*004c*/ 	.word	0x0500000b


	//   ....[9]....
        /*0050*/ 	.word	0x0500000b


	//   ....[10]....
        /*0054*/ 	.word	0x0500000b


	//   ....[11]....
        /*0058*/ 	.word	0x0500000b


	//   ....[12]....
        /*005c*/ 	.word	0x0500000b


	//   ....[13]....
        /*0060*/ 	.word	0x0500000b


	//   ....[14]....
        /*0064*/ 	.word	0x0500000b


	//   ....[15]....
        /*0068*/ 	.word	0x0500000b


	//   ....[16]....
        /*006c*/ 	.word	0x0500000b


	//   ....[17]....
        /*0070*/ 	.word	0x0500000b


	//   ....[18]....
        /*0074*/ 	.word	0x0500000b


	//   ....[19]....
        /*0078*/ 	.word	0x0500000b


	//   ....[20]....
        /*007c*/ 	.word	0x0500000b


	//   ....[21]....
        /*0080*/ 	.word	0x0500000b


	//----- nvinfo : EIATTR_COOP_GROUP_INSTR_OFFSETS
	.align		4
.L_2665:
        /*0084*/ 	.byte	0x04, 0x28
        /*0086*/ 	.short	(.L_2667 - .L_2666)


	//   ....[0]....
.L_2666:
        /*0088*/ 	.word	0x000019b0


	//   ....[1]....
        /*008c*/ 	.word	0x00001a70


	//   ....[2]....
        /*0090*/ 	.word	0x00001ae0


	//   ....[3]....
        /*0094*/ 	.word	0x00001b70


	//   ....[4]....
        /*0098*/ 	.word	0x00001be0


	//   ....[5]....
        /*009c*/ 	.word	0x00001c60


	//   ....[6]....
        /*00a0*/ 	.word	0x00001cd0


	//   ....[7]....
        /*00a4*/ 	.word	0x00001d60


	//   ....[8]....
        /*00a8*/ 	.word	0x00001de0


	//   ....[9]....
        /*00ac*/ 	.word	0x00001e50


	//   ....[10]....
        /*00b0*/ 	.word	0x00001ea0


	//   ....[11]....
        /*00b4*/ 	.word	0x00002490


	//   ....[12]....
        /*00b8*/ 	.word	0x00002570


	//   ....[13]....
        /*00bc*/ 	.word	0x00002600


	//   ....[14]....
        /*00c0*/ 	.word	0x000026b0


	//   ....[15]....
        /*00c4*/ 	.word	0x00002740


	//   ....[16]....
        /*00c8*/ 	.word	0x000027f0


	//   ....[17]....
        /*00cc*/ 	.word	0x00002880


	//   ....[18]....
        /*00d0*/ 	.word	0x00002930


	//   ....[19]....
        /*00d4*/ 	.word	0x000029d0


	//   ....[20]....
        /*00d8*/ 	.word	0x00002a60


	//   ....[21]....
        /*00dc*/ 	.word	0x00002ad0


	//----- nvinfo : EIATTR_VRC_CTA_INIT_COUNT
	.align		4
.L_2667:
        /*00e0*/ 	.byte	0x02, 0x4a
	.zero		1
	.zero		1


	//----- nvinfo : EIATTR_EXIT_INSTR_OFFSETS
	.align		4
        /*00e4*/ 	.byte	0x04, 0x1c
        /*00e6*/ 	.short	(.L_2669 - .L_2668)


	//   ....[0]....
.L_2668:
        /*00e8*/ 	.word	0x00002390


	//   ....[1]....
        /*00ec*/ 	.word	0x00002470


	//----- nvinfo : EIATTR_CRS_STACK_SIZE
	.align		4
.L_2669:
        /*00f0*/ 	.byte	0x04, 0x1e
        /*00f2*/ 	.short	(.L_2671 - .L_2670)
.L_2670:
        /*00f4*/ 	.word	0x00000000


	//----- nvinfo : EIATTR_CBANK_PARAM_SIZE
	.align		4
.L_2671:
        /*00f8*/ 	.byte	0x03, 0x19
        /*00fa*/ 	.short	0x00a0


	//----- nvinfo : EIATTR_PARAM_CBANK
	.align		4
        /*00fc*/ 	.byte	0x04, 0x0a
        /*00fe*/ 	.short	(.L_2673 - .L_2672)
	.align		4
.L_2672:
        /*0100*/ 	.word	index@(.nv.constant0._Z30group_norm_nhwc_fwd_sum_kernelI11Fp32IOFp16WLi140EEv26Group_norm_nhwc_fwd_params)
        /*0104*/ 	.short	0x0380
        /*0106*/ 	.short	0x00a0


	//----- nvinfo : EIATTR_SW_WAR
	.align		4
.L_2673:
        /*0108*/ 	.byte	0x04, 0x36
        /*010a*/ 	.short	(.L_2675 - .L_2674)
.L_2674:
        /*010c*/ 	.word	0x00000008
.L_2675:


//--------------------- .nv.info._Z30group_norm_nhwc_fwd_sum_kernelI11Fp32IOFp16WLi160EEv26Group_norm_nhwc_fwd_params --------------------------
	.section	.nv.info._Z30group_norm_nhwc_fwd_sum_kernelI11Fp32IOFp16WLi160EEv26Group_norm_nhwc_fwd_params,"",@"SHT_CUDA_INFO"
	.sectionflags	@""
	.align	4


	//----- nvinfo : EIATTR_CUDA_API_VERSION
	.align		4
        /*0000*/ 	.byte	0x04, 0x37
        /*0002*/ 	.short	(.L_2677 - .L_2676)
.L_2676:
        /*0004*/ 	.word	0x00000082


	//----- nvinfo : EIATTR_KPARAM_INFO
	.align		4
.L_2677:
        /*0008*/ 	.byte	0x04, 0x17
        /*000a*/ 	.short	(.L_2679 - .L_2678)
.L_2678:
        /*000c*/ 	.word	0x00000000
        /*0010*/ 	.short	0x0000
        /*0012*/ 	.short	0x0000
        /*0014*/ 	.byte	0x00, 0xf0, 0x81, 0x02


	//----- nvinfo : EIATTR_SPARSE_MMA_MASK
	.align		4
.L_2679:
        /*0018*/ 	.byte	0x03, 0x50
        /*001a*/ 	.short	0x0000


	//----- nvinfo : EIATTR_MAXREG_COUNT
	.align		4
        /*001c*/ 	.byte	0x03, 0x1b
        /*001e*/ 	.short	0x00ff


	//----- nvinfo : EIATTR_NUM_BARRIERS
	.align		4
        /*0020*/ 	.byte	0x02, 0x4c
        /*0022*/ 	.byte	0x01
	.zero		1


	//----- nvinfo : EIATTR_MERCURY_ISA_VERSION
	.align		4
        /*0024*/ 	.byte	0x03, 0x5f
        /*0026*/ 	.short	0x0101


	//----- nvinfo : EIATTR_COOP_GROUP_MASK_REGIDS
	.align		4
        /*0028*/ 	.byte	0x04, 0x29
        /*002a*/ 	.short	(.L_2681 - .L_2680)


	//   ....[0]....
.L_2680:
        /*002c*/ 	.word	0xffffffff


	//   ....[1]....
        /*0030*/ 	.word	0xffffffff


	//   ....[2]....
        /*0034*/ 	.word	0xffffffff


	//   ....[3]....
        /*0038*/ 	.word	0xffffffff


	//   ....[4]....
        /*003c*/ 	.word	0xffffffff


	//   ....[5]....
        /*0040*/ 	.word	0xffffffff


	//   ....[6]....
        /*0044*/ 	.word	0xffffffff


	//   ....[7]....
        /*0048*/ 	.word	0xffffffff


	//   ....[8]....
        /*004c*/ 	.word	0xffffffff


	//   ....[9]....
        /*0050*/ 	.word	0xffffffff


	//   ....[10]....
        /*0054*/ 	.word	0xffffffff


	//   ....[11]....
        /*0058*/ 	.word	0xffffffff


	//   ....[12]....
        /*005c*/ 	.word	0xffffffff


	//   ....[13]....
        /*0060*/ 	.word	0xffffffff


	//   ....[14]....
        /*0064*/ 	.word	0xffffffff


	//   ....[15]....
        /*0068*/ 	.word	0xffffffff


	//   ....[16]....
        /*006c*/ 	.word	0xffffffff


	//   ....[17]....
        /*0070*/ 	.word	0xffffffff


	//   ....[18]....
        /*0074*/ 	.word	0x05000019


	//   ....[19]....
        /*0078*/ 	.word	0x05000019


	//   ....[20]....
        /*007c*/ 	.word	0x05000019


	//   ....[21]....
        /*0080*/ 	.word	0x05000019


	//   ....[22]....
        /*0084*/ 	.word	0x05000019


	//   ....[23]....
        /*0088*/ 	.word	0x05000019


	//   ....[24]....
        /*008c*/ 	.word	0x05000019


	//   ....[25]....
        /*0090*/ 	.word	0x05000019


	//   ....[26]....
        /*0094*/ 	.word	0x05000019


	//   ....[27]....
        /*0098*/ 	.word	0x05000019


	//   ....[28]....
        /*009c*/ 	.word	0x05000019


	//   ....[29]....
        /*00a0*/ 	.word	0x05000019


	//   ....[30]....
        /*00a4*/ 	.word	0x05000019


	//   ....[31]....
        /*00a8*/ 	.word	0x05000019


	//   ....[32]....
        /*00ac*/ 	.word	0x05000019


	//   ....[33]....
        /*00b0*/ 	.word	0x05000019


	//   ....[34]....
        /*00b4*/ 	.word	0x05000019


	//   ....[35]....
        /*00b8*/ 	.word	0x05000019


	//----- nvinfo : EIATTR_COOP_GROUP_INSTR_OFFSETS
	.align		4
.L_2681:
        /*00bc*/ 	.byte	0x04, 0x28
        /*00be*/ 	.short	(.L_2683 - .L_2682)


	//   ....[0]....
.L_2682:
        /*00c0*/ 	.word	0x000019b0


	//   ....[1]....
        /*00c4*/ 	.word	0x000019e0


	//   ....[2]....
        /*00c8*/ 	.word	0x000019f0


	//   ....[3]....
        /*00cc*/ 	.word	0x00001a50


	//   ....[4]....
        /*00d0*/ 	.word	0x00001a80


	//   ....[5]....
        /*00d4*/ 	.word	0x00001aa0


	//   ....[6]....
        /*00d8*/ 	.word	0x00001b00


	//   ....[7]....
        /*00dc*/ 	.word	0x00001b30


	//   ....[8]....
        /*00e0*/ 	.word	0x00001b50


	//   ....[9]....
        /*00e4*/ 	.word	0x00001bb0


	//   ....[10]....
        /*00e8*/ 	.word	0x00001be0


	//   ....[11]....
        /*00ec*/ 	.word	0x00001c00


	//   ....[12]....
        /*00f0*/ 	.word	0x00001c70


	//   ....[13]....
        /*00f4*/ 	.word	0x00001ca0


	//   ....[14]....
        /*00f8*/ 	.word	0x00001cb0


	//   ....[15]....
        /*00fc*/ 	.word	0x00001d10


	//   ....[16]....
        /*0100*/ 	.word	0x00001d30


	//   ....[17]....
        /*0104*/ 	.word	0x00001d40


	//   ....[18]....
        /*0108*/ 	.word	0x00002220


	//   ....[19]....
        /*010c*/ 	.word	0x00002280


	//   ....[20]....
        /*0110*/ 	.word	0x000022d0


	//   ....[21]....
        /*0114*/ 	.word	0x00002380


	//   ....[22]....
        /*0118*/ 	.word	0x000023f0


	//   ....[23]....
        /*011c*/ 	.word	0x00002470


	//   ....[24]....
        /*0120*/ 	.word	0x00002500


	//   ....[25]....
        /*0124*/ 	.word	0x00002560


	//   ....[26]....
        /*0128*/ 	.word	0x000025f0


	//   ....[27]....
        /*012c*/ 	.word	0x00002680


	//   ....[28]....
        /*0130*/ 	.word	0x00002700


	//   ....[29]....
        /*0134*/ 	.word	0x00002790


	//   ....[30]....
        /*0138*/ 	.word	0x00002820


	//   ....[31]....
        /*013c*/ 	.word	0x00002880


	//   ....[32]....
        /*0140*/ 	.word	0x000028e0


	//   ....[33]....
        /*0144*/ 	.word	0x00002980


	//   ....[34]....
        /*0148*/ 	.word	0x000029d0


	//   ....[35]....
        /*014c*/ 	.word	0x00002a20


	//----- nvinfo : EIATTR_VRC_CTA_INIT_COUNT
	.align		4
.L_2683:
        /*0150*/ 	.byte	0x02, 0x4a
	.zero		1
	.zero		1


	//----- nvinfo : EIATTR_EXIT_INSTR_OFFSETS
	.align		4
        /*0154*/ 	.byte	0x04, 0x1c
        /*0156*/ 	.short	(.L_2685 - .L_2684)


	//   ....[0]....
.L_2684:
        /*0158*/ 	.word	0x000020d0


	//   ....[1]....
        /*015c*/ 	.word	0x000021b0


	//----- nvinfo : EIATTR_CRS_STACK_SIZE
	.align		4
.L_2685:
        /*0160*/ 	.byte	0x04, 0x1e
        /*0162*/ 	.short	(.L_2687 - .L_2686)
.L_2686:
        /*0164*/ 	.word	0x00000000


	//----- nvinfo : EIATTR_CBANK_PARAM_SIZE
	.align		4
.L_2687:
        /*0168*/ 	.byte	0x03, 0x19
        /*016a*/ 	.short	0x00a0


	//----- nvinfo : EIATTR_PARAM_CBANK
	.align		4
        /*016c*/ 	.byte	0x04, 0x0a
        /*016e*/ 	.short	(.L_2689 - .L_2688)
	.align		4
.L_2688:
        /*0170*/ 	.word	index@(.nv.constant0._Z30group_norm_nhwc_fwd_sum_kernelI11Fp32IOFp16WLi160EEv26Group_norm_nhwc_fwd_params)
        /*0174*/ 	.short	0x0380
        /*0176*/ 	.short	0x00a0


	//----- nvinfo : EIATTR_SW_WAR
	.align		4
.L_2689:
        /*0178*/ 	.byte	0x04, 0x36
        /*017a*/ 	.short	(.L_2691 - .L_2690)
.L_2690:
        /*017c*/ 	.word	0x00000008
.L_2691:


//--------------------- .nv.info._Z30group_norm_nhwc_fwd_sum_kernelI11Bf16IOFp32WLi196EEv26Group_norm_nhwc_fwd_params --------------------------
	.section	.nv.info._Z30group_norm_nhwc_fwd_sum_kernelI11Bf16IOFp32WLi196EEv26Group_norm_nhwc_fwd_params,"",@"SHT_CUDA_INFO"
	.sectionflags	@""
	.align	4


	//----- nvinfo : EIATTR_CUDA_API_VERSION
	.align		4
        /*0000*/ 	.byte	0x04, 0x37
        /*0002*/ 	.short	(.L_2693 - .L_2692)
.L_2692:
        /*0004*/ 	.word	0x00000082


	//----- nvinfo : EIATTR_KPARAM_INFO
	.align		4
.L_2693:
        /*0008*/ 	.byte	0x04, 0x17
        /*000a*/ 	.short	(.L_2695 - .L_2694)
.L_2694:
        /*000c*/ 	.word	0x00000000
        /*0010*/ 	.short	0x0000
        /*0012*/ 	.short	0x0000
        /*0014*/ 	.byte	0x00, 0xf0, 0x81, 0x02


	//----- nvinfo : EIATTR_SPARSE_MMA_MASK
	.align		4
.L_2695:
        /*0018*/ 	.byte	0x03, 0x50
        /*001a*/ 	.short	0x0000


	//----- nvinfo : EIATTR_MAXREG_COUNT
	.align		4
        /*001c*/ 	.byte	0x03, 0x1b
        /*001e*/ 	.short	0x00ff


	//----- nvinfo : EIATTR_NUM_BARRIERS
	.align		4
        /*0020*/ 	.byte	0x02, 0x4c
        /*0022*/ 	.byte	0x01
	.zero		1


	//----- nvinfo : EIATTR_MERCURY_ISA_VERSION
	.align		4
        /*0024*/ 	.byte	0x03, 0x5f
        /*0026*/ 	.short	0x0101


	//----- nvinfo : EIATTR_COOP_GROUP_MASK_REGIDS
	.align		4
        /*0028*/ 	.byte	0x04, 0x29
        /*002a*/ 	.short	(.L_2697 - .L_2696)


	//   ....[0]....
.L_2696:
        /*002c*/ 	.word	0x05000008


	//   ....[1]....
        /*0030*/ 	.word	0x05000008


	//   ....[2]....
        /*0034*/ 	.word	0x05000008


	//   ....[3]....
        /*0038*/ 	.word	0x05000008


	//   ....[4]....
        /*003c*/ 	.word	0x05000008


	//   ....[5]....
        /*0040*/ 	.word	0x05000008


	//   ....[6]....
        /*0044*/ 	.word	0x05000008


	//   ....[7]....
        /*0048*/ 	.word	0x05000008


	//   ....[8]....
        /*004c*/ 	.word	0x05000008


	//   ....[9]....
        /*0050*/ 	.word	0x05000008


	//   ....[10]....
        /*0054*/ 	.word	0x05000008


	//   ....[11]....
        /*0058*/ 	.word	0x05000008


	//   ....[12]....
        /*005c*/ 	.word	0x05000008


	//   ....[13]....
        /*0060*/ 	.word	0x05000008


	//   ....[14]....
        /*0064*/ 	.word	0x05000008


	//   ....[15]....
        /*0068*/ 	.word	0x05000008


	//   ....[16]....
        /*006c*/ 	.word	0x05000008


	//   ....[17]....
        /*0070*/ 	.word	0x05000008


	//   ....[18]....
        /*0074*/ 	.word	0x05000008


	//   ....[19]....
        /*0078*/ 	.word	0x05000008


	//   ....[20]....
        /*007c*/ 	.word	0x05000008


	//   ....[21]....
        /*0080*/ 	.word	0x05000008


	//----- nvinfo : EIATTR_COOP_GROUP_INSTR_OFFSETS
	.align		4
.L_2697:
        /*0084*/ 	.byte	0x04, 0x28
        /*0086*/ 	.short	(.L_2699 - .L_2698)


	//   ....[0]....
.L_2698:
        /*0088*/ 	.word	0x00001f20


	//   ....[1]....
        /*008c*/ 	.word	0x00001fc0


	//   ....[2]....
        /*0090*/ 	.word	0x00002030


	//   ....[3]....
        /*0094*/ 	.word	0x000020c0


	//   ....[4]....
        /*0098*/ 	.word	0x00002130


	//   ....[5]....
        /*009c*/ 	.word	0x000021c0


	//   ....[6]....
        /*00a0*/ 	.word	0x00002230


	//   ....[7]....
        /*00a4*/ 	.word	0x000022d0


	//   ....[8]....
        /*00a8*/ 	.word	0x00002350


	//   ....[9]....
        /*00ac*/ 	.word	0x000023c0


	//   ....[10]....
        /*00b0*/ 	.word	0x00002410


	//   ....[11]....
        /*00b4*/ 	.word	0x00002b60


	//   ....[12]....
        /*00b8*/ 	.word	0x00002c30


	//   ....[13]....
        /*00bc*/ 	.word	0x00002cc0


	//   ....[14]....
        /*00c0*/ 	.word	0x00002d70


	//   ....[15]....
        /*00c4*/ 	.word	0x00002e00


	//   ....[16]....
        /*00c8*/ 	.word	0x00002eb0


	//   ....[17]....
        /*00cc*/ 	.word	0x00002f40


	//   ....[18]....
        /*00d0*/ 	.word	0x00003000


	//   ....[19]....
        /*00d4*/ 	.word	0x000030a0


	//   ....[20]....
        /*00d8*/ 	.word	0x00003130


	//   ....[21]....
        /*00dc*/ 	.word	0x000031a0


	//----- nvinfo : EIATTR_VRC_CTA_INIT_COUNT
	.align		4
.L_2699:
        /*00e0*/ 	.byte	0x02, 0x4a
	.zero		1
	.zero		1


	//----- nvinfo : EIATTR_EXIT_INSTR_OFFSETS
	.align		4
        /*00e4*/ 	.byte	0x04, 0x1c
        /*00e6*/ 	.short	(.L_2701 - .L_2700)


	//   ....[0]....
.L_2700:
        /*00e8*/ 	.word	0x00002a50


	//   ....[1]....
        /*00ec*/ 	.word	0x00002b40


	//----- nvinfo : EIATTR_CRS_STACK_SIZE
	.align		4
.L_2701:
        /*00f0*/ 	.byte	0x04, 0x1e
        /*00f2*/ 	.short	(.L_2703 - .L_2702)
.L_2702:
        /*00f4*/ 	.word	0x00000000


	//----- nvinfo : EIATTR_CBANK_PARAM_SIZE
	.align		4
.L_2703:
        /*00f8*/ 	.byte	0x03, 0x19
        /*00fa*/ 	.short	0x00a0


	//----- nvinfo : EIATTR_PARAM_CBANK
	.align		4
        /*00fc*/ 	.byte	0x04, 0x0a
        /*00fe*/ 	.short	(.L_2705 - .L_2704)
	.align		4
.L_2704:
        /*0100*/ 	.word	index@(.nv.constant0._Z30group_norm_nhwc_fwd_sum_kernelI11Bf16IOFp32WLi196EEv26Group_norm_nhwc_fwd_params)
        /*0104*/ 	.short	0x0380
        /*0106*/ 	.short	0x00a0


	//----- nvinfo : EIATTR_SW_WAR
	.align		4
.L_2705:
        /*0108*/ 	.byte	0x04, 0x36
        /*010a*/ 	.short	(.L_2707 - .L_2706)
.L_2706:
        /*010c*/ 	.word	0x00000008
.L_2707:


//--------------------- .nv.info._Z30group_norm_nhwc_fwd_sum_kernelI11Bf16IOFp32WLi168EEv26Group_norm_nhwc_fwd_params --------------------------
	.section	.nv.info._Z30group_norm_nhwc_fwd_sum_kernelI11Bf16IOFp32WLi168EEv26Group_norm_nhwc_fwd_params,"",@"SHT_CUDA_INFO"
	.sectionflags	@""
	.align	4


	//----- nvinfo : EIATTR_CUDA_API_VERSION
	.align		4
        /*0000*/ 	.byte	0x04, 0x37
        /*0002*/ 	.short	(.L_2709 - .L_2708)
.L_2708:
        /*0004*/ 	.word	0x00000082


	//----- nvinfo : EIATTR_KPARAM_INFO
	.align		4
.L_2709:
        /*0008*/ 	.byte	0x04, 0x17
        /*000a*/ 	.short	(.L_2711 - .L_2710)
.L_2710:
        /*000c*/ 	.word	0x00000000
        /*0010*/ 	.short	0x0000
        /*0012*/ 	.short	0x0000
        /*0014*/ 	.byte	0x00, 0xf0, 0x81, 0x02


	//----- nvinfo : EIATTR_SPARSE_MMA_MASK
	.align		4
.L_2711:
        /*0018*/ 	.byte	0x03, 0x50
        /*001a*/ 	.short	0x0000


	//----- nvinfo : EIATTR_MAXREG_COUNT
	.align		4
        /*001c*/ 	.byte	0x03, 0x1b
        /*001e*/ 	.short	0x00ff


	//----- nvinfo : EIATTR_NUM_BARRIERS
	.align		4
        /*0020*/ 	.byte	0x02, 0x4c
        /*0022*/ 	.byte	0x01
	.zero		1


	//----- nvinfo : EIATTR_MERCURY_ISA_VERSION
	.align		4
        /*0024*/ 	.byte	0x03, 0x5f
        /*0026*/ 	.short	0x0101


	//----- nvinfo : EIATTR_COOP_GROUP_MASK_REGIDS
	.align		4
        /*0028*/ 	.byte	0x04, 0x29
        /*002a*/ 	.short	(.L_2713 - .L_2712)


	//   ....[0]....
.L_2712:
        /*002c*/ 	.word	0x05000007


	//   ....[1]....
        /*0030*/ 	.word	0x05000007


	//   ....[2]....
        /*0034*/ 	.word	0x05000007


	//   ....[3]....
        /*0038*/ 	.word	0x05000007


	//   ....[4]....
        /*003c*/ 	.word	0x05000007


	//   ....[5]....
        /*0040*/ 	.word	0x05000007


	//   ....[6]....
        /*0044*/ 	.word	0x05000007


	//   ....[7]....
        /*0048*/ 	.word	0x05000007


	//   ....[8]....
        /*004c*/ 	.word	0x05000007


	//   ....[9]....
        /*0050*/ 	.word	0x05000007


	//   ....[10]....
        /*0054*/ 	.word	0x05000007


	//   ....[11]....
        /*0058*/ 	.word	0x05000007


	//   ....[12]....
        /*005c*/ 	.word	0x05000007


	//   ....[13]....
        /*0060*/ 	.word	0x05000007


	//   ....[14]....
        /*0064*/ 	.word	0x05000007


	//   ....[15]....
        /*0068*/ 	.word	0x05000007


	//   ....[16]....
        /*006c*/ 	.word	0x05000007


	//   ....[17]....
        /*0070*/ 	.word	0x05000007


	//   ....[18]....
        /*0074*/ 	.word	0x05000007


	//   ....[19]....
        /*0078*/ 	.word	0x05000007


	//   ....[20]....
        /*007c*/ 	.word	0x05000007


	//   ....[21]....
        /*0080*/ 	.word	0x05000007


	//----- nvinfo : EIATTR_COOP_GROUP_INSTR_OFFSETS
	.align		4
.L_2713:
        /*0084*/ 	.byte	0x04, 0x28
        /*0086*/ 	.short	(.L_2715 - .L_2714)


	//   ....[0]....
.L_2714:
        /*0088*/ 	.word	0x00001f90


	//   ....[1]....
        /*008c*/ 	.word	0x00002040


	//   ....[2]....
        /*0090*/ 	.word	0x000020b0


	//   ....[3]....
        /*0094*/ 	.word	0x00002140


	//   ....[4]....
        /*0098*/ 	.word	0x000021b0


	//   ....[5]....
        /*009c*/ 	.word	0x00002240


	//   ....[6]....
        /*00a0*/ 	.word	0x000022b0


	//   ....[7]....
        /*00a4*/ 	.word	0x00002340


	//   ....[8]....
        /*00a8*/ 	.word	0x000023c0


	//   ....[9]....
        /*00ac*/ 	.word	0x00002430


	//   ....[10]....
        /*00b0*/ 	.word	0x00002480


	//   ....[11]....
        /*00b4*/ 	.word	0x00002b70


	//   ....[12]....
        /*00b8*/ 	.word	0x00002c50


	//   ....[13]....
        /*00bc*/ 	.word	0x00002ce0


	//   ....[14]....
        /*00c0*/ 	.word	0x00002d90


	//   ....[15]....
        /*00c4*/ 	.word	0x00002e20


	//   ....[16]....
        /*00c8*/ 	.word	0x00002ed0


	//   ....[17]....
        /*00cc*/ 	.word	0x00002f60


	//   ....[18]....
        /*00d0*/ 	.word	0x00003010


	//   ....[19]....
        /*00d4*/ 	.word	0x000030b0


	//   ....[20]....
        /*00d8*/ 	.word	0x00003140


	//   ....[21]....
        /*00dc*/ 	.word	0x000031b0


	//----- nvinfo : EIATTR_VRC_CTA_INIT_COUNT
	.align		4
.L_2715:
        /*00e0*/ 	.byte	0x02, 0x4a
	.zero		1
	.zero		1


	//----- nvinfo : EIATTR_EXIT_INSTR_OFFSETS
	.align		4
        /*00e4*/ 	.byte	0x04, 0x1c
        /*00e6*/ 	.short	(.L_2717 - .L_2716)


	//   ....[0]....
.L_2716:
        /*00e8*/ 	.word	0x00002a70


	//   ....[1]....
        /*00ec*/ 	.word	0x00002b50


	//----- nvinfo : EIATTR_CRS_STACK_SIZE
	.align		4
.L_2717:
        /*00f0*/ 	.byte	0x04, 0x1e
        /*00f2*/ 	.short	(.L_2719 - .L_2718)
.L_2718:
        /*00f4*/ 	.word	0x00000000


	//----- nvinfo : EIATTR_CBANK_PARAM_SIZE
	.align		4
.L_2719:
        /*00f8*/ 	.byte	0x03, 0x19
        /*00fa*/ 	.short	0x00a0


	//----- nvinfo : EIATTR_PARAM_CBANK
	.align		4
        /*00fc*/ 	.byte	0x04, 0x0a
        /*00fe*/ 	.short	(.L_2721 - .L_2720)
	.align		4
.L_2720:
        /*0100*/ 	.word	index@(.nv.constant0._Z30group_norm_nhwc_fwd_sum_kernelI11Bf16IOFp32WLi168EEv26Group_norm_nhwc_fwd_params)
        /*0104*/ 	.short	0x0380
        /*0106*/ 	.short	0x00a0


	//----- nvinfo : EIATTR_SW_WAR
	.align		4
.L_2721:
        /*0108*/ 	.byte	0x04, 0x36
        /*010a*/ 	.short	(.L_2723 - .L_2722)
.L_2722:
        /*010c*/ 	.word	0x00000008
.L_2723:


//--------------------- .nv.info._Z30group_norm_nhwc_fwd_sum_kernelI11Bf16IOFp32WLi64EEv26Group_norm_nhwc_fwd_params --------------------------
	.section	.nv.info._Z30group_norm_nhwc_fwd_sum_kernelI11Bf16IOFp32WLi64EEv26Group_norm_nhwc_fwd_params,"",@"SHT_CUDA_INFO"
	.sectionflags	@""
	.align	4


	//----- nvinfo : EIATTR_CUDA_API_VERSION
	.align		4
        /*0000*/ 	.byte	0x04, 0x37
        /*0002*/ 	.short	(.L_2725 - .L_2724)
.L_2724:
        /*0004*/ 	.word	0x00000082


	//----- nvinfo : EIATTR_KPARAM_INFO
	.align		4
.L_2725:
        /*0008*/ 	.byte	0x04, 0x17
        /*000a*/ 	.short	(.L_2727 - .L_2726)
.L_2726:
        /*000c*/ 	.word	0x00000000
        /*0010*/ 	.short	0x0000
        /*0012*/ 	.short	0x0000
        /*0014*/ 	.byte	0x00, 0xf0, 0x81, 0x02


	//----- nvinfo : EIATTR_SPARSE_MMA_MASK
	.align		4
.L_2727:
        /*0018*/ 	.byte	0x03, 0x50
        /*001a*/ 	.short	0x0000


	//----- nvinfo : EIATTR_MAXREG_COUNT
	.align		4
        /*001c*/ 	.byte	0x03, 0x1b
        /*001e*/ 	.short	0x00ff


	//----- nvinfo : EIATTR_NUM_BARRIERS
	.align		4
        /*0020*/ 	.byte	0x02, 0x4c
        /*0022*/ 	.byte	0x01
	.zero		1


	//----- nvinfo : EIATTR_MERCURY_ISA_VERSION
	.align		4
        /*0024*/ 	.byte	0x03, 0x5f
        /*0026*/ 	.short	0x0101


	//----- nvinfo : EIATTR_COOP_GROUP_MASK_REGIDS
	.align		4
        /*0028*/ 	.byte	0x04, 0x29
        /*002a*/ 	.short	(.L_2729 - .L_2728)


	//   ....[0]....
.L_2728:
        /*002c*/ 	.word	0xffffffff


	//   ....[1]....
        /*0030*/ 	.word	0xffffffff


	//   ....[2]....
        /*0034*/ 	.word	0xffffffff


	//   ....[3]....
        /*0038*/ 	.word	0xffffffff


	//   ....[4]....
        /*003c*/ 	.word	0xffffffff


	//   ....[5]....
        /*0040*/ 	.word	0xffffffff


	//   ....[6]....
        /*0044*/ 	.word	0xffffffff


	//   ....[7]....
        /*0048*/ 	.word	0xffffffff


	//   ....[8]....
        /*004c*/ 	.word	0xffffffff


	//   ....[9]....
        /*0050*/ 	.word	0xffffffff


	//   ....[10]....
        /*0054*/ 	.word	0xffffffff


	//   ....[11]....
        /*0058*/ 	.word	0xffffffff


	//   ....[12]....
        /*005c*/ 	.word	0xffffffff


	//   ....[13]....
        /*0060*/ 	.word	0xffffffff


	//   ....[14]....
        /*0064*/ 	.word	0xffffffff


	//   ....[15]....
        /*0068*/ 	.word	0xffffffff


	//   ....[16]....
        /*006c*/ 	.word	0xffffffff


	//   ....[17]....
        /*0070*/ 	.word	0xffffffff


	//   ....[18]....
        /*0074*/ 	.word	0x05000013


	//   ....[19]....
        /*0078*/ 	.word	0x05000013


	//   ....[20]....
        /*007c*/ 	.word	0x05000013


	//   ....[21]....
        /*0080*/ 	.word	0x05000013


	//   ....[22]....
        /*0084*/ 	.word	0x05000013


	//   ....[23]....
        /*0088*/ 	.word	0x05000013


	//   ....[24]....
        /*008c*/ 	.word	0x05000013


	//   ....[25]....
        /*0090*/ 	.word	0x05000013


	//   ....[26]....
        /*0094*/ 	.word	0x05000013


	//   ....[27]....
        /*0098*/ 	.word	0x05000013


	//   ....[28]....
        /*009c*/ 	.word	0x05000013


	//   ....[29]....
        /*00a0*/ 	.word	0x05000013


	//   ....[30]....
        /*00a4*/ 	.word	0x05000013


	//   ....[31]....
        /*00a8*/ 	.word	0x05000013


	//   ....[32]....
        /*00ac*/ 	.word	0x05000013


	//   ....[33]....
        /*00b0*/ 	.word	0x05000013


	//   ....[34]....
        /*00b4*/ 	.word	0x05000013


	//   ....[35]....
        /*00b8*/ 	.word	0x05000013


	//----- nvinfo : EIATTR_COOP_GROUP_INSTR_OFFSETS
	.align		4
.L_2729:
        /*00bc*/ 	.byte	0x04, 0x28
        /*00be*/ 	.short	(.L_2731 - .L_2730)


	//   ....[0]....
.L_2730:
        /*00c0*/ 	.word	0x00001c70


	//   ....[1]....
        /*00c4*/ 	.word	0x00001ca0


	//   ....[2]....
        /*00c8*/ 	.word	0x00001cb0


	//   ....[3]....
        /*00cc*/ 	.word	0x00001d10


	//   ....[4]....
        /*00d0*/ 	.word	0x00001d40


	//   ....[5]....
        /*00d4*/ 	.word	0x00001d60


	//   ....[6]....
        /*00d8*/ 	.word	0x00001dc0


	//   ....[7]....
        /*00dc*/ 	.word	0x00001df0


	//   ....[8]....
        /*00e0*/ 	.word	0x00001e10


	//   ....[9]....
        /*00e4*/ 	.word	0x00001e70


	//   ....[10]....
        /*00e8*/ 	.word	0x00001ea0


	//   ....[11]....
        /*00ec*/ 	.word	0x00001ec0


	//   ....[12]....
        /*00f0*/ 	.word	0x00001f20


	//   ....[13]....
        /*00f4*/ 	.word	0x00001f50


	//   ....[14]....
        /*00f8*/ 	.word	0x00001f70


	//   ....[15]....
        /*00fc*/ 	.word	0x00001fd0


	//   ....[16]....
        /*0100*/ 	.word	0x00001ff0


	//   ....[17]....
        /*0104*/ 	.word	0x00002000


	//   ....[18]....
        /*0108*/ 	.word	0x00002350


	//   ....[19]....
        /*010c*/ 	.word	0x000023a0


	//   ....[20]....
        /*0110*/ 	.word	0x00002410


	//   ....[21]....
        /*0114*/ 	.word	0x00002480


	//   ....[22]....
        /*0118*/ 	.word	0x00002510


	//   ....[23]....
        /*011c*/ 	.word	0x00002570


	//   ....[24]....
        /*0120*/ 	.word	0x000025f0


	//   ....[25]....
        /*0124*/ 	.word	0x00002680


	//   ....[26]....
        /*0128*/ 	.word	0x000026f0


	//   ....[27]....
        /*012c*/ 	.word	0x00002760


	//   ....[28]....
        /*0130*/ 	.word	0x000027e0


	//   ....[29]....
        /*0134*/ 	.word	0x00002840


	//   ....[30]....
        /*0138*/ 	.word	0x000028c0


	//   ....[31]....
        /*013c*/ 	.word	0x00002940


	//   ....[32]....
        /*0140*/ 	.word	0x000029b0


	//   ....[33]....
        /*0144*/ 	.word	0x00002a50


	//   ....[34]....
        /*0148*/ 	.word	0x00002aa0


	//   ....[35]....
        /*014c*/ 	.word	0x00002af0


	//----- nvinfo : EIATTR_VRC_CTA_INIT_COUNT
	.align		4
.L_2731:
        /*0150*/ 	.byte	0x02, 0x4a
	.zero		1
	.zero		1


	//----- nvinfo : EIATTR_EXIT_INSTR_OFFSETS
	.align		4
        /*0154*/ 	.byte	0x04, 0x1c
        /*0156*/ 	.short	(.L_2733 - .L_2732)


	//   ....[0]....
.L_2732:
        /*0158*/ 	.word	0x000021e0


	//   ....[1]....
        /*015c*/ 	.word	0x000022c0


	//----- nvinfo : EIATTR_CRS_STACK_SIZE
	.align		4
.L_2733:
        /*0160*/ 	.byte	0x04, 0x1e
        /*0162*/ 	.short	(.L_2735 - .L_2734)
.L_2734:
        /*0164*/ 	.word	0x00000000


	//----- nvinfo : EIATTR_CBANK_PARAM_SIZE
	.align		4
.L_2735:
        /*0168*/ 	.byte	0x03, 0x19
        /*016a*/ 	.short	0x00a0


	//----- nvinfo : EIATTR_PARAM_CBANK
	.align		4
        /*016c*/ 	.byte	0x04, 0x0a
        /*016e*/ 	.short	(.L_2737 - .L_2736)
	.align		4
.L_2736:
        /*0170*/ 	.word	index@(.nv.constant0._Z30group_norm_nhwc_fwd_sum_kernelI11Bf16IOFp32WLi64EEv26Group_norm_nhwc_fwd_params)
        /*0174*/ 	.short	0x0380
        /*0176*/ 	.short	0x00a0


	//----- nvinfo : EIATTR_SW_WAR
	.align		4
.L_2737:
        /*0178*/ 	.byte	0x04, 0x36
        /*017a*/ 	.short	(.L_2739 - .L_2738)
.L_2738:
        /*017c*/ 	.word	0x00000008
.L_2739:


//--------------------- .nv.info._Z30group_norm_nhwc_fwd_sum_kernelI11Bf16IOFp32WLi128EEv26Group_norm_nhwc_fwd_params --------------------------
	.section	.nv.info._Z30group_norm_nhwc_fwd_sum_kernelI11Bf16IOFp32WLi128EEv26Group_norm_nhwc_fwd_params,"",@"SHT_CUDA_INFO"
	.sectionflags	@""
	.align	4


	//----- nvinfo : EIATTR_CUDA_API_VERSION
	.align		4
        /*0000*/ 	.byte	0x04, 0x37
        /*0002*/ 	.short	(.L_2741 - .L_2740)
.L_2740:
        /*0004*/ 	.word	0x00000082


	//----- nvinfo : EIATTR_KPARAM_INFO
	.align		4
.L_2741:
        /*0008*/ 	.byte	0x04, 0x17
        /*000a*/ 	.short	(.L_2743 - .L_2742)
.L_2742:
        /*000c*/ 	.word	0x00000000
        /*0010*/ 	.short	0x0000
        /*0012*/ 	.short	0x0000
        /*0014*/ 	.byte	0x00, 0xf0, 0x81, 0x02


	//----- nvinfo : EIATTR_SPARSE_MMA_MASK
	.align		4
.L_2743:
        /*0018*/ 	.byte	0x03, 0x50
        /*001a*/ 	.short	0x0000


	//----- nvinfo : EIATTR_MAXREG_COUNT
	.align		4
        /*001c*/ 	.byte	0x03, 0x1b
        /*001e*/ 	.short	0x00ff


	//----- nvinfo : EIATTR_NUM_BARRIERS
	.align		4
        /*0020*/ 	.byte	0x02, 0x4c
        /*0022*/ 	.byte	0x01
	.zero		1


	//----- nvinfo : EIATTR_MERCURY_ISA_VERSION
	.align		4
        /*0024*/ 	.byte	0x03, 0x5f
        /*0026*/ 	.short	0x0101


	//----- nvinfo : EIATTR_COOP_GROUP_MASK_REGIDS
	.align		4
        /*0028*/ 	.byte	0x04, 0x29
        /*002a*/ 	.short	(.L_2745 - .L_2744)


	//   ....[0]....
.L_2744:
        /*002c*/ 	.word	0xffffffff


	//   ....[1]....
        /*0030*/ 	.word	0xffffffff


	//   ....[2]....
        /*0034*/ 	.word	0xffffffff


	//   ....[3]....
        /*0038*/ 	.word	0xffffffff


	//   ....[4]....
        /*003c*/ 	.word	0xffffffff


	//   ....[5]....
        /*0040*/ 	.word	0xffffffff


	//   ....[6]....
        /*0044*/ 	.word	0xffffffff


	//   ....[7]....
        /*0048*/ 	.word	0xffffffff


	//   ....[8]....
        /*004c*/ 	.word	0xffffffff


	//   ....[9]....
        /*0050*/ 	.word	0xffffffff


	//   ....[10]....
        /*0054*/ 	.word	0xffffffff


	//   ....[11]....
        /*0058*/ 	.word	0xffffffff


	//   ....[12]....
        /*005c*/ 	.word	0xffffffff


	//   ....[13]....
        /*0060*/ 	.word	0xffffffff


	//   ....[14]....
        /*0064*/ 	.word	0xffffffff


	//   ....[15]....
        /*0068*/ 	.word	0xffffffff


	//   ....[16]....
        /*006c*/ 	.word	0xffffffff


	//   ....[17]....
        /*0070*/ 	.word	0xffffffff


	//   ....[18]....
        /*0074*/ 	.word	0x05000011


	//   ....[19]....
        /*0078*/ 	.word	0x05000011


	//   ....[20]....
        /*007c*/ 	.word	0x05000011


	//   ....[21]....
        /*0080*/ 	.word	0x05000011


	//   ....[22]....
        /*0084*/ 	.word	0x05000011


	//   ....[23]....
        /*0088*/ 	.word	0x05000011


	//   ....[24]....
        /*008c*/ 	.word	0x05000011


	//   ....[25]....
        /*0090*/ 	.word	0x05000011


	//   ....[26]....
        /*0094*/ 	.word	0x05000011


	//   ....[27]....
        /*0098*/ 	.word	0x05000011


	//   ....[28]....
        /*009c*/ 	.word	0x05000011


	//   ....[29]....
        /*00a0*/ 	.word	0x05000011


	//   ....[30]....
        /*00a4*/ 	.word	0x05000011


	//   ....[31]....
        /*00a8*/ 	.word	0x05000011


	//   ....[32]....
        /*00ac*/ 	.word	0x05000011


	//   ....[33]....
        /*00b0*/ 	.word	0x05000011


	//   ....[34]....
        /*00b4*/ 	.word	0x05000011


	//   ....[35]....
        /*00b8*/ 	.word	0x05000011


	//----- nvinfo : EIATTR_COOP_GROUP_INSTR_OFFSETS
	.align		4
.L_2745:
        /*00bc*/ 	.byte	0x04, 0x28
        /*00be*/ 	.short	(.L_2747 - .L_2746)


	//   ....[0]....
.L_2746:
        /*00c0*/ 	.word	0x00001da0


	//   ....[1]....
        /*00c4*/ 	.word	0x00001dd0


	//   ....[2]....
        /*00c8*/ 	.word	0x00001de0


	//   ....[3]....
        /*00cc*/ 	.word	0x00001e40


	//   ....[4]....
        /*00d0*/ 	.word	0x00001e70


	//   ....[5]....
        /*00d4*/ 	.word	0x00001e90


	//   ....[6]....
        /*00d8*/ 	.word	0x00001ef0


	//   ....[7]....
        /*00dc*/ 	.word	0x00001f20


	//   ....[8]....
        /*00e0*/ 	.word	0x00001f40


	//   ....[9]....
        /*00e4*/ 	.word	0x00001fa0


	//   ....[10]....
        /*00e8*/ 	.word	0x00001fd0


	//   ....[11]....
        /*00ec*/ 	.word	0x00001ff0


	//   ....[12]....
        /*00f0*/ 	.word	0x00002050


	//   ....[13]....
        /*00f4*/ 	.word	0x00002080


	//   ....[14]....
        /*00f8*/ 	.word	0x000020a0


	//   ....[15]....
        /*00fc*/ 	.word	0x00002110


	//   ....[16]....
        /*0100*/ 	.word	0x00002130


	//   ....[17]....
        /*0104*/ 	.word	0x00002140


	//   ....[18]....
        /*0108*/ 	.word	0x00002610


	//   ....[19]....
        /*010c*/ 	.word	0x00002670


	//   ....[20]....
        /*0110*/ 	.word	0x000026d0


	//   ....[21]....
        /*0114*/ 	.word	0x00002750


	//   ....[22]....
        /*0118*/ 	.word	0x000027e0


	//   ....[23]....
        /*011c*/ 	.word	0x00002840


	//   ....[24]....
        /*0120*/ 	.word	0x000028c0


	//   ....[25]....
        /*0124*/ 	.word	0x00002950


	//   ....[26]....
        /*0128*/ 	.word	0x000029b0


	//   ....[27]....
        /*012c*/ 	.word	0x00002a30


	//   ....[28]....
        /*0130*/ 	.word	0x00002ac0


	//   ....[29]....
        /*0134*/ 	.word	0x00002b30


	//   ....[30]....
        /*0138*/ 	.word	0x00002bb0


	//   ....[31]....
        /*013c*/ 	.word	0x00002c30


	//   ....[32]....
        /*0140*/ 	.word	0x00002c90


	//   ....[33]....
        /*0144*/ 	.word	0x00002d10


	//   ....[34]....
        /*0148*/ 	.word	0x00002d80


	//   ....[35]....
        /*014c*/ 	.word	0x00002dd0


	//----- nvinfo : EIATTR_VRC_CTA_INIT_COUNT
	.align		4
.L_2747:
        /*0150*/ 	.byte	0x02, 0x4a
	.zero		1
	.zero		1


	//----- nvinfo : EIATTR_EXIT_INSTR_OFFSETS
	.align		4
        /*0154*/ 	.byte	0x04, 0x1c
        /*0156*/ 	.short	(.L_2749 - .L_2748)


	//   ....[0]....
.L_2748:
        /*0158*/ 	.word	0x000024b0


	//   ....[1]....
        /*015c*/ 	.word	0x00002590


	//----- nvinfo : EIATTR_CRS_STACK_SIZE
	.align		4
.L_2749:
        /*0160*/ 	.byte	0x04, 0x1e
        /*0162*/ 	.short	(.L_2751 - .L_2750)
.L_2750:
        /*0164*/ 	.word	0x00000000


	//----- nvinfo : EIATTR_CBANK_PARAM_SIZE
	.align		4
.L_2751:
        /*0168*/ 	.byte	0x03, 0x19
        /*016a*/ 	.short	0x00a0


	//----- nvinfo : EIATTR_PARAM_CBANK
	.align		4
        /*016c*/ 	.byte	0x04, 0x0a
        /*016e*/ 	.short	(.L_2753 - .L_2752)
	.align		4
.L_2752:
        /*0170*/ 	.word	index@(.nv.constant0._Z30group_norm_nhwc_fwd_sum_kernelI11Bf16IOFp32WLi128EEv26Group_norm_nhwc_fwd_params)
        /*0174*/ 	.short	0x0380
        /*0176*/ 	.short	0x00a0


	//----- nvinfo : EIATTR_SW_WAR
	.align		4
.L_2753:
        /*0178*/ 	.byte	0x04, 0x36
        /*017a*/ 	.short	(.L_2755 - .L_2754)
.L_2754:
        /*017c*/ 	.word	0x00000008
.L_2755:


//--------------------- .nv.info._Z30group_norm_nhwc_fwd_sum_kernelI11Bf16IOFp32WLi192EEv26Group_norm_nhwc_fwd_params --------------------------
	.section	.nv.info._Z30group_norm_nhwc_fwd_sum_kernelI11Bf16IOFp32WLi192EEv26Group_norm_nhwc_fwd_params,"",@"SHT_CUDA_INFO"
	.sectionflags	@""
	.align	4


	//----- nvinfo : EIATTR_CUDA_API_VERSION
	.align		4
        /*0000*/ 	.byte	0x04, 0x37
        /*0002*/ 	.short	(.L_2757 - .L_2756)
.L_2756:
        /*0004*/ 	.word	0x00000082


	//----- nvinfo : EIATTR_KPARAM_INFO
	.align		4
.L_2757:
        /*0008*/ 	.byte	0x04, 0x17
        /*000a*/ 	.short	(.L_2759 - .L_2758)
.L_2758:
        /*000c*/ 	.word	0x00000000
        /*0010*/ 	.short	0x0000
        /*0012*/ 	.short	0x0000
        /*0014*/ 	.byte	0x00, 0xf0, 0x81, 0x02


	//----- nvinfo : EIATTR_SPARSE_MMA_MASK
	.align		4
.L_2759:
        /*0018*/ 	.byte	0x03, 0x50
        /*001a*/ 	.short	0x0000


	//----- nvinfo : EIATTR_MAXREG_COUNT
	.align		4
        /*001c*/ 	.byte	0x03, 0x1b
        /*001e*/ 	.short	0x00ff


	//----- nvinfo : EIATTR_NUM_BARRIERS
	.align		4
        /*0020*/ 	.byte	0x02, 0x4c
        /*0022*/ 	.byte	0x01
	.zero		1


	//----- nvinfo : EIATTR_MERCURY_ISA_VERSION
	.align		4
        /*0024*/ 	.byte	0x03, 0x5f
        /*0026*/ 	.short	0x0101


	//----- nvinfo : EIATTR_COOP_GROUP_MASK_REGIDS
	.align		4
        /*0028*/ 	.byte	0x04, 0x29
        /*002a*/ 	.short	(.L_2761 - .L_2760)


	//   ....[0]....
.L_2760:
        /*002c*/ 	.word	0xffffffff


	//   ....[1]....
        /*0030*/ 	.word	0xffffffff


	//   ....[2]....
        /*0034*/ 	.word	0xffffffff


	//   ....[3]....
        /*0038*/ 	.word	0xffffffff


	//   ....[4]....
        /*003c*/ 	.word	0xffffffff


	//   ....[5]....
        /*0040*/ 	.word	0xffffffff


	//   ....[6]....
        /*0044*/ 	.word	0xffffffff


	//   ....[7]....
        /*0048*/ 	.word	0xffffffff


	//   ....[8]....
        /*004c*/ 	.word	0xffffffff


	//   ....[9]....
        /*0050*/ 	.word	0xffffffff


	//   ....[10]....
        /*0054*/ 	.word	0xffffffff


	//   ....[11]....
        /*0058*/ 	.word	0xffffffff


	//   ....[12]....
        /*005c*/ 	.word	0xffffffff


	//   ....[13]....
        /*0060*/ 	.word	0xffffffff


	//   ....[14]....
        /*0064*/ 	.word	0xffffffff


	//   ....[15]....
        /*0068*/ 	.word	0xffffffff


	//   ....[16]....
        /*006c*/ 	.word	0xffffffff


	//   ....[17]....
        /*0070*/ 	.word	0xffffffff


	//   ....[18]....
        /*0074*/ 	.word	0x0500001c


	//   ....[19]....
        /*0078*/ 	.word	0x0500001c


	//   ....[20]....
        /*007c*/ 	.word	0x0500001c


	//   ....[21]....
        /*0080*/ 	.word	0x0500001c


	//   ....[22]....
        /*0084*/ 	.word	0x0500001c


	//   ....[23]....
        /*0088*/ 	.word	0x0500001c


	//   ....[24]....
        /*008c*/ 	.word	0x0500001c


	//   ....[25]....
        /*0090*/ 	.word	0x0500001c


	//   ....[26]....
        /*0094*/ 	.word	0x0500001c


	//   ....[27]....
        /*0098*/ 	.word	0x0500001c


	//   ....[28]....
        /*009c*/ 	.word	0x0500001c


	//   ....[29]....
        /*00a0*/ 	.word	0x0500001c


	//   ....[30]....
        /*00a4*/ 	.word	0x0500001c


	//   ....[31]....
        /*00a8*/ 	.word	0x0500001c


	//   ....[32]....
        /*00ac*/ 	.word	0x0500001c


	//   ....[33]....
        /*00b0*/ 	.word	0x0500001c


	//   ....[34]....
        /*00b4*/ 	.word	0x0500001c


	//   ....[35]....
        /*00b8*/ 	.word	0x0500001c


	//----- nvinfo : EIATTR_COOP_GROUP_INSTR_OFFSETS
	.align		4
.L_2761:
        /*00bc*/ 	.byte	0x04, 0x28
        /*00be*/ 	.short	(.L_2763 - .L_2762)


	//   ....[0]....
.L_2762:
        /*00c0*/ 	.word	0x00001f00


	//   ....[1]....
        /*00c4*/ 	.word	0x00001f30


	//   ....[2]....
        /*00c8*/ 	.word	0x00001f80


	//   ....[3]....
        /*00cc*/ 	.word	0x00001fa0


	//   ....[4]....
        /*00d0*/ 	.word	0x00001ff0


	//   ....[5]....
        /*00d4*/ 	.word	0x00002030


	//   ....[6]....
        /*00d8*/ 	.word	0x00002050


	//   ....[7]....
        /*00dc*/ 	.word	0x000020a0


	//   ....[8]....
        /*00e0*/ 	.word	0x000020e0


	//   ....[9]....
        /*00e4*/ 	.word	0x00002100


	//   ....[10]....
        /*00e8*/ 	.word	0x00002150


	//   ....[11]....
        /*00ec*/ 	.word	0x00002190


	//   ....[12]....
        /*00f0*/ 	.word	0x000021b0


	//   ....[13]....
        /*00f4*/ 	.word	0x000021f0


	//   ....[14]....
        /*00f8*/ 	.word	0x00002210


	//   ....[15]....
        /*00fc*/ 	.word	0x00002240


	//   ....[16]....
        /*0100*/ 	.word	0x00002260


	//   ....[17]....
        /*0104*/ 	.word	0x00002290


	//   ....[18]....
        /*0108*/ 	.word	0x00002860


	//   ....[19]....
        /*010c*/ 	.word	0x000028f0


	//   ....[20]....
        /*0110*/ 	.word	0x00002970


	//   ....[21]....
        /*0114*/ 	.word	0x00002a00


	//   ....[22]....
        /*0118*/ 	.word	0x00002a80


	//   ....[23]....
        /*011c*/ 	.word	0x00002b00


	//   ....[24]....
        /*0120*/ 	.word	0x00002b90


	//   ....[25]....
        /*0124*/ 	.word	0x00002c10


	//   ....[26]....
        /*0128*/ 	.word	0x00002c90


	//   ....[27]....
        /*012c*/ 	.word	0x00002d20


	//   ....[28]....
        /*0130*/ 	.word	0x00002da0


	//   ....[29]....
        /*0134*/ 	.word	0x00002e20


	//   ....[30]....
        /*0138*/ 	.word	0x00002eb0


	//   ....[31]....
        /*013c*/ 	.word	0x00002f30


	//   ....[32]....
        /*0140*/ 	.word	0x00002fb0


	//   ....[33]....
        /*0144*/ 	.word	0x00003040


	//   ....[34]....
        /*0148*/ 	.word	0x000030a0


	//   ....[35]....
        /*014c*/ 	.word	0x00003100


	//----- nvinfo : EIATTR_VRC_CTA_INIT_COUNT
	.align		4
.L_2763:
        /*0150*/ 	.byte	0x02, 0x4a
	.zero		1
	.zero		1


	//----- nvinfo : EIATTR_EXIT_INSTR_OFFSETS
	.align		4
        /*0154*/ 	.byte	0x04, 0x1c
        /*0156*/ 	.short	(.L_2765 - .L_2764)


	//   ....[0]....
.L_2764:
        /*0158*/ 	.word	0x00002720


	//   ....[1]....
        /*015c*/ 	.word	0x00002800


	//----- nvinfo : EIATTR_CRS_STACK_SIZE
	.align		4
.L_2765:
        /*0160*/ 	.byte	0x04, 0x1e
        /*0162*/ 	.short	(.L_2767 - .L_2766)
.L_2766:
        /*0164*/ 	.word	0x00000000


	//----- nvinfo : EIATTR_CBANK_PARAM_SIZE
	.align		4
.L_2767:
        /*0168*/ 	.byte	0x03, 0x19
        /*016a*/ 	.short	0x00a0


	//----- nvinfo : EIATTR_PARAM_CBANK
	.align		4
        /*016c*/ 	.byte	0x04, 0x0a
        /*016e*/ 	.short	(.L_2769 - .L_2768)
	.align		4
.L_2768:
        /*0170*/ 	.word	index@(.nv.constant0._Z30group_norm_nhwc_fwd_sum_kernelI11Bf16IOFp32WLi192EEv26Group_norm_nhwc_fwd_params)
        /*0174*/ 	.short	0x0380
        /*0176*/ 	.short	0x00a0


	//----- nvinfo : EIATTR_SW_WAR
	.align		4
.L_2769:
        /*0178*/ 	.byte	0x04, 0x36
        /*017a*/ 	.short	(.L_2771 - .L_2770)
.L_2770:
        /*017c*/ 	.word	0x00000008
.L_2771:


//--------------------- .nv.info._Z30group_norm_nhwc_fwd_sum_kernelI11Bf16IOFp32WLi448EEv26Group_norm_nhwc_fwd_params --------------------------
	.section	.nv.info._Z30group_norm_nhwc_fwd_sum_kernelI11Bf16IOFp32WLi448EEv26Group_norm_nhwc_fwd_params,"",@"SHT_CUDA_INFO"
	.sectionflags	@""
	.align	4


	//----- nvinfo : EIATTR_CUDA_API_VERSION
	.align		4
        /*0000*/ 	.byte	0x04, 0x37
        /*0002*/ 	.short	(.L_2773 - .L_2772)
.L_2772:
        /*0004*/ 	.word	0x00000082


	//----- nvinfo : EIATTR_KPARAM_INFO
	.align		4
.L_2773:
        /*0008*/ 	.byte	0x04, 0x17
        /*000a*/ 	.short	(.L_2775 - .L_2774)
.L_2774:
        /*000c*/ 	.word	0x00000000
        /*0010*/ 	.short	0x0000
        /*0012*/ 	.short	0x0000
        /*0014*/ 	.byte	0x00, 0xf0, 0x81, 0x02


	//----- nvinfo : EIATTR_SPARSE_MMA_MASK
	.align		4
.L_2775:
        /*0018*/ 	.byte	0x03, 0x50
        /*001a*/ 	.short	0x0000


	//----- nvinfo : EIATTR_MAXREG_COUNT
	.align		4
        /*001c*/ 	.byte	0x03, 0x1b
        /*001e*/ 	.short	0x00ff


	//----- nvinfo : EIATTR_NUM_BARRIERS
	.align		4
        /*0020*/ 	.byte	0x02, 0x4c
        /*0022*/ 	.byte	0x01
	.zero		1


	//----- nvinfo : EIATTR_MERCURY_ISA_VERSION
	.align		4
        /*0024*/ 	.byte	0x03, 0x5f
        /*0026*/ 	.short	0x0101


	//----- nvinfo : EIATTR_COOP_GROUP_MASK_REGIDS
	.align		4
        /*0028*/ 	.byte	0x04, 0x29
        /*002a*/ 	.short	(.L_2777 - .L_2776)


	//   ....[0]....
.L_2776:
        /*002c*/ 	.word	0xffffffff


	//   ....[1]....
        /*0030*/ 	.word	0xffffffff


	//   ....[2]....
        /*0034*/ 	.word	0xffffffff


	//   ....[3]....
        /*0038*/ 	.word	0xffffffff


	//   ....[4]....
        /*003c*/ 	.word	0xffffffff


	//   ....[5]....
        /*0040*/ 	.word	0xffffffff


	//   ....[6]....
        /*0044*/ 	.word	0xffffffff


	//   ....[7]....
        /*0048*/ 	.word	0xffffffff


	//   ....[8]....
        /*004c*/ 	.word	0xffffffff


	//   ....[9]....
        /*0050*/ 	.word	0xffffffff


	//   ....[10]....
        /*0054*/ 	.word	0xffffffff


	//   ....[11]....
        /*0058*/ 	.word	0xffffffff


	//   ....[12]....
        /*005c*/ 	.word	0xffffffff


	//   ....[13]....
        /*0060*/ 	.word	0xffffffff


	//   ....[14]....
        /*0064*/ 	.word	0xffffffff


	//   ....[15]....
        /*0068*/ 	.word	0xffffffff


	//   ....[16]....
        /*006c*/ 	.word	0xffffffff


	//   ....[17]....
        /*0070*/ 	.word	0xffffffff


	//   ....[18]....
        /*0074*/ 	.word	0x05000031


	//   ....[19]....
        /*0078*/ 	.word	0x05000031


	//   ....[20]....
        /*007c*/ 	.word	0x05000031


	//   ....[21]....
        /*0080*/ 	.word	0x05000031


	//   ....[22]....
        /*0084*/ 	.word	0x05000031


	//   ....[23]....
        /*0088*/ 	.word	0x05000031


	//   ....[24]....
        /*008c*/ 	.word	0x05000031


	//   ....[25]....
        /*0090*/ 	.word	0x05000031


	//   ....[26]....
        /*0094*/ 	.word	0x05000031


	//   ....[27]....
        /*0098*/ 	.word	0x05000031


	//   ....[28]....
        /*009c*/ 	.word	0x05000031


	//   ....[29]....
        /*00a0*/ 	.word	0x05000031


	//   ....[30]....
        /*00a4*/ 	.word	0x05000031


	//   ....[31]....
        /*00a8*/ 	.word	0x05000031


	//   ....[32]....
        /*00ac*/ 	.word	0x05000031


	//   ....[33]....
        /*00b0*/ 	.word	0x05000031


	//   ....[34]....
        /*00b4*/ 	.word	0x05000031


	//   ....[35]....
        /*00b8*/ 	.word	0x05000031


	//----- nvinfo : EIATTR_COOP_GROUP_INSTR_OFFSETS
	.align		4
.L_2777:
        /*00bc*/ 	.byte	0x04, 0x28
        /*00be*/ 	.short	(.L_2779 - .L_2778)


	//   ....[0]....
.L_2778:
        /*00c0*/ 	.word	0x00002410


	//   ....[1]....
        /*00c4*/ 	.word	0x00002440


	//   ....[2]....
        /*00c8*/ 	.word	0x00002460


	//   ....[3]....
        /*00cc*/ 	.word	0x000024c0


	//   ....[4]....
        /*00d0*/ 	.word	0x00002500


	//   ....[5]....
        /*00d4*/ 	.word	0x00002520


	//   ....[6]....
        /*00d8*/ 	.word	0x00002570


	//   ....[7]....
        /*00dc*/ 	.word	0x000025a0


	//   ....[8]....
        /*00e0*/ 	.word	0x000025d0


	//   ....[9]....
        /*00e4*/ 	.word	0x00002620


	//   ....[10]....
        /*00e8*/ 	.word	0x00002650


	//   ....[11]....
        /*00ec*/ 	.word	0x00002680


	//   ....[12]....
        /*00f0*/ 	.word	0x000026d0


	//   ....[13]....
        /*00f4*/ 	.word	0x00002700


	//   ....[14]....
        /*00f8*/ 	.word	0x00002720


	//   ....[15]....
        /*00fc*/ 	.word	0x00002780


	//   ....[16]....
        /*0100*/ 	.word	0x000027b0


	//   ....[17]....
        /*0104*/ 	.word	0x000027d0


	//   ....[18]....
        /*0108*/ 	.word	0x00003230


	//   ....[19]....
        /*010c*/ 	.word	0x000032c0


	//   ....[20]....
        /*0110*/ 	.word	0x00003350


	//   ....[21]....
        /*0114*/ 	.word	0x000033e0


	//   ....[22]....
        /*0118*/ 	.word	0x00003450


	//   ....[23]....
        /*011c*/ 	.word	0x000034e0


	//   ....[24]....
        /*0120*/ 	.word	0x00003570


	//   ....[25]....
        /*0124*/ 	.word	0x000035e0


	//   ....[26]....
        /*0128*/ 	.word	0x00003660


	//   ....[27]....
        /*012c*/ 	.word	0x000036f0


	//   ....[28]....
        /*0130*/ 	.word	0x00003770


	//   ....[29]....
        /*0134*/ 	.word	0x00003800


	//   ....[30]....
        /*0138*/ 	.word	0x00003890


	//   ....[31]....
        /*013c*/ 	.word	0x00003910


	//   ....[32]....
        /*0140*/ 	.word	0x000039a0


	//   ....[33]....
        /*0144*/ 	.word	0x00003a30


	//   ....[34]....
        /*0148*/ 	.word	0x00003aa0


	//   ....[35]....
        /*014c*/ 	.word	0x00003b00


	//----- nvinfo : EIATTR_VRC_CTA_INIT_COUNT
	.align		4
.L_2779:
        /*0150*/ 	.byte	0x02, 0x4a
	.zero		1
	.zero		1


	//----- nvinfo : EIATTR_EXIT_INSTR_OFFSETS
	.align		4
        /*0154*/ 	.byte	0x04, 0x1c
        /*0156*/ 	.short	(.L_2781 - .L_2780)


	//   ....[0]....
.L_2780:
        /*0158*/ 	.word	0x000030c0


	//   ....[1]....
        /*015c*/ 	.word	0x000031b0


	//----- nvinfo : EIATTR_CRS_STACK_SIZE
	.align		4
.L_2781:
        /*0160*/ 	.byte	0x04, 0x1e
        /*0162*/ 	.short	(.L_2783 - .L_2782)
.L_2782:
        /*0164*/ 	.word	0x00000000


	//----- nvinfo : EIATTR_CBANK_PARAM_SIZE
	.align		4
.L_2783:
        /*0168*/ 	.byte	0x03, 0x19
        /*016a*/ 	.short	0x00a0


	//----- nvinfo : EIATTR_PARAM_CBANK
	.align		4
        /*016c*/ 	.byte	0x04, 0x0a
        /*016e*/ 	.short	(.L_2785 - .L_2784)
	.align		4
.L_2784:
        /*0170*/ 	.word	index@(.nv.constant0._Z30group_norm_nhwc_fwd_sum_kernelI11Bf16IOFp32WLi448EEv26Group_norm_nhwc_fwd_params)
        /*0174*/ 	.short	0x0380
        /*0176*/ 	.short	0x00a0


	//----- nvinfo : EIATTR_SW_WAR
	.align		4
.L_2785:
        /*0178*/ 	.byte	0x04, 0x36
        /*017a*/ 	.short	(.L_2787 - .L_2786)
.L_2786:
        /*017c*/ 	.word	0x00000008
.L_2787:


//--------------------- .nv.info._Z30group_norm_nhwc_fwd_sum_kernelI11Bf16IOFp32WLi256EEv26Group_norm_nhwc_fwd_params --------------------------
	.section	.nv.info._Z30group_norm_nhwc_fwd_sum_kernelI11Bf16IOFp32WLi256EEv26Group_norm_nhwc_fwd_params,"",@"SHT_CUDA_INFO"
	.sectionflags	@""
	.align	4


	//----- nvinfo : EIATTR_CUDA_API_VERSION
	.align		4
        /*0000*/ 	.byte	0x04, 0x37
        /*0002*/ 	.short	(.L_2789 - .L_2788)
.L_2788:
        /*0004*/ 	.word	0x00000082


	//----- nvinfo : EIATTR_KPARAM_INFO
	.align		4
.L_2789:
        /*0008*/ 	.byte	0x04, 0x17
        /*000a*/ 	.short	(.L_2791 - .L_2790)
.L_2790:
        /*000c*/ 	.word	0x00000000
        /*0010*/ 	.short	0x0000
        /*0012*/ 	.short	0x0000
        /*0014*/ 	.byte	0x00, 0xf0, 0x81, 0x02


	//----- nvinfo : EIATTR_SPARSE_MMA_MASK
	.align		4
.L_2791:
        /*0018*/ 	.byte	0x03, 0x50
        /*001a*/ 	.short	0x0000


	//----- nvinfo : EIATTR_MAXREG_COUNT
	.align		4
        /*001c*/ 	.byte	0x03, 0x1b
        /*001e*/ 	.short	0x00ff


	//----- nvinfo : EIATTR_NUM_BARRIERS
	.align		4
        /*0020*/ 	.byte	0x02, 0x4c
        /*0022*/ 	.byte	0x01
	.zero		1


	//----- nvinfo : EIATTR_MERCURY_ISA_VERSION
	.align		4
        /*0024*/ 	.byte	0x03, 0x5f
        /*0026*/ 	.short	0x0101


	//----- nvinfo : EIATTR_COOP_GROUP_MASK_REGIDS
	.align		4
        /*0028*/ 	.byte	0x04, 0x29
        /*002a*/ 	.short	(.L_2793 - .L_2792)


	//   ....[0]....
.L_2792:
        /*002c*/ 	.word	0xffffffff


	//   ....[1]....
        /*0030*/ 	.word	0xffffffff


	//   ....[2]....
        /*0034*/ 	.word	0xffffffff


	//   ....[3]....
        /*0038*/ 	.word	0xffffffff


	//   ....[4]....
        /*003c*/ 	.word	0xffffffff


	//   ....[5]....
        /*0040*/ 	.word	0xffffffff


	//   ....[6]....
        /*0044*/ 	.word	0xffffffff


	//   ....[7]....
        /*0048*/ 	.word	0xffffffff


	//   ....[8]....
        /*004c*/ 	.word	0xffffffff


	//   ....[9]....
        /*0050*/ 	.word	0xffffffff


	//   ....[10]....
        /*0054*/ 	.word	0xffffffff


	//   ....[11]....
        /*0058*/ 	.word	0xffffffff


	//   ....[12]....
        /*005c*/ 	.word	0xffffffff


	//   ....[13]....
        /*0060*/ 	.word	0xffffffff


	//   ....[14]....
        /*0064*/ 	.word	0xffffffff


	//   ....[15]....
        /*0068*/ 	.word	0xffffffff


	//   ....[16]....
        /*006c*/ 	.word	0xffffffff


	//   ....[17]....
        /*0070*/ 	.word	0xffffffff


	//   ....[18]....
        /*0074*/ 	.word	0x05000024


	//   ....[19]....
        /*0078*/ 	.word	0x05000024


	//   ....[20]....
        /*007c*/ 	.word	0x05000024


	//   ....[21]....
        /*0080*/ 	.word	0x05000024


	//   ....[22]....
        /*0084*/ 	.word	0x05000024


	//   ....[23]....
        /*0088*/ 	.word	0x05000024


	//   ....[24]....
        /*008c*/ 	.word	0x05000024


	//   ....[25]....
        /*0090*/ 	.word	0x05000024


	//   ....[26]....
        /*0094*/ 	.word	0x05000024


	//   ....[27]....
        /*0098*/ 	.word	0x05000024


	//   ....[28]....
        /*009c*/ 	.word	0x05000024


	//   ....[29]....
        /*00a0*/ 	.word	0x05000024


	//   ....[30]....
        /*00a4*/ 	.word	0x05000024


	//   ....[31]....
        /*00a8*/ 	.word	0x05000024


	//   ....[32]....
        /*00ac*/ 	.word	0x05000024


	//   ....[33]....
        /*00b0*/ 	.word	0x05000024


	//   ....[34]....
        /*00b4*/ 	.word	0x05000024


	//   ....[35]....
        /*00b8*/ 	.word	0x05000024


	//----- nvinfo : EIATTR_COOP_GROUP_INSTR_OFFSETS
	.align		4
.L_2793:
        /*00bc*/ 	.byte	0x04, 0x28
        /*00be*/ 	.short	(.L_2795 - .L_2794)


	//   ....[0]....
.L_2794:
        /*00c0*/ 	.word	0x00002020


	//   ....[1]....
        /*00c4*/ 	.word	0x00002050


	//   ....[2]....
        /*00c8*/ 	.word	0x00002070


	//   ....[3]....
        /*00cc*/ 	.word	0x000020c0


	//   ....[4]....
        /*00d0*/ 	.word	0x00002100


	//   ....[5]....
        /*00d4*/ 	.word	0x00002150


	//   ....[6]....
        /*00d8*/ 	.word	0x00002170


	//   ....[7]....
        /*00dc*/ 	.word	0x00002190


	//   ....[8]....
        /*00e0*/ 	.word	0x000021f0


	//   ....[9]....
        /*00e4*/ 	.word	0x00002220


	//   ....[10]....
        /*00e8*/ 	.word	0x00002250


	//   ....[11]....
        /*00ec*/ 	.word	0x000022c0


	//   ....[12]....
        /*00f0*/ 	.word	0x000022d0


	//   ....[13]....
        /*00f4*/ 	.word	0x000022f0


	//   ....[14]....
        /*00f8*/ 	.word	0x00002330


	//   ....[15]....
        /*00fc*/ 	.word	0x00002360


	//   ....[16]....
        /*0100*/ 	.word	0x000023c0


	//   ....[17]....
        /*0104*/ 	.word	0x000023e0


	//   ....[18]....
        /*0108*/ 	.word	0x00002ae0


	//   ....[19]....
        /*010c*/ 	.word	0x00002b80


	//   ....[20]....
        /*0110*/ 	.word	0x00002c10


	//   ....[21]....
        /*0114*/ 	.word	0x00002cb0


	//   ....[22]....
        /*0118*/ 	.word	0x00002d30


	//   ....[23]....
        /*011c*/ 	.word	0x00002dc0


	//   ....[24]....
        /*0120*/ 	.word	0x00002e60


	//   ....[25]....
        /*0124*/ 	.word	0x00002ee0


	//   ....[26]....
        /*0128*/ 	.word	0x00002f50


	//   ....[27]....
        /*012c*/ 	.word	0x00003000


	//   ....[28]....
        /*0130*/ 	.word	0x00003090


	//   ....[29]....
        /*0134*/ 	.word	0x00003110


	//   ....[30]....
        /*0138*/ 	.word	0x000031c0


	//   ....[31]....
        /*013c*/ 	.word	0x00003240


	//   ....[32]....
        /*0140*/ 	.word	0x000032e0


	//   ....[33]....
        /*0144*/ 	.word	0x00003370


	//   ....[34]....
        /*0148*/ 	.word	0x000033e0


	//   ....[35]....
        /*014c*/ 	.word	0x00003440


	//----- nvinfo : EIATTR_VRC_CTA_INIT_COUNT
	.align		4
.L_2795:
        /*0150*/ 	.byte	0x02, 0x4a
	.zero		1
	.zero		1


	//----- nvinfo : EIATTR_EXIT_INSTR_OFFSETS
	.align		4
        /*0154*/ 	.byte	0x04, 0x1c
        /*0156*/ 	.short	(.L_2797 - .L_2796)


	//   ....[0]....
.L_2796:
        /*0158*/ 	.word	0x00002980


	//   ....[1]....
        /*015c*/ 	.word	0x00002a70


	//----- nvinfo : EIATTR_CRS_STACK_SIZE
	.align		4
.L_2797:
        /*0160*/ 	.byte	0x04, 0x1e
        /*0162*/ 	.short	(.L_2799 - .L_2798)
.L_2798:
        /*0164*/ 	.word	0x00000000


	//----- nvinfo : EIATTR_CBANK_PARAM_SIZE
	.align		4
.L_2799:
        /*0168*/ 	.byte	0x03, 0x19
        /*016a*/ 	.short	0x00a0


	//----- nvinfo : EIATTR_PARAM_CBANK
	.align		4
        /*016c*/ 	.byte	0x04, 0x0a
        /*016e*/ 	.short	(.L_2801 - .L_2800)
	.align		4
.L_2800:
        /*0170*/ 	.word	index@(.nv.constant0._Z30group_norm_nhwc_fwd_sum_kernelI11Bf16IOFp32WLi256EEv26Group_norm_nhwc_fwd_params)
        /*0174*/ 	.short	0x0380
        /*0176*/ 	.short	0x00a0


	//----- nvinfo : EIATTR_SW_WAR
	.align		4
.L_2801:
        /*0178*/ 	.byte	0x04, 0x36
        /*017a*/ 	.short	(.L_2803 - .L_2802)
.L_2802:
        /*017c*/ 	.word	0x00000008
.L_2803:


//--------------------- .nv.info._Z30group_norm_nhwc_fwd_sum_kernelI11Bf16IOFp32WLi120EEv26Group_norm_nhwc_fwd_params --------------------------
	.section	.nv.info._Z30group_norm_nhwc_fwd_sum_kernelI11Bf16IOFp32WLi120EEv26Group_norm_nhwc_fwd_params,"",@"SHT_CUDA_INFO"
	.sectionflags	@""
	.align	4


	//----- nvinfo : EIATTR_CUDA_API_VERSION
	.align		4
        /*0000*/ 	.byte	0x04, 0x37
        /*0002*/ 	.short	(.L_2805 - .L_2804)
.L_2804:
        /*0004*/ 	.word	0x00000082


	//----- nvinfo : EIATTR_KPARAM_INFO
	.align		4
.L_2805:
        /*0008*/ 	.byte	0x04, 0x17
        /*000a*/ 	.short	(.L_2807 - .L_2806)
.L_2806:
        /*000c*/ 	.word	0x00000000
        /*0010*/ 	.short	0x0000
        /*0012*/ 	.short	0x0000
        /*0014*/ 	.byte	0x00, 0xf0, 0x81, 0x02


	//----- nvinfo : EIATTR_SPARSE_MMA_MASK
	.align		4
.L_2807:
        /*0018*/ 	.byte	0x03, 0x50
        /*001a*/ 	.short	0x0000


	//----- nvinfo : EIATTR_MAXREG_COUNT
	.align		4
        /*001c*/ 	.byte	0x03, 0x1b
        /*001e*/ 	.short	0x00ff


	//----- nvinfo : EIATTR_NUM_BARRIERS
	.align		4
        /*0020*/ 	.byte	0x02, 0x4c
        /*0022*/ 	.byte	0x01
	.zero		1


	//----- nvinfo : EIATTR_MERCURY_ISA_VERSION
	.align		4
        /*0024*/ 	.byte	0x03, 0x5f
        /*0026*/ 	.short	0x0101


	//----- nvinfo : EIATTR_COOP_GROUP_MASK_REGIDS
	.align		4
        /*0028*/ 	.byte	0x04, 0x29
        /*002a*/ 	.short	(.L_2809 - .L_2808)


	//   ....[0]....
.L_2808:
        /*002c*/ 	.word	0x0500000d


	//   ....[1]....
        /*0030*/ 	.word	0x0500000d


	//   ....[2]....
        /*0034*/ 	.word	0x0500000d


	//   ....[3]....
        /*0038*/ 	.word	0x0500000d


	//   ....[4]....
        /*003c*/ 	.word	0x0500000d


	//   ....[5]....
        /*0040*/ 	.word	0x0500000d


	//   ....[6]....
        /*0044*/ 	.word	0x0500000d


	//   ....[7]....
        /*0048*/ 	.word	0x0500000d


	//   ....[8]....
        /*004c*/ 	.word	0x0500000d


	//   ....[9]....
        /*0050*/ 	.word	0x0500000d


	//   ....[10]....
        /*0054*/ 	.word	0x0500000d


	//   ....[11]....
        /*0058*/ 	.word	0x0500000d


	//   ....[12]....
        /*005c*/ 	.word	0x0500000d


	//   ....[13]....
        /*0060*/ 	.word	0x0500000d


	//   ....[14]....
        /*0064*/ 	.word	0x0500000d


	//   ....[15]....
        /*0068*/ 	.word	0x0500000d


	//   ....[16]....
        /*006c*/ 	.word	0x0500000d


	//   ....[17]....
        /*0070*/ 	.word	0x0500000d


	//   ....[18]....
        /*0074*/ 	.word	0x0500000d


	//   ....[19]....
        /*0078*/ 	.word	0x0500000d


	//   ....[20]....
        /*007c*/ 	.word	0x0500000d


	//   ....[21]....
        /*0080*/ 	.word	0x0500000d


	//----- nvinfo : EIATTR_COOP_GROUP_INSTR_OFFSETS
	.align		4
.L_2809:
        /*0084*/ 	.byte	0x04, 0x28
        /*0086*/ 	.short	(.L_2811 - .L_2810)


	//   ....[0]....
.L_2810:
        /*0088*/ 	.word	0x00001dd0


	//   ....[1]....
        /*008c*/ 	.word	0x00001e90


	//   ....[2]....
        /*0090*/ 	.word	0x00001f00


	//   ....[3]....
        /*0094*/ 	.word	0x00001f90


	//   ....[4]....
        /*0098*/ 	.word	0x00002000


	//   ....[5]....
        /*009c*/ 	.word	0x00002090


	//   ....[6]....
        /*00a0*/ 	.word	0x00002100


	//   ....[7]....
        /*00a4*/ 	.word	0x00002180


	//   ....[8]....
        /*00a8*/ 	.word	0x00002200


	//   ....[9]....
        /*00ac*/ 	.word	0x00002270


	//   ....[10]....
        /*00b0*/ 	.word	0x000022c0


	//   ....[11]....
        /*00b4*/ 	.word	0x000027b0


	//   ....[12]....
        /*00b8*/ 	.word	0x00002890


	//   ....[13]....
        /*00bc*/ 	.word	0x00002920


	//   ....[14]....
        /*00c0*/ 	.word	0x000029d0


	//   ....[15]....
        /*00c4*/ 	.word	0x00002a60


	//   ....[16]....
        /*00c8*/ 	.word	0x00002b10


	//   ....[17]....
        /*00cc*/ 	.word	0x00002ba0


	//   ....[18]....
        /*00d0*/ 	.word	0x00002c50


	//   ....[19]....
        /*00d4*/ 	.word	0x00002cf0


	//   ....[20]....
        /*00d8*/ 	.word	0x00002d80


	//   ....[21]....
        /*00dc*/ 	.word	0x00002df0


	//----- nvinfo : EIATTR_VRC_CTA_INIT_COUNT
	.align		4
.L_2811:
        /*00e0*/ 	.byte	0x02, 0x4a
	.zero		1
	.zero		1


	//----- nvinfo : EIATTR_EXIT_INSTR_OFFSETS
	.align		4
        /*00e4*/ 	.byte	0x04, 0x1c
        /*00e6*/ 	.short	(.L_2813 - .L_2812)


	//   ....[0]....
.L_2812:
        /*00e8*/ 	.word	0x000026b0


	//   ....[1]....
        /*00ec*/ 	.word	0x00002790


	//----- nvinfo : EIATTR_CRS_STACK_SIZE
	.align		4
.L_2813:
        /*00f0*/ 	.byte	0x04, 0x1e
        /*00f2*/ 	.short	(.L_2815 - .L_2814)
.L_2814:
        /*00f4*/ 	.word	0x00000000


	//----- nvinfo : EIATTR_CBANK_PARAM_SIZE
	.align		4
.L_2815:
        /*00f8*/ 	.byte	0x03, 0x19
        /*00fa*/ 	.short	0x00a0


	//----- nvinfo : EIATTR_PARAM_CBANK
	.align		4
        /*00fc*/ 	.byte	0x04, 0x0a
        /*00fe*/ 	.short	(.L_2817 - .L_2816)
	.align		4
.L_2816:
        /*0100*/ 	.word	index@(.nv.constant0._Z30group_norm_nhwc_fwd_sum_kernelI11Bf16IOFp32WLi120EEv26Group_norm_nhwc_fwd_params)
        /*0104*/ 	.short	0x0380
        /*0106*/ 	.short	0x00a0


	//----- nvinfo : EIATTR_SW_WAR
	.align		4
.L_2817:
        /*0108*/ 	.byte	0x04, 0x36
        /*010a*/ 	.short	(.L_2819 - .L_2818)
.L_2818:
        /*010c*/ 	.word	0x00000008
.L_2819:


//--------------------- .nv.info._Z30group_norm_nhwc_fwd_sum_kernelI11Bf16IOFp32WLi140EEv26Group_norm_nhwc_fwd_params --------------------------
	.section	.nv.info._Z30group_norm_nhwc_fwd_sum_kernelI11Bf16IOFp32WLi140EEv26Group_norm_nhwc_fwd_params,"",@"SHT_CUDA_INFO"
	.sectionflags	@""
	.align	4


	//----- nvinfo : EIATTR_CUDA_API_VERSION
	.align		4
        /*0000*/ 	.byte	0x04, 0x37
        /*0002*/ 	.short	(.L_2821 - .L_2820)
.L_2820:
        /*0004*/ 	.word	0x00000082


	//----- nvinfo : EIATTR_KPARAM_INFO
	.align		4
.L_2821:
        /*0008*/ 	.byte	0x04, 0x17
        /*000a*/ 	.short	(.L_2823 - .L_2822)
.L_2822:
        /*000c*/ 	.word	0x00000000
        /*0010*/ 	.short	0x0000
        /*0012*/ 	.short	0x0000
        /*0014*/ 	.byte	0x00, 0xf0, 0x81, 0x02


	//----- nvinfo : EIATTR_SPARSE_MMA_MASK
	.align		4
.L_2823:
        /*0018*/ 	.byte	0x03, 0x50
        /*001a*/ 	.short	0x0000


	//----- nvinfo : EIATTR_MAXREG_COUNT
	.align		4
        /*001c*/ 	.byte	0x03, 0x1b
        /*001e*/ 	.short	0x00ff


	//----- nvinfo : EIATTR_NUM_BARRIERS
	.align		4
        /*0020*/ 	.byte	0x02, 0x4c
        /*0022*/ 	.byte	0x01
	.zero		1


	//----- nvinfo : EIATTR_MERCURY_ISA_VERSION
	.align		4
        /*0024*/ 	.byte	0x03, 0x5f
        /*0026*/ 	.short	0x0101


	//----- nvinfo : EIATTR_COOP_GROUP_MASK_REGIDS
	.align		4
        /*0028*/ 	.byte	0x04, 0x29
        /*002a*/ 	.short	(.L_2825 - .L_2824)


	//   ....[0]....
.L_2824:
        /*002c*/ 	.word	0x0500000b


	//   ....[1]....
        /*0030*/ 	.word	0x0500000b


	//   ....[2]....
        /*0034*/ 	.word	0x0500000b


	//   ....[3]....
        /*0038*/ 	.word	0x0500000b


	//   ....[4]....
        /*003c*/ 	.word	0x0500000b


	//   ....[5]....
        /*0040*/ 	.word	0x0500000b


	//   ....[6]....
        /*0044*/ 	.word	0x0500000b


	//   ....[7]....
        /*0048*/ 	.word	0x0500000b


	//   ....[8]....
        /*004c*/ 	.word	0x0500000b


	//   ....[9]....
        /*0050*/ 	.word	0x0500000b


	//   ....[10]....
        /*0054*/ 	.word	0x0500000b


	//   ....[11]....
        /*0058*/ 	.word	0x0500000b


	//   ....[12]....
        /*005c*/ 	.word	0x0500000b


	//   ....[13]....
        /*0060*/ 	.word	0x0500000b


	//   ....[14]....
        /*0064*/ 	.word	0x0500000b


	//   ....[15]....
        /*0068*/ 	.word	0x0500000b


	//   ....[16]....
        /*006c*/ 	.word	0x0500000b


	//   ....[17]....
        /*0070*/ 	.word	0x0500000b


	//   ....[18]....
        /*0074*/ 	.word	0x0500000b


	//   ....[19]....
        /*0078*/ 	.word	0x0500000b


	//   ....[20]....
        /*007c*/ 	.word	0x0500000b


	//   ....[21]....
        /*0080*/ 	.word	0x0500000b


	//----- nvinfo : EIATTR_COOP_GROUP_INSTR_OFFSETS
	.align		4
.L_2825:
        /*0084*/ 	.byte	0x04, 0x28
        /*0086*/ 	.short	(.L_2827 - .L_2826)


	//   ....[0]....
.L_2826:
        /*0088*/ 	.word	0x00001e40


	//   ....[1]....
        /*008c*/ 	.word	0x00001f00


	//   ....[2]....
        /*0090*/ 	.word	0x00001f70


	//   ....[3]....
        /*0094*/ 	.word	0x00002000


	//   ....[4]....
        /*0098*/ 	.word	0x00002070


	//   ....[5]....
        /*009c*/ 	.word	0x00002100


	//   ....[6]....
        /*00a0*/ 	.word	0x00002170


	//   ....[7]....
        /*00a4*/ 	.word	0x000021f0


	//   ....[8]....
        /*00a8*/ 	.word	0x00002270


	//   ....[9]....
        /*00ac*/ 	.word	0x000022e0


	//   ....[10]....
        /*00b0*/ 	.word	0x00002330


	//   ....[11]....
        /*00b4*/ 	.word	0x00002920


	//   ....[12]....
        /*00b8*/ 	.word	0x00002a00


	//   ....[13]....
        /*00bc*/ 	.word	0x00002a90


	//   ....[14]....
        /*00c0*/ 	.word	0x00002b40


	//   ....[15]....
        /*00c4*/ 	.word	0x00002bd0


	//   ....[16]....
        /*00c8*/ 	.word	0x00002c80


	//   ....[17]....
        /*00cc*/ 	.word	0x00002d10


	//   ....[18]....
        /*00d0*/ 	.word	0x00002dc0


	//   ....[19]....
        /*00d4*/ 	.word	0x00002e60


	//   ....[20]....
        /*00d8*/ 	.word	0x00002ef0


	//   ....[21]....
        /*00dc*/ 	.word	0x00002f60


	//----- nvinfo : EIATTR_VRC_CTA_INIT_COUNT
	.align		4
.L_2827:
        /*00e0*/ 	.byte	0x02, 0x4a
	.zero		1
	.zero		1


	//----- nvinfo : EIATTR_EXIT_INSTR_OFFSETS
	.align		4
        /*00e4*/ 	.byte	0x04, 0x1c
        /*00e6*/ 	.short	(.L_2829 - .L_2828)


	//   ....[0]....
.L_2828:
        /*00e8*/ 	.word	0x00002820


	//   ....[1]....
        /*00ec*/ 	.word	0x00002900


	//----- nvinfo : EIATTR_CRS_STACK_SIZE
	.align		4
.L_2829:
        /*00f0*/ 	.byte	0x04, 0x1e
        /*00f2*/ 	.short	(.L_2831 - .L_2830)
.L_2830:
        /*00f4*/ 	.word	0x00000000


	//----- nvinfo : EIATTR_CBANK_PARAM_SIZE
	.align		4
.L_2831:
        /*00f8*/ 	.byte	0x03, 0x19
        /*00fa*/ 	.short	0x00a0


	//----- nvinfo : EIATTR_PARAM_CBANK
	.align		4
        /*00fc*/ 	.byte	0x04, 0x0a
        /*00fe*/ 	.short	(.L_2833 - .L_2832)
	.align		4
.L_2832:
        /*0100*/ 	.word	index@(.nv.constant0._Z30group_norm_nhwc_fwd_sum_kernelI11Bf16IOFp32WLi140EEv26Group_norm_nhwc_fwd_params)
        /*0104*/ 	.short	0x0380
        /*0106*/ 	.short	0x00a0


	//----- nvinfo : EIATTR_SW_WAR
	.align		4
.L_2833:
        /*0108*/ 	.byte	0x04, 0x36
        /*010a*/ 	.short	(.L_2835 - .L_2834)
.L_2834:
        /*010c*/ 	.word	0x00000008
.L_2835:


//--------------------- .nv.info._Z30group_norm_nhwc_fwd_sum_kernelI11Bf16IOFp32WLi160EEv26Group_norm_nhwc_fwd_params --------------------------
	.section	.nv.info._Z30group_norm_nhwc_fwd_sum_kernelI11Bf16IOFp32WLi160EEv26Group_norm_nhwc_fwd_params,"",@"SHT_CUDA_INFO"
	.sectionflags	@""
	.align	4


	//----- nvinfo : EIATTR_CUDA_API_VERSION
	.align		4
        /*0000*/ 	.byte	0x04, 0x37
        /*0002*/ 	.short	(.L_2837 - .L_2836)
.L_2836:
        /*0004*/ 	.word	0x00000082


	//----- nvinfo : EIATTR_KPARAM_INFO
	.align		4
.L_2837:
        /*0008*/ 	.byte	0x04, 0x17
        /*000a*/ 	.short	(.L_2839 - .L_2838)
.L_2838:
        /*000c*/ 	.word	0x00000000
        /*0010*/ 	.short	0x0000
        /*0012*/ 	.short	0x0000
        /*0014*/ 	.byte	0x00, 0xf0, 0x81, 0x02


	//----- nvinfo : EIATTR_SPARSE_MMA_MASK
	.align		4
.L_2839:
        /*0018*/ 	.byte	0x03, 0x50
        /*001a*/ 	.short	0x0000


	//----- nvinfo : EIATTR_MAXREG_COUNT
	.align		4
        /*001c*/ 	.byte	0x03, 0x1b
        /*001e*/ 	.short	0x00ff


	//----- nvinfo : EIATTR_NUM_BARRIERS
	.align		4
        /*0020*/ 	.byte	0x02, 0x4c
        /*0022*/ 	.byte	0x01
	.zero		1


	//----- nvinfo : EIATTR_MERCURY_ISA_VERSION
	.align		4
        /*0024*/ 	.byte	0x03, 0x5f
        /*0026*/ 	.short	0x0101


	//----- nvinfo : EIATTR_COOP_GROUP_MASK_REGIDS
	.align		4
        /*0028*/ 	.byte	0x04, 0x29
        /*002a*/ 	.short	(.L_2841 - .L_2840)


	//   ....[0]....
.L_2840:
        /*002c*/ 	.word	0xffffffff


	//   ....[1]....
        /*0030*/ 	.word	0xffffffff


	//   ....[2]....
        /*0034*/ 	.word	0xffffffff


	//   ....[3]....
        /*0038*/ 	.word	0xffffffff


	//   ....[4]....
        /*003c*/ 	.word	0xffffffff


	//   ....[5]....
        /*0040*/ 	.word	0xffffffff


	//   ....[6]....
        /*0044*/ 	.word	0xffffffff


	//   ....[7]....
        /*0048*/ 	.word	0xffffffff


	//   ....[8]....
        /*004c*/ 	.word	0xffffffff


	//   ....[9]....
        /*0050*/ 	.word	0xffffffff


	//   ....[10]....
        /*0054*/ 	.word	0xffffffff


	//   ....[11]....
        /*0058*/ 	.word	0xffffffff


	//   ....[12]....
        /*005c*/ 	.word	0xffffffff


	//   ....[13]....
        /*0060*/ 	.word	0xffffffff


	//   ....[14]....
        /*0064*/ 	.word	0xffffffff


	//   ....[15]....
        /*0068*/ 	.word	0xffffffff


	//   ....[16]....
        /*006c*/ 	.word	0xffffffff


	//   ....[17]....
        /*0070*/ 	.word	0xffffffff


	//   ....[18]....
        /*0074*/ 	.word	0x05000019


	//   ....[19]....
        /*0078*/ 	.word	0x05000019


	//   ....[20]....
        /*007c*/ 	.word	0x05000019


	//   ....[21]....
        /*0080*/ 	.word	0x05000019


	//   ....[22]....
        /*0084*/ 	.word	0x05000019


	//   ....[23]....
        /*0088*/ 	.word	0x05000019


	//   ....[24]....
        /*008c*/ 	.word	0x05000019


	//   ....[25]....
        /*0090*/ 	.word	0x05000019


	//   ....[26]....
        /*0094*/ 	.word	0x05000019


	//   ....[27]....
        /*0098*/ 	.word	0x05000019


	//   ....[28]....
        /*009c*/ 	.word	0x05000019


	//   ....[29]....
        /*00a0*/ 	.word	0x05000019


	//   ....[30]....
        /*00a4*/ 	.word	0x05000019


	//   ....[31]....
        /*00a8*/ 	.word	0x05000019


	//   ....[32]....
        /*00ac*/ 	.word	0x05000019


	//   ....[33]....
        /*00b0*/ 	.word	0x05000019


	//   ....[34]....
        /*00b4*/ 	.word	0x05000019


	//   ....[35]....
        /*00b8*/ 	.word	0x05000019


	//----- nvinfo : EIATTR_COOP_GROUP_INSTR_OFFSETS
	.align		4
.L_2841:
        /*00bc*/ 	.byte	0x04, 0x28
        /*00be*/ 	.short	(.L_2843 - .L_2842)


	//   ....[0]....
.L_2842:
        /*00c0*/ 	.word	0x00001e20


	//   ....[1]....
        /*00c4*/ 	.word	0x00001e50


	//   ....[2]....
        /*00c8*/ 	.word	0x00001e60


	//   ....[3]....
        /*00cc*/ 	.word	0x00001ec0


	//   ....[4]....
        /*00d0*/ 	.word	0x00001ef0


	//   ....[5]....
        /*00d4*/ 	.word	0x00001f10


	//   ....[6]....
        /*00d8*/ 	.word	0x00001f70


	//   ....[7]....
        /*00dc*/ 	.word	0x00001fa0


	//   ....[8]....
        /*00e0*/ 	.word	0x00001fc0


	//   ....[9]....
        /*00e4*/ 	.word	0x00002020


	//   ....[10]....
        /*00e8*/ 	.word	0x00002050


	//   ....[11]....
        /*00ec*/ 	.word	0x00002070


	//   ....[12]....
        /*00f0*/ 	.word	0x000020e0


	//   ....[13]....
        /*00f4*/ 	.word	0x00002110


	//   ....[14]....
        /*00f8*/ 	.word	0x00002120


	//   ....[15]....
        /*00fc*/ 	.word	0x00002180


	//   ....[16]....
        /*0100*/ 	.word	0x000021a0


	//   ....[17]....
        /*0104*/ 	.word	0x000021b0


	//   ....[18]....
        /*0108*/ 	.word	0x00002690


	//   ....[19]....
        /*010c*/ 	.word	0x000026f0


	//   ....[20]....
        /*0110*/ 	.word	0x00002740


	//   ....[21]....
        /*0114*/ 	.word	0x000027e0


	//   ....[22]....
        /*0118*/ 	.word	0x00002860


	//   ....[23]....
        /*011c*/ 	.word	0x000028e0


	//   ....[24]....
        /*0120*/ 	.word	0x00002960


	//   ....[25]....
        /*0124*/ 	.word	0x000029d0


	//   ....[26]....
        /*0128*/ 	.word	0x00002a60


	//   ....[27]....
        /*012c*/ 	.word	0x00002ae0


	//   ....[28]....
        /*0130*/ 	.word	0x00002b70


	//   ....[29]....
        /*0134*/ 	.word	0x00002c00


	//   ....[30]....
        /*0138*/ 	.word	0x00002c90


	//   ....[31]....
        /*013c*/ 	.word	0x00002cf0


	//   ....[32]....
        /*0140*/ 	.word	0x00002d50


	//   ....[33]....
        /*0144*/ 	.word	0x00002df0


	//   ....[34]....
        /*0148*/ 	.word	0x00002e40


	//   ....[35]....
        /*014c*/ 	.word	0x00002e90


	//----- nvinfo : EIATTR_VRC_CTA_INIT_COUNT
	.align		4
.L_2843:
        /*0150*/ 	.byte	0x02, 0x4a
	.zero		1
	.zero		1


	//----- nvinfo : EIATTR_EXIT_INSTR_OFFSETS
	.align		4
        /*0154*/ 	.byte	0x04, 0x1c
        /*0156*/ 	.short	(.L_2845 - .L_2844)


	//   ....[0]....
.L_2844:
        /*0158*/ 	.word	0x00002540


	//   ....[1]....
        /*015c*/ 	.word	0x00002620


	//----- nvinfo : EIATTR_CRS_STACK_SIZE
	.align		4
.L_2845:
        /*0160*/ 	.byte	0x04, 0x1e
        /*0162*/ 	.short	(.L_2847 - .L_2846)
.L_2846:
        /*0164*/ 	.word	0x00000000


	//----- nvinfo : EIATTR_CBANK_PARAM_SIZE
	.align		4
.L_2847:
        /*0168*/ 	.byte	0x03, 0x19
        /*016a*/ 	.short	0x00a0


	//----- nvinfo : EIATTR_PARAM_CBANK
	.align		4
        /*016c*/ 	.byte	0x04, 0x0a
        /*016e*/ 	.short	(.L_2849 - .L_2848)
	.align		4
.L_2848:
        /*0170*/ 	.word	index@(.nv.constant0._Z30group_norm_nhwc_fwd_sum_kernelI11Bf16IOFp32WLi160EEv26Group_norm_nhwc_fwd_params)
        /*0174*/ 	.short	0x0380
        /*0176*/ 	.short	0x00a0


	//----- nvinfo : EIATTR_SW_WAR
	.align		4
.L_2849:
        /*0178*/ 	.byte	0x04, 0x36
        /*017a*/ 	.short	(.L_2851 - .L_2850)
.L_2850:
        /*017c*/ 	.word	0x00000008
.L_2851:


//--------------------- .nv.info._Z30group_norm_nhwc_fwd_sum_kernelI11Bf16IOBf16WLi196EEv26Group_norm_nhwc_fwd_params --------------------------
	.section	.nv.info._Z30group_norm_nhwc_fwd_sum_kernelI11Bf16IOBf16WLi196EEv26Group_norm_nhwc_fwd_params,"",@"SHT_CUDA_INFO"
	.sectionflags	@""
	.align	4


	//----- nvinfo : EIATTR_CUDA_API_VERSION
	.align		4
        /*0000*/ 	.byte	0x04, 0x37
        /*0002*/ 	.short	(.L_2853 - .L_2852)
.L_2852:
        /*0004*/ 	.word	0x00000082


	//----- nvinfo : EIATTR_KPARAM_INFO
	.align		4
.L_2853:
        /*0008*/ 	.byte	0x04, 0x17
        /*000a*/ 	.short	(.L_2855 - .L_2854)
.L_2854:
        /*000c*/ 	.word	0x00000000
        /*0010*/ 	.short	0x0000
        /*0012*/ 	.short	0x0000
        /*0014*/ 	.byte	0x00, 0xf0, 0x81, 0x02


	//----- nvinfo : EIATTR_SPARSE_MMA_MASK
	.align		4
.L_2855:
        /*0018*/ 	.byte	0x03, 0x50
        /*001a*/ 	.short	0x0000


	//----- nvinfo : EIATTR_MAXREG_COUNT
	.align		4
        /*001c*/ 	.byte	0x03, 0x1b
        /*001e*/ 	.short	0x00ff


	//----- nvinfo : EIATTR_NUM_BARRIERS
	.align		4
        /*0020*/ 	.byte	0x02, 0x4c
        /*0022*/ 	.byte	0x01
	.zero		1


	//----- nvinfo : EIATTR_MERCURY_ISA_VERSION
	.align		4
        /*0024*/ 	.byte	0x03, 0x5f
        /*0026*/ 	.short	0x0101


	//----- nvinfo : EIATTR_COOP_GROUP_MASK_REGIDS
	.align		4
        /*0028*/ 	.byte	0x04, 0x29
        /*002a*/ 	.short	(.L_2857 - .L_2856)


	//   ....[0]....
.L_2856:
        /*002c*/ 	.word	0x05000008


	//   ....[1]....
        /*0030*/ 	.word	0x05000008


	//   ....[2]....
        /*0034*/ 	.word	0x05000008


	//   ....[3]....
        /*0038*/ 	.word	0x05000008


	//   ....[4]....
        /*003c*/ 	.word	0x05000008


	//   ....[5]....
        /*0040*/ 	.word	0x05000008


	//   ....[6]....
        /*0044*/ 	.word	0x05000008


	//   ....[7]....
        /*0048*/ 	.word	0x05000008


	//   ....[8]....
        /*004c*/ 	.word	0x05000008


	//   ....[9]....
        /*0050*/ 	.word	0x05000008


	//   ....[10]....
        /*0054*/ 	.word	0x05000008


	//   ....[11]....
        /*0058*/ 	.word	0x05000008


	//   ....[12]....
        /*005c*/ 	.word	0x05000008


	//   ....[13]....
        /*0060*/ 	.word	0x05000008


	//   ....[14]....
        /*0064*/ 	.word	0x05000008


	//   ....[15]....
        /*0068*/ 	.word	0x05000008


	//   ....[16]....
        /*006c*/ 	.word	0x05000008


	//   ....[17]....
        /*0070*/ 	.word	0x05000008


	//   ....[18]....
        /*0074*/ 	.word	0x05000008


	//   ....[19]....
        /*0078*/ 	.word	0x05000008


	//   ....[20]....
        /*007c*/ 	.word	0x05000008


	//   ....[21]....
        /*0080*/ 	.word	0x05000008


	//----- nvinfo : EIATTR_COOP_GROUP_INSTR_OFFSETS
	.align		4
.L_2857:
        /*0084*/ 	.byte	0x04, 0x28
        /*0086*/ 	.short	(.L_2859 - .L_2858)


	//   ....[0]....
.L_2858:
        /*0088*/ 	.word	0x00001f20


	//   ....[1]....
        /*008c*/ 	.word	0x00001fc0


	//   ....[2]....
        /*0090*/ 	.word	0x00002030


	//   ....[3]....
        /*0094*/ 	.word	0x000020c0


	//   ....[4]....
        /*0098*/ 	.word	0x00002130


	//   ....[5]....
        /*009c*/ 	.word	0x000021c0


	//   ....[6]....
        /*00a0*/ 	.word	0x00002230


	//   ....[7]....
        /*00a4*/ 	.word	0x000022d0


	//   ....[8]....
        /*00a8*/ 	.word	0x00002350


	//   ....[9]....
        /*00ac*/ 	.word	0x000023c0


	//   ....[10]....
        /*00b0*/ 	.word	0x00002410


	//   ....[11]....
        /*00b4*/ 	.word	0x00002b60


	//   ....[12]....
        /*00b8*/ 	.word	0x00002c30


	//   ....[13]....
        /*00bc*/ 	.word	0x00002cc0


	//   ....[14]....
        /*00c0*/ 	.word	0x00002d70


	//   ....[15]....
        /*00c4*/ 	.word	0x00002e00


	//   ....[16]....
        /*00c8*/ 	.word	0x00002eb0


	//   ....[17]....
        /*00cc*/ 	.word	0x00002f40


	//   ....[18]....
        /*00d0*/ 	.word	0x00003000


	//   ....[19]....
        /*00d4*/ 	.word	0x000030a0


	//   ....[20]....
        /*00d8*/ 	.word	0x00003130


	//   ....[21]....
        /*00dc*/ 	.word	0x000031a0


	//----- nvinfo : EIATTR_VRC_CTA_INIT_COUNT
	.align		4
.L_2859:
        /*00e0*/ 	.byte	0x02, 0x4a
	.zero		1
	.zero		1


	//----- nvinfo : EIATTR_EXIT_INSTR_OFFSETS
	.align		4
        /*00e4*/ 	.byte	0x04, 0x1c
        /*00e6*/ 	.short	(.L_2861 - .L_2860)


	//   ....[0]....
.L_2860:
        /*00e8*/ 	.word	0x00002a50


	//   ....[1]....
        /*00ec*/ 	.word	0x00002b40


	//----- nvinfo : EIATTR_CRS_STACK_SIZE
	.align		4
.L_2861:
        /*00f0*/ 	.byte	0x04, 0x1e
        /*00f2*/ 	.short	(.L_2863 - .L_2862)
.L_2862:
        /*00f4*/ 	.word	0x00000000


	//----- nvinfo : EIATTR_CBANK_PARAM_SIZE
	.align		4
.L_2863:
        /*00f8*/ 	.byte	0x03, 0x19
        /*00fa*/ 	.short	0x00a0


	//----- nvinfo : EIATTR_PARAM_CBANK
	.align		4
        /*00fc*/ 	.byte	0x04, 0x0a
        /*00fe*/ 	.short	(.L_2865 - .L_2864)
	.align		4
.L_2864:
        /*0100*/ 	.word	index@(.nv.constant0._Z30group_norm_nhwc_fwd_sum_kernelI11Bf16IOBf16WLi196EEv26Group_norm_nhwc_fwd_params)
        /*0104*/ 	.short	0x0380
        /*0106*/ 	.short	0x00a0


	//----- nvinfo : EIATTR_SW_WAR
	.align		4
.L_2865:
        /*0108*/ 	.byte	0x04, 0x36
        /*010a*/ 	.short	(.L_2867 - .L_2866)
.L_2866:
        /*010c*/ 	.word	0x00000008
.L_2867:


//--------------------- .nv.info._Z30group_norm_nhwc_fwd_sum_kernelI11Bf16IOBf16WLi168EEv26Group_norm_nhwc_fwd_params --------------------------
	.section	.nv.info._Z30group_norm_nhwc_fwd_sum_kernelI11Bf16IOBf16WLi168EEv26Group_norm_nhwc_fwd_params,"",@"SHT_CUDA_INFO"
	.sectionflags	@""
	.align	4


	//----- nvinfo : EIATTR_CUDA_API_VERSION
	.align		4
        /*0000*/ 	.byte	0x04, 0x37
        /*0002*/ 	.short	(.L_2869 - .L_2868)
.L_2868:
        /*0004*/ 	.word	0x00000082


	//----- nvinfo : EIATTR_KPARAM_INFO
	.align		4
.L_2869:
        /*0008*/ 	.byte	0x04, 0x17
        /*000a*/ 	.short	(.L_2871 - .L_2870)
.L_2870:
        /*000c*/ 	.word	0x00000000
        /*0010*/ 	.short	0x0000
        /*0012*/ 	.short	0x0000
        /*0014*/ 	.byte	0x00, 0xf0, 0x81, 0x02


	//----- nvinfo : EIATTR_SPARSE_MMA_MASK
	.align		4
.L_2871:
        /*0018*/ 	.byte	0x03, 0x50
        /*001a*/ 	.short	0x0000


	//----- nvinfo : EIATTR_MAXREG_COUNT
	.align		4
        /*001c*/ 	.byte	0x03, 0x1b
        /*001e*/ 	.short	0x00ff


	//----- nvinfo : EIATTR_NUM_BARRIERS
	.align		4
        /*0020*/ 	.byte	0x02, 0x4c
        /*0022*/ 	.byte	0x01
	.zero		1


	//----- nvinfo : EIATTR_MERCURY_ISA_VERSION
	.align		4
        /*0024*/ 	.byte	0x03, 0x5f
        /*0026*/ 	.short	0x0101


	//----- nvinfo : EIATTR_COOP_GROUP_MASK_REGIDS
	.align		4
        /*0028*/ 	.byte	0x04, 0x29
        /*002a*/ 	.short	(.L_2873 - .L_2872)


	//   ....[0]....
.L_2872:
        /*002c*/ 	.word	0x05000007


	//   ....[1]....
        /*0030*/ 	.word	0x05000007


	//   ....[2]....
        /*0034*/ 	.word	0x05000007


	//   ....[3]....
        /*0038*/ 	.word	0x05000007


	//   ....[4]....
        /*003c*/ 	.word	0x05000007


	//   ....[5]....
        /*0040*/ 	.word	0x05000007


	//   ....[6]....
        /*0044*/ 	.word	0x05000007


	//   ....[7]....
        /*0048*/ 	.word	0x05000007


	//   ....[8]....
        /*004c*/ 	.word	0x05000007


	//   ....[9]....
        /*0050*/ 	.word	0x05000007


	//   ....[10]....
        /*0054*/ 	.word	0x05000007


	//   ....[11]....
        /*0058*/ 	.word	0x05000007


	//   ....[12]....
        /*005c*/ 	.word	0x05000007


	//   ....[13]....
        /*0060*/ 	.word	0x05000007


	//   ....[14]....
        /*0064*/ 	.word	0x05000007


	//   ....[15]....
        /*0068*/ 	.word	0x05000007


	//   ....[16]....
        /*006c*/ 	.word	0x05000007


	//   ....[17]....
        /*0070*/ 	.word	0x05000007


	//   ....[18]....
        /*0074*/ 	.word	0x05000007


	//   ....[19]....
        /*0078*/ 	.word	0x05000007


	//   ....[20]....
        /*007c*/ 	.word	0x05000007


	//   ....[21]....
        /*0080*/ 	.word	0x05000007


	//----- nvinfo : EIATTR_COOP_GROUP_INSTR_OFFSETS
	.align		4
.L_2873:
        /*0084*/ 	.byte	0x04, 0x28
        /*0086*/ 	.short	(.L_2875 - .L_2874)


	//   ....[0]....
.L_2874:
        /*0088*/ 	.word	0x00001f90


	//   ....[1]....
        /*008c*/ 	.word	0x00002040


	//   ....[2]....
        /*0090*/ 	.word	0x000020b0


	//   ....[3]....
        /*0094*/ 	.word	0x00002140


	//   ....[4]....
        /*0098*/ 	.word	0x000021b0


	//   ....[5]....
        /*009c*/ 	.word	0x00002240


	//   ....[6]....
        /*00a0*/ 	.word	0x000022b0


	//   ....[7]....
        /*00a4*/ 	.word	0x00002340


	//   ....[8]....
        /*00a8*/ 	.word	0x000023c0


	//   ....[9]....
        /*00ac*/ 	.word	0x00002430


	//   ....[10]....
        /*00b0*/ 	.word	0x00002480


	//   ....[11]....
        /*00b4*/ 	.word	0x00002b70


	//   ....[12]....
        /*00b8*/ 	.word	0x00002c50


	//   ....[13]....
        /*00bc*/ 	.word	0x00002ce0


	//   ....[14]....
        /*00c0*/ 	.word	0x00002d90


	//   ....[15]....
        /*00c4*/ 	.word	0x00002e20


	//   ....[16]....
        /*00c8*/ 	.word	0x00002ed0


	//   ....[17]....
        /*00cc*/ 	.word	0x00002f60


	//   ....[18]....
        /*00d0*/ 	.word	0x00003010


	//   ....[19]....
        /*00d4*/ 	.word	0x000030b0


	//   ....[20]....
        /*00d8*/ 	.word	0x00003140


	//   ....[21]....
        /*00dc*/ 	.word	0x000031b0


	//----- nvinfo : EIATTR_VRC_CTA_INIT_COUNT
	.align		4
.L_2875:
        /*00e0*/ 	.byte	0x02, 0x4a
	.zero		1
	.zero		1


	//----- nvinfo : EIATTR_EXIT_INSTR_OFFSETS
	.align		4
        /*00e4*/ 	.byte	0x04, 0x1c
        /*00e6*/ 	.short	(.L_2877 - .L_2876)


	//   ....[0]....
.L_2876:
        /*00e8*/ 	.word	0x00002a70


	//   ....[1]....
        /*00ec*/ 	.word	0x00002b50


	//----- nvinfo : EIATTR_CRS_STACK_SIZE
	.align		4
.L_2877:
        /*00f0*/ 	.byte	0x04, 0x1e
        /*00f2*/ 	.short	(.L_2879 - .L_2878)
.L_2878:
        /*00f4*/ 	.word	0x00000000


	//----- nvinfo : EIATTR_CBANK_PARAM_SIZE
	.align		4
.L_2879:
        /*00f8*/ 	.byte	0x03, 0x19
        /*00fa*/ 	.short	0x00a0


	//----- nvinfo : EIATTR_PARAM_CBANK
	.align		4
        /*00fc*/ 	.byte	0x04, 0x0a
        /*00fe*/ 	.short	(.L_2881 - .L_2880)
	.align		4
.L_2880:
        /*0100*/ 	.word	index@(.nv.constant0._Z30group_norm_nhwc_fwd_sum_kernelI11Bf16IOBf16WLi168EEv26Group_norm_nhwc_fwd_params)
        /*0104*/ 	.short	0x0380
        /*0106*/ 	.short	0x00a0


	//----- nvinfo : EIATTR_SW_WAR
	.align		4
.L_2881:
        /*0108*/ 	.byte	0x04, 0x36
        /*010a*/ 	.short	(.L_2883 - .L_2882)
.L_2882:
        /*010c*/ 	.word	0x00000008
.L_2883:


//--------------------- .nv.info._Z30group_norm_nhwc_fwd_sum_kernelI11Bf16IOBf16WLi64EEv26Group_norm_nhwc_fwd_params --------------------------
	.section	.nv.info._Z30group_norm_nhwc_fwd_sum_kernelI11Bf16IOBf16WLi64EEv26Group_norm_nhwc_fwd_params,"",@"SHT_CUDA_INFO"
	.sectionflags	@""
	.align	4


	//----- nvinfo : EIATTR_CUDA_API_VERSION
	.align		4
        /*0000*/ 	.byte	0x04, 0x37
        /*0002*/ 	.short	(.L_2885 - .L_2884)
.L_2884:
        /*0004*/ 	.word	0x00000082


	//----- nvinfo : EIATTR_KPARAM_INFO
	.align		4
.L_2885:
        /*0008*/ 	.byte	0x04, 0x17
        /*000a*/ 	.short	(.L_2887 - .L_2886)
.L_2886:
        /*000c*/ 	.word	0x00000000
        /*0010*/ 	.short	0x0000
        /*0012*/ 	.short	0x0000
        /*0014*/ 	.byte	0x00, 0xf0, 0x81, 0x02


	//----- nvinfo : EIATTR_SPARSE_MMA_MASK
	.align		4
.L_2887:
        /*0018*/ 	.byte	0x03, 0x50
        /*001a*/ 	.short	0x0000


	//----- nvinfo : EIATTR_MAXREG_COUNT
	.align		4
        /*001c*/ 	.byte	0x03, 0x1b
        /*001e*/ 	.short	0x00ff


	//----- nvinfo : EIATTR_NUM_BARRIERS
	.align		4
        /*0020*/ 	.byte	0x02, 0x4c
        /*0022*/ 	.byte	0x01
	.zero		1


	//----- nvinfo : EIATTR_MERCURY_ISA_VERSION
	.align		4
        /*0024*/ 	.byte	0x03, 0x5f
        /*0026*/ 	.short	0x0101


	//----- nvinfo : EIATTR_COOP_GROUP_MASK_REGIDS
	.align		4
        /*0028*/ 	.byte	0x04, 0x29
        /*002a*/ 	.short	(.L_2889 - .L_2888)


	//   ....[0]....
.L_2888:
        /*002c*/ 	.word	0xffffffff


	//   ....[1]....
        /*0030*/ 	.word	0xffffffff


	//   ....[2]....
        /*0034*/ 	.word	0xffffffff


	//   ....[3]....
        /*0038*/ 	.word	0xffffffff


	//   ....[4]....
        /*003c*/ 	.word	0xffffffff


	//   ....[5]....
        /*0040*/ 	.word	0xffffffff


	//   ....[6]....
        /*0044*/ 	.word	0xffffffff


	//   ....[7]....
        /*0048*/ 	.word	0xffffffff


	//   ....[8]....
        /*004c*/ 	.word	0xffffffff


	//   ....[9]....
        /*0050*/ 	.word	0xffffffff


	//   ....[10]....
        /*0054*/ 	.word	0xffffffff


	//   ....[11]....
        /*0058*/ 	.word	0xffffffff


	//   ....[12]....
        /*005c*/ 	.word	0xffffffff


	//   ....[13]....
        /*0060*/ 	.word	0xffffffff


	//   ....[14]....
        /*0064*/ 	.word	0xffffffff


	//   ....[15]....
        /*0068*/ 	.word	0xffffffff


	//   ....[16]....
        /*006c*/ 	.word	0xffffffff


	//   ....[17]....
        /*0070*/ 	.word	0xffffffff


	//   ....[18]....
        /*0074*/ 	.word	0x05000013


	//   ....[19]....
        /*0078*/ 	.word	0x05000013


	//   ....[20]....
        /*007c*/ 	.word	0x05000013


	//   ....[21]....
        /*0080*/ 	.word	0x05000013


	//   ....[22]....
        /*0084*/ 	.word	0x05000013


	//   ....[23]....
        /*0088*/ 	.word	0x05000013


	//   ....[24]....
        /*008c*/ 	.word	0x05000013


	//   ....[25]....
        /*0090*/ 	.word	0x05000013


	//   ....[26]....
        /*0094*/ 	.word	0x05000013


	//   ....[27]....
        /*0098*/ 	.word	0x05000013


	//   ....[28]....
        /*009c*/ 	.word	0x05000013


	//   ....[29]....
        /*00a0*/ 	.word	0x05000013


	//   ....[30]....
        /*00a4*/ 	.word	0x05000013


	//   ....[31]....
        /*00a8*/ 	.word	0x05000013


	//   ....[32]....
        /*00ac*/ 	.word	0x05000013


	//   ....[33]....
        /*00b0*/ 	.word	0x05000013


	//   ....[34]....
        /*00b4*/ 	.word	0x05000013


	//   ....[35]....
        /*00b8*/ 	.word	0x05000013


	//----- nvinfo : EIATTR_COOP_GROUP_INSTR_OFFSETS
	.align		4
.L_2889:
        /*00bc*/ 	.byte	0x04, 0x28
        /*00be*/ 	.short	(.L_2891 - .L_2890)


	//   ....[0]....
.L_2890:
        /*00c0*/ 	.word	0x00001c70


	//   ....[1]....
        /*00c4*/ 	.word	0x00001ca0


	//   ....[2]....
        /*00c8*/ 	.word	0x00001cb0


	//   ....[3]....
        /*00cc*/ 	.word	0x00001d10


	//   ....[4]....
        /*00d0*/ 	.word	0x00001d40


	//   ....[5]....
        /*00d4*/ 	.word	0x00001d60


	//   ....[6]....
        /*00d8*/ 	.word	0x00001dc0


	//   ....[7]....
        /*00dc*/ 	.word	0x00001df0


	//   ....[8]....
        /*00e0*/ 	.word	0x00001e10


	//   ....[9]....
        /*00e4*/ 	.word	0x00001e70


	//   ....[10]....
        /*00e8*/ 	.word	0x00001ea0


	//   ....[11]....
        /*00ec*/ 	.word	0x00001ec0


	//   ....[12]....
        /*00f0*/ 	.word	0x00001f20


	//   ....[13]....
        /*00f4*/ 	.word	0x00001f50


	//   ....[14]....
        /*00f8*/ 	.word	0x00001f70


	//   ....[15]....
        /*00fc*/ 	.word	0x00001fd0


	//   ....[16]....
        /*0100*/ 	.word	0x00001ff0


	//   ....[17]....
        /*0104*/ 	.word	0x00002000


	//   ....[18]....
        /*0108*/ 	.word	0x00002350


	//   ....[19]....
        /*010c*/ 	.word	0x000023a0


	//   ....[20]....
        /*0110*/ 	.word	0x00002410


	//   ....[21]....
        /*0114*/ 	.word	0x00002480


	//   ....[22]....
        /*0118*/ 	.word	0x00002510


	//   ....[23]....
        /*011c*/ 	.word	0x00002570


	//   ....[24]....
        /*0120*/ 	.word	0x000025f0


	//   ....[25]....
        /*0124*/ 	.word	0x00002680


	//   ....[26]....
        /*0128*/ 	.word	0x000026f0


	//   ....[27]....
        /*012c*/ 	.word	0x00002760


	//   ....[28]....
        /*0130*/ 	.word	0x000027e0


	//   ....[29]....
        /*0134*/ 	.word	0x00002840


	//   ....[30]....
        /*0138*/ 	.word	0x000028c0


	//   ....[31]....
        /*013c*/ 	.word	0x00002940


	//   ....[32]....
        /*0140*/ 	.word	0x000029b0


	//   ....[33]....
        /*0144*/ 	.word	0x00002a50


	//   ....[34]....
        /*0148*/ 	.word	0x00002aa0


	//   ....[35]....
        /*014c*/ 	.word	0x00002af0


	//----- nvinfo : EIATTR_VRC_CTA_INIT_COUNT
	.align		4
.L_2891:
        /*0150*/ 	.byte	0x02, 0x4a
	.zero		1
	.zero		1


	//----- nvinfo : EIATTR_EXIT_INSTR_OFFSETS
	.align		4
        /*0154*/ 	.byte	0x04, 0x1c
        /*0156*/ 	.short	(.L_2893 - .L_2892)


	//   ....[0]....
.L_2892:
        /*0158*/ 	.word	0x000021e0


	//   ....[1]....
        /*015c*/ 	.word	0x000022c0


	//----- nvinfo : EIATTR_CRS_STACK_SIZE
	.align		4
.L_2893:
        /*0160*/ 	.byte	0x04, 0x1e
        /*0162*/ 	.short	(.L_2895 - .L_2894)
.L_2894:
        /*0164*/ 	.word	0x00000000


	//----- nvinfo : EIATTR_CBANK_PARAM_SIZE
	.align		4
.L_2895:
        /*0168*/ 	.byte	0x03, 0x19
        /*016a*/ 	.short	0x00a0


	//----- nvinfo : EIATTR_PARAM_CBANK
	.align		4
        /*016c*/ 	.byte	0x04, 0x0a
        /*016e*/ 	.short	(.L_2897 - .L_2896)
	.align		4
.L_2896:
        /*0170*/ 	.word	index@(.nv.constant0._Z30group_norm_nhwc_fwd_sum_kernelI11Bf16IOBf16WLi64EEv26Group_norm_nhwc_fwd_params)
        /*0174*/ 	.short	0x0380
        /*0176*/ 	.short	0x00a0


	//----- nvinfo : EIATTR_SW_WAR
	.align		4
.L_2897:
        /*0178*/ 	.byte	0x04, 0x36
        /*017a*/ 	.short	(.L_2899 - .L_2898)
.L_2898:
        /*017c*/ 	.word	0x00000008
.L_2899:


//--------------------- .nv.info._Z30group_norm_nhwc_fwd_sum_kernelI11Bf16IOBf16WLi128EEv26Group_norm_nhwc_fwd_params --------------------------
	.section	.nv.info._Z30group_norm_nhwc_fwd_sum_kernelI11Bf16IOBf16WLi128EEv26Group_norm_nhwc_fwd_params,"",@"SHT_CUDA_INFO"
	.sectionflags	@""
	.align	4


	//----- nvinfo : EIATTR_CUDA_API_VERSION
	.align		4
        /*0000*/ 	.byte	0x04, 0x37
        /*0002*/ 	.short	(.L_2901 - .L_2900)
.L_2900:
        /*0004*/ 	.word	0x00000082


	//----- nvinfo : EIATTR_KPARAM_INFO
	.align		4
.L_2901:
        /*0008*/ 	.byte	0x04, 0x17
        /*000a*/ 	.short	(.L_2903 - .L_2902)
.L_2902:
        /*000c*/ 	.word	0x00000000
        /*0010*/ 	.short	0x0000
        /*0012*/ 	.short	0x0000
        /*0014*/ 	.byte	0x00, 0xf0, 0x81, 0x02


	//----- nvinfo : EIATTR_SPARSE_MMA_MASK
	.align		4
.L_2903:
        /*0018*/ 	.byte	0x03, 0x50
        /*001a*/ 	.short	0x0000


	//----- nvinfo : EIATTR_MAXREG_COUNT
	.align		4
        /*001c*/ 	.byte	0x03, 0x1b
        /*001e*/ 	.short	0x00ff


	//----- nvinfo : EIATTR_NUM_BARRIERS
	.align		4
        /*0020*/ 	.byte	0x02, 0x4c
        /*0022*/ 	.byte	0x01
	.zero		1


	//----- nvinfo : EIATTR_MERCURY_ISA_VERSION
	.align		4
        /*0024*/ 	.byte	0x03, 0x5f
        /*0026*/ 	.short	0x0101


	//----- nvinfo : EIATTR_COOP_GROUP_MASK_REGIDS
	.align		4
        /*0028*/ 	.byte	0x04, 0x29
        /*002a*/ 	.short	(.L_2905 - .L_2904)


	//   ....[0]....
.L_2904:
        /*002c*/ 	.word	0xffffffff


	//   ....[1]....
        /*0030*/ 	.word	0xffffffff


	//   ....[2]....
        /*0034*/ 	.word	0xffffffff


	//   ....[3]....
        /*0038*/ 	.word	0xffffffff


	//   ....[4]....
        /*003c*/ 	.word	0xffffffff


	//   ....[5]....
        /*0040*/ 	.word	0xffffffff


	//   ....[6]....
        /*0044*/ 	.word	0xffffffff


	//   ....[7]....
        /*0048*/ 	.word	0xffffffff


	//   ....[8]....
        /*004c*/ 	.word	0xffffffff


	//   ....[9]....
        /*0050*/ 	.word	0xffffffff


	//   ....[10]....
        /*0054*/ 	.word	0xffffffff


	//   ....[11]....
        /*0058*/ 	.word	0xffffffff


	//   ....[12]....
        /*005c*/ 	.word	0xffffffff


	//   ....[13]....
        /*0060*/ 	.word	0xffffffff


	//   ....[14]....
        /*0064*/ 	.word	0xffffffff


	//   ....[15]....
        /*0068*/ 	.word	0xffffffff


	//   ....[16]....
        /*006c*/ 	.word	0xffffffff


	//   ....[17]....
        /*0070*/ 	.word	0xffffffff


	//   ....[18]....
        /*0074*/ 	.word	0x05000011


	//   ....[19]....
        /*0078*/ 	.word	0x05000011


	//   ....[20]....
        /*007c*/ 	.word	0x05000011


	//   ....[21]....
        /*0080*/ 	.word	0x05000011


	//   ....[22]....
        /*0084*/ 	.word	0x05000011


	//   ....[23]....
        /*0088*/ 	.word	0x05000011


	//   ....[24]....
        /*008c*/ 	.word	0x05000011


	//   ....[25]....
        /*0090*/ 	.word	0x05000011


	//   ....[26]....
        /*0094*/ 	.word	0x05000011


	//   ....[27]....
        /*0098*/ 	.word	0x05000011


	//   ....[28]....
        /*009c*/ 	.word	0x05000011


	//   ....[29]....
        /*00a0*/ 	.word	0x05000011


	//   ....[30]....
        /*00a4*/ 	.word	0x05000011


	//   ....[31]....
        /*00a8*/ 	.word	0x05000011


	//   ....[32]....
        /*00ac*/ 	.word	0x05000011


	//   ....[33]....
        /*00b0*/ 	.word	0x05000011


	//   ....[34]....
        /*00b4*/ 	.word	0x05000011


	//   ....[35]....
        /*00b8*/ 	.word	0x05000011


	//----- nvinfo : EIATTR_COOP_GROUP_INSTR_OFFSETS
	.align		4
.L_2905:
        /*00bc*/ 	.byte	0x04, 0x28
        /*00be*/ 	.short	(.L_2907 - .L_2906)


	//   ....[0]....
.L_2906:
        /*00c0*/ 	.word	0x00001da0


	//   ....[1]....
        /*00c4*/ 	.word	0x00001dd0


	//   ....[2]....
        /*00c8*/ 	.word	0x00001de0


	//   ....[3]....
        /*00cc*/ 	.word	0x00001e40


	//   ....[4]....
        /*00d0*/ 	.word	0x00001e70


	//   ....[5]....
        /*00d4*/ 	.word	0x00001e90


	//   ....[6]....
        /*00d8*/ 	.word	0x00001ef0


	//   ....[7]....
        /*00dc*/ 	.word	0x00001f20


	//   ....[8]....
        /*00e0*/ 	.word	0x00001f40


	//   ....[9]....
        /*00e4*/ 	.word	0x00001fa0


	//   ....[10]....
        /*00e8*/ 	.word	0x00001fd0


	//   ....[11]....
        /*00ec*/ 	.word	0x00001ff0


	//   ....[12]....
        /*00f0*/ 	.word	0x00002050


	//   ....[13]....
        /*00f4*/ 	.word	0x00002080


	//   ....[14]....
        /*00f8*/ 	.word	0x000020a0


	//   ....[15]....
        /*00fc*/ 	.word	0x00002110


	//   ....[16]....
        /*0100*/ 	.word	0x00002130


	//   ....[17]....
        /*0104*/ 	.word	0x00002140


	//   ....[18]....
        /*0108*/ 	.word	0x00002610


	//   ....[19]....
        /*010c*/ 	.word	0x00002670


	//   ....[20]....
        /*0110*/ 	.word	0x000026d0


	//   ....[21]....
        /*0114*/ 	.word	0x00002750


	//   ....[22]....
        /*0118*/ 	.word	0x000027e0


	//   ....[23]....
        /*011c*/ 	.word	0x00002840


	//   ....[24]....
        /*0120*/ 	.word	0x000028c0


	//   ....[25]....
        /*0124*/ 	.word	0x00002950


	//   ....[26]....
        /*0128*/ 	.word	0x000029b0


	//   ....[27]....
        /*012c*/ 	.word	0x00002a30


	//   ....[28]....
        /*0130*/ 	.word	0x00002ac0


	//   ....[29]....
        /*0134*/ 	.word	0x00002b30


	//   ....[30]....
        /*0138*/ 	.word	0x00002bb0


	//   ....[31]....
        /*013c*/ 	.word	0x00002c30


	//   ....[32]....
        /*0140*/ 	.word	0x00002c90


	//   ....[33]....
        /*0144*/ 	.word	0x00002d10


	//   ....[34]....
        /*0148*/ 	.word	0x00002d80


	//   ....[35]....
        /*014c*/ 	.word	0x00002dd0


	//----- nvinfo : EIATTR_VRC_CTA_INIT_COUNT
	.align		4
.L_2907:
        /*0150*/ 	.byte	0x02, 0x4a
	.zero		1
	.zero		1


	//----- nvinfo : EIATTR_EXIT_INSTR_OFFSETS
	.align		4
        /*0154*/ 	.byte	0x04, 0x1c
        /*0156*/ 	.short	(.L_2909 - .L_2908)


	//   ....[0]....
.L_2908:
        /*0158*/ 	.word	0x000024b0


	//   ....[1]....
        /*015c*/ 	.word	0x00002590


	//----- nvinfo : EIATTR_CRS_STACK_SIZE
	.align		4
.L_2909:
        /*0160*/ 	.byte	0x04, 0x1e
        /*0162*/ 	.short	(.L_2911 - .L_2910)
.L_2910:
        /*0164*/ 	.word	0x00000000


	//----- nvinfo : EIATTR_CBANK_PARAM_SIZE
	.align		4
.L_2911:
        /*0168*/ 	.byte	0x03, 0x19
        /*016a*/ 	.short	0x00a0


	//----- nvinfo : EIATTR_PARAM_CBANK
	.align		4
        /*016c*/ 	.byte	0x04, 0x0a
        /*016e*/ 	.short	(.L_2913 - .L_2912)
	.align		4
.L_2912:
        /*0170*/ 	.word	index@(.nv.constant0._Z30group_norm_nhwc_fwd_sum_kernelI11Bf16IOBf16WLi128EEv26Group_norm_nhwc_fwd_params)
        /*0174*/ 	.short	0x0380
        /*0176*/ 	.short	0x00a0


	//----- nvinfo : EIATTR_SW_WAR
	.align		4
.L_2913:
        /*0178*/ 	.byte	0x04, 0x36
        /*017a*/ 	.short	(.L_2915 - .L_2914)
.L_2914:
        /*017c*/ 	.word	0x00000008
.L_2915:


//--------------------- .nv.info._Z30group_norm_nhwc_fwd_sum_kernelI11Bf16IOBf16WLi192EEv26Group_norm_nhwc_fwd_params --------------------------
	.section	.nv.info._Z30group_norm_nhwc_fwd_sum_kernelI11Bf16IOBf16WLi192EEv26Group_norm_nhwc_fwd_params,"",@"SHT_CUDA_INFO"
	.sectionflags	@""
	.align	4


	//----- nvinfo : EIATTR_CUDA_API_VERSION
	.align		4
        /*0000*/ 	.byte	0x04, 0x37
        /*0002*/ 	.short	(.L_2917 - .L_2916)
.L_2916:
        /*0004*/ 	.word	0x00000082


	//----- nvinfo : EIATTR_KPARAM_INFO
	.align		4
.L_2917:
        /*0008*/ 	.byte	0x04, 0x17
        /*000a*/ 	.short	(.L_2919 - .L_2918)
.L_2918:
        /*000c*/ 	.word	0x00000000
        /*0010*/ 	.short	0x0000
        /*0012*/ 	.short	0x0000
        /*0014*/ 	.byte	0x00, 0xf0, 0x81, 0x02


	//----- nvinfo : EIATTR_SPARSE_MMA_MASK
	.align		4
.L_2919:
        /*0018*/ 	.byte	0x03, 0x50
        /*001a*/ 	.short	0x0000


	//----- nvinfo : EIATTR_MAXREG_COUNT
	.align		4
        /*001c*/ 	.byte	0x03, 0x1b
        /*001e*/ 	.short	0x00ff


	//----- nvinfo : EIATTR_NUM_BARRIERS
	.align		4
        /*0020*/ 	.byte	0x02, 0x4c
        /*0022*/ 	.byte	0x01
	.zero		1


	//----- nvinfo : EIATTR_MERCURY_ISA_VERSION
	.align		4
        /*0024*/ 	.byte	0x03, 0x5f
        /*0026*/ 	.short	0x0101


	//----- nvinfo : EIATTR_COOP_GROUP_MASK_REGIDS
	.align		4
        /*0028*/ 	.byte	0x04, 0x29
        /*002a*/ 	.short	(.L_2921 - .L_2920)


	//   ....[0]....
.L_2920:
        /*002c*/ 	.word	0xffffffff


	//   ....[1]....
        /*0030*/ 	.word	0xffffffff


	//   ....[2]....
        /*0034*/ 	.word	0xffffffff


	//   ....[3]....
        /*0038*/ 	.word	0xffffffff


	//   ....[4]....
        /*003c*/ 	.word	0xffffffff


	//   ....[5]....
        /*0040*/ 	.word	0xffffffff


	//   ....[6]....
        /*0044*/ 	.word	0xffffffff


	//   ....[7]....
        /*0048*/ 	.word	0xffffffff


	//   ....[8]....
        /*004c*/ 	.word	0xffffffff


	//   ....[9]....
        /*0050*/ 	.word	0xffffffff


	//   ....[10]....
        /*0054*/ 	.word	0xffffffff


	//   ....[11]....
        /*0058*/ 	.word	0xffffffff


	//   ....[12]....
        /*005c*/ 	.word	0xffffffff


	//   ....[13]....
        /*0060*/ 	.word	0xffffffff


	//   ....[14]....
        /*0064*/ 	.word	0xffffffff


	//   ....[15]....
        /*0068*/ 	.word	0xffffffff


	//   ....[16]....
        /*006c*/ 	.word	0xffffffff


	//   ....[17]....
        /*0070*/ 	.word	0xffffffff


	//   ....[18]....
        /*0074*/ 	.word	0x0500001c


	//   ....[19]....
        /*0078*/ 	.word	0x0500001c


	//   ....[20]....
        /*007c*/ 	.word	0x0500001c


	//   ....[21]....
        /*0080*/ 	.word	0x0500001c


	//   ....[22]....
        /*0084*/ 	.word	0x0500001c


	//   ....[23]....
        /*0088*/ 	.word	0x0500001c


	//   ....[24]....
        /*008c*/ 	.word	0x0500001c


	//   ....[25]....
        /*0090*/ 	.word	0x0500001c


	//   ....[26]....
        /*0094*/ 	.word	0x0500001c


	//   ....[27]....
        /*0098*/ 	.word	0x0500001c


	//   ....[28]....
        /*009c*/ 	.word	0x0500001c


	//   ....[29]....
        /*00a0*/ 	.word	0x0500001c


	//   ....[30]....
        /*00a4*/ 	.word	0x0500001c


	//   ....[31]....
        /*00a8*/ 	.word	0x0500001c


	//   ....[32]....
        /*00ac*/ 	.word	0x0500001c


	//   ....[33]....
        /*00b0*/ 	.word	0x0500001c


	//   ....[34]....
        /*00b4*/ 	.word	0x0500001c


	//   ....[35]....
        /*00b8*/ 	.word	0x0500001c


	//----- nvinfo : EIATTR_COOP_GROUP_INSTR_OFFSETS
	.align		4
.L_2921:
        /*00bc*/ 	.byte	0x04, 0x28
        /*00be*/ 	.short	(.L_2923 - .L_2922)


	//   ....[0]....
.L_2922:
        /*00c0*/ 	.word	0x00001f00


	//   ....[1]....
        /*00c4*/ 	.word	0x00001f30


	//   ....[2]....
        /*00c8*/ 	.word	0x00001f80


	//   ....[3]....
        /*00cc*/ 	.word	0x00001fa0


	//   ....[4]....
        /*00d0*/ 	.word	0x00001ff0


	//   ....[5]....
        /*00d4*/ 	.word	0x00002030


	//   ....[6]....
        /*00d8*/ 	.word	0x00002050


	//   ....[7]....
        /*00dc*/ 	.word	0x000020a0


	//   ....[8]....
        /*00e0*/ 	.word	0x000020e0


	//   ....[9]....
        /*00e4*/ 	.word	0x00002100


	//   ....[10]....
        /*00e8*/ 	.word	0x00002150


	//   ....[11]....
        /*00ec*/ 	.word	0x00002190


	//   ....[12]....
        /*00f0*/ 	.word	0x000021b0


	//   ....[13]....
        /*00f4*/ 	.word	0x000021f0


	//   ....[14]....
        /*00f8*/ 	.word	0x00002210


	//   ....[15]....
        /*00fc*/ 	.word	0x00002240


	//   ....[16]....
        /*0100*/ 	.word	0x00002260


	//   ....[17]....
        /*0104*/ 	.word	0x00002290


	//   ....[18]....
        /*0108*/ 	.word	0x00002860


	//   ....[19]....
        /*010c*/ 	.word	0x000028f0


	//   ....[20]....
        /*0110*/ 	.word	0x00002970


	//   ....[21]....
        /*0114*/ 	.word	0x00002a00


	//   ....[22]....
        /*0118*/ 	.word	0x00002a80


	//   ....[23]....
        /*011c*/ 	.word	0x00002b00


	//   ....[24]....
        /*0120*/ 	.word	0x00002b90


	//   ....[25]....
        /*0124*/ 	.word	0x00002c10


	//   ....[26]....
        /*0128*/ 	.word	0x00002c90


	//   ....[27]....
        /*012c*/ 	.word	0x00002d20


	//   ....[28]....
        /*0130*/ 	.word	0x00002da0


	//   ....[29]....
        /*0134*/ 	.word	0x00002e20


	//   ....[30]....
        /*0138*/ 	.word	0x00002eb0


	//   ....[31]....
        /*013c*/ 	.word	0x00002f30


	//   ....[32]....
        /*0140*/ 	.word	0x00002fb0


	//   ....[33]....
        /*0144*/ 	.word	0x00003040


	//   ....[34]....
        /*0148*/ 	.word	0x000030a0


	//   ....[35]....
        /*014c*/ 	.word	0x00003100


	//----- nvinfo : EIATTR_VRC_CTA_INIT_COUNT
	.align		4
.L_2923:
        /*0150*/ 	.byte	0x02, 0x4a
	.zero		1
	.zero		1


	//----- nvinfo : EIATTR_EXIT_INSTR_OFFSETS
	.align		4
        /*0154*/ 	.byte	0x04, 0x1c
        /*0156*/ 	.short	(.L_2925 - .L_2924)


	//   ....[0]....
.L_2924:
        /*0158*/ 	.word	0x00002720


	//   ....[1]....
        /*015c*/ 	.word	0x00002800


	//----- nvinfo : EIATTR_CRS_STACK_SIZE
	.align		4
.L_2925:
        /*0160*/ 	.byte	0x04, 0x1e
        /*0162*/ 	.short	(.L_2927 - .L_2926)
.L_2926:
        /*0164*/ 	.word	0x00000000


	//----- nvinfo : EIATTR_CBANK_PARAM_SIZE
	.align		4
.L_2927:
        /*0168*/ 	.byte	0x03, 0x19
        /*016a*/ 	.short	0x00a0


	//----- nvinfo : EIATTR_PARAM_CBANK
	.align		4
        /*016c*/ 	.byte	0x04, 0x0a
        /*016e*/ 	.short	(.L_2929 - .L_2928)
	.align		4
.L_2928:
        /*0170*/ 	.word	index@(.nv.constant0._Z30group_norm_nhwc_fwd_sum_kernelI11Bf16IOBf16WLi192EEv26Group_norm_nhwc_fwd_params)
        /*0174*/ 	.short	0x0380
        /*0176*/ 	.short	0x00a0


	//----- nvinfo : EIATTR_SW_WAR
	.align		4
.L_2929:
        /*0178*/ 	.byte	0x04, 0x36
        /*017a*/ 	.short	(.L_2931 - .L_2930)
.L_2930:
        /*017c*/ 	.word	0x00000008
.L_2931:


//--------------------- .nv.info._Z30group_norm_nhwc_fwd_sum_kernelI11Bf16IOBf16WLi448EEv26Group_norm_nhwc_fwd_params --------------------------
	.section	.nv.info._Z30group_norm_nhwc_fwd_sum_kernelI11Bf16IOBf16WLi448EEv26Group_norm_nhwc_fwd_params,"",@"SHT_CUDA_INFO"
	.sectionflags	@""
	.align	4


	//----- nvinfo : EIATTR_CUDA_API_VERSION
	.align		4
        /*0000*/ 	.byte	0x04, 0x37
        /*0002*/ 	.short	(.L_2933 - .L_2932)
.L_2932:
        /*0004*/ 	.word	0x00000082


	//----- nvinfo : EIATTR_KPARAM_INFO
	.align		4
.L_2933:
        /*0008*/ 	.byte	0x04, 0x17
        /*000a*/ 	.short	(.L_2935 - .L_2934)
.L_2934:
        /*000c*/ 	.word	0x00000000
        /*0010*/ 	.short	0x0000
        /*0012*/ 	.short	0x0000
        /*0014*/ 	.byte	0x00, 0xf0, 0x81, 0x02


	//----- nvinfo : EIATTR_SPARSE_MMA_MASK
	.align		4
.L_2935:
        /*0018*/ 	.byte	0x03, 0x50
        /*001a*/ 	.short	0x0000


	//----- nvinfo : EIATTR_MAXREG_COUNT
	.align		4
        /*001c*/ 	.byte	0x03, 0x1b
        /*001e*/ 	.short	0x00ff


	//----- nvinfo : EIATTR_NUM_BARRIERS
	.align		4
        /*0020*/ 	.byte	0x02, 0x4c
        /*0022*/ 	.byte	0x01
	.zero		1


	//----- nvinfo : EIATTR_MERCURY_ISA_VERSION
	.align		4
        /*0024*/ 	.byte	0x03, 0x5f
        /*0026*/ 	.short	0x0101


	//----- nvinfo : EIATTR_COOP_GROUP_MASK_REGIDS
	.align		4
        /*0028*/ 	.byte	0x04, 0x29
        /*002a*/ 	.short	(.L_2937 - .L_2936)


	//   ....[0]....
.L_2936:
        /*002c*/ 	.word	0xffffffff


	//   ....[1]....
        /*0030*/ 	.word	0xffffffff


	//   ....[2]....
        /*0034*/ 	.word	0xffffffff


	//   ....[3]....
        /*0038*/ 	.word	0xffffffff


	//   ....[4]....
        /*003c*/ 	.word	0xffffffff


	//   ....[5]....
        /*0040*/ 	.word	0xffffffff


	//   ....[6]....
        /*0044*/ 	.word	0xffffffff


	//   ....[7]....
        /*0048*/ 	.word	0xffffffff


	//   ....[8]....
        /*004c*/ 	.word	0xffffffff


	//   ....[9]....
        /*0050*/ 	.word	0xffffffff


	//   ....[10]....
        /*0054*/ 	.word	0xffffffff


	//   ....[11]....
        /*0058*/ 	.word	0xffffffff


	//   ....[12]....
        /*005c*/ 	.word	0xffffffff


	//   ....[13]....
        /*0060*/ 	.word	0xffffffff


	//   ....[14]....
        /*0064*/ 	.word	0xffffffff


	//   ....[15]....
        /*0068*/ 	.word	0xffffffff


	//   ....[16]....
        /*006c*/ 	.word	0xffffffff


	//   ....[17]....
        /*0070*/ 	.word	0xffffffff


	//   ....[18]....
        /*0074*/ 	.word	0x05000031


	//   ....[19]....
        /*0078*/ 	.word	0x05000031


	//   ....[20]....
        /*007c*/ 	.word	0x05000031


	//   ....[21]....
        /*0080*/ 	.word	0x05000031


	//   ....[22]....
        /*0084*/ 	.word	0x05000031


	//   ....[23]....
        /*0088*/ 	.word	0x05000031


	//   ....[24]....
        /*008c*/ 	.word	0x05000031


	//   ....[25]....
        /*0090*/ 	.word	0x05000031


	//   ....[26]....
        /*0094*/ 	.word	0x05000031


	//   ....[27]....
        /*0098*/ 	.word	0x05000031


	//   ....[28]....
        /*009c*/ 	.word	0x05000031


	//   ....[29]....
        /*00a0*/ 	.word	0x05000031


	//   ....[30]....
        /*00a4*/ 	.word	0x05000031


	//   ....[31]....
        /*00a8*/ 	.word	0x05000031


	//   ....[32]....
        /*00ac*/ 	.word	0x05000031


	//   ....[33]....
        /*00b0*/ 	.word	0x05000031


	//   ....[34]....
        /*00b4*/ 	.word	0x05000031


	//   ....[35]....
        /*00b8*/ 	.word	0x05000031


	//----- nvinfo : EIATTR_COOP_GROUP_INSTR_OFFSETS
	.align		4
.L_2937:
        /*00bc*/ 	.byte	0x04, 0x28
        /*00be*/ 	.short	(.L_2939 - .L_2938)


	//   ....[0]....
.L_2938:
        /*00c0*/ 	.word	0x00002410


	//   ....[1]....
        /*00c4*/ 	.word	0x00002440


	//   ....[2]....
        /*00c8*/ 	.word	0x00002460


	//   ....[3]....
        /*00cc*/ 	.word	0x000024c0


	//   ....[4]....
        /*00d0*/ 	.word	0x00002500


	//   ....[5]....
        /*00d4*/ 	.word	0x00002520


	//   ....[6]....
        /*00d8*/ 	.word	0x00002570


	//   ....[7]....
        /*00dc*/ 	.word	0x000025a0


	//   ....[8]....
        /*00e0*/ 	.word	0x000025d0


	//   ....[9]....
        /*00e4*/ 	.word	0x00002620


	//   ....[10]....
        /*00e8*/ 	.word	0x00002650


	//   ....[11]....
        /*00ec*/ 	.word	0x00002680


	//   ....[12]....
        /*00f0*/ 	.word	0x000026d0


	//   ....[13]....
        /*00f4*/ 	.word	0x00002700


	//   ....[14]....
        /*00f8*/ 	.word	0x00002720


	//   ....[15]....
        /*00fc*/ 	.word	0x00002780


	//   ....[16]....
        /*0100*/ 	.word	0x000027b0


	//   ....[17]....
        /*0104*/ 	.word	0x000027d0


	//   ....[18]....
        /*0108*/ 	.word	0x00003230


	//   ....[19]....
        /*010c*/ 	.word	0x000032c0


	//   ....[20]....
        /*0110*/ 	.word	0x00003350


	//   ....[21]....
        /*0114*/ 	.word	0x000033e0


	//   ....[22]....
        /*0118*/ 	.word	0x00003450


	//   ....[23]....
        /*011c*/ 	.word	0x000034e0


	//   ....[24]....
        /*0120*/ 	.word	0x00003570


	//   ....[25]....
        /*0124*/ 	.word	0x000035e0


	//   ....[26]....
        /*0128*/ 	.word	0x00003660


	//   ....[27]....
        /*012c*/ 	.word	0x000036f0


	//   ....[28]....
        /*0130*/ 	.word	0x00003770


	//   ....[29]....
        /*0134*/ 	.word	0x00003800


	//   ....[30]....
        /*0138*/ 	.word	0x00003890


	//   ....[31]....
        /*013c*/ 	.word	0x00003910


	//   ....[32]....
        /*0140*/ 	.word	0x000039a0


	//   ....[33]....
        /*0144*/ 	.word	0x00003a30


	//   ....[34]....
        /*0148*/ 	.word	0x00003aa0


	//   ....[35]....
        /*014c*/ 	.word	0x00003b00


	//----- nvinfo : EIATTR_VRC_CTA_INIT_COUNT
	.align		4
.L_2939:
        /*0150*/ 	.byte	0x02, 0x4a
	.zero		1
	.zero		1


	//----- nvinfo : EIATTR_EXIT_INSTR_OFFSETS
	.align		4
        /*0154*/ 	.byte	0x04, 0x1c
        /*0156*/ 	.short	(.L_2941 - .L_2940)


	//   ....[0]....
.L_2940:
        /*0158*/ 	.word	0x000030c0


	//   ....[1]....
        /*015c*/ 	.word	0x000031b0


	//----- nvinfo : EIATTR_CRS_STACK_SIZE
	.align		4
.L_2941:
        /*0160*/ 	.byte	0x04, 0x1e
        /*0162*/ 	.short	(.L_2943 - .L_2942)
.L_2942:
        /*0164*/ 	.word	0x00000000


	//----- nvinfo : EIATTR_CBANK_PARAM_SIZE
	.align		4
.L_2943:
        /*0168*/ 	.byte	0x03, 0x19
        /*016a*/ 	.short	0x00a0


	//----- nvinfo : EIATTR_PARAM_CBANK
	.align		4
        /*016c*/ 	.byte	0x04, 0x0a
        /*016e*/ 	.short	(.L_2945 - .L_2944)
	.align		4
.L_2944:
        /*0170*/ 	.word	index@(.nv.constant0._Z30group_norm_nhwc_fwd_sum_kernelI11Bf16IOBf16WLi448EEv26Group_norm_nhwc_fwd_params)
        /*0174*/ 	.short	0x0380
        /*0176*/ 	.short	0x00a0


	//----- nvinfo : EIATTR_SW_WAR
	.align		4
.L_2945:
        /*0178*/ 	.byte	0x04, 0x36
        /*017a*/ 	.short	(.L_2947 - .L_2946)
.L_2946:
        /*017c*/ 	.word	0x00000008
.L_2947:


//--------------------- .nv.info._Z30group_norm_nhwc_fwd_sum_kernelI11Bf16IOBf16WLi256EEv26Group_norm_nhwc_fwd_params --------------------------
	.section	.nv.info._Z30group_norm_nhwc_fwd_sum_kernelI11Bf16IOBf16WLi256EEv26Group_norm_nhwc_fwd_params,"",@"SHT_CUDA_INFO"
	.sectionflags	@""
	.align	4


	//----- nvinfo : EIATTR_CUDA_API_VERSION
	.align		4
        /*0000*/ 	.byte	0x04, 0x37
        /*0002*/ 	.short	(.L_2949 - .L_2948)
.L_2948:
        /*0004*/ 	.word	0x00000082


	//----- nvinfo : EIATTR_KPARAM_INFO
	.align		4
.L_2949:
        /*0008*/ 	.byte	0x04, 0x17
        /*000a*/ 	.short	(.L_2951 - .L_2950)
.L_2950:
        /*000c*/ 	.word	0x00000000
        /*0010*/ 	.short	0x0000
        /*0012*/ 	.short	0x0000
        /*0014*/ 	.byte	0x00, 0xf0, 0x81, 0x02


	//----- nvinfo : EIATTR_SPARSE_MMA_MASK
	.align		4
.L_2951:
        /*0018*/ 	.byte	0x03, 0x50
        /*001a*/ 	.short	0x0000


	//----- nvinfo : EIATTR_MAXREG_COUNT
	.align		4
        /*001c*/ 	.byte	0x03, 0x1b
        /*001e*/ 	.short	0x00ff


	//----- nvinfo : EIATTR_NUM_BARRIERS
	.align		4
        /*0020*/ 	.byte	0x02, 0x4c
        /*0022*/ 	.byte	0x01
	.zero		1


	//----- nvinfo : EIATTR_MERCURY_ISA_VERSION
	.align		4
        /*0024*/ 	.byte	0x03, 0x5f
        /*0026*/ 	.short	0x0101


	//----- nvinfo : EIATTR_COOP_GROUP_MASK_REGIDS
	.align		4
        /*0028*/ 	.byte	0x04, 0x29
        /*002a*/ 	.short	(.L_2953 - .L_2952)


	//   ....[0]....
.L_2952:
        /*002c*/ 	.word	0xffffffff


	//   ....[1]....
        /*0030*/ 	.word	0xffffffff


	//   ....[2]....
        /*0034*/ 	.word	0xffffffff


	//   ....[3]....
        /*0038*/ 	.word	0xffffffff


	//   ....[4]....
        /*003c*/ 	.word	0xffffffff


	//   ....[5]....
        /*0040*/ 	.word	0xffffffff


	//   ....[6]....
        /*0044*/ 	.word	0xffffffff


	//   ....[7]....
        /*0048*/ 	.word	0xffffffff


	//   ....[8]....
        /*004c*/ 	.word	0xffffffff


	//   ....[9]....
        /*0050*/ 	.word	0xffffffff


	//   ....[10]....
        /*0054*/ 	.word	0xffffffff


	//   ....[11]....
        /*0058*/ 	.word	0xffffffff


	//   ....[12]....
        /*005c*/ 	.word	0xffffffff


	//   ....[13]....
        /*0060*/ 	.word	0xffffffff


	//   ....[14]....
        /*0064*/ 	.word	0xffffffff


	//   ....[15]....
        /*0068*/ 	.word	0xffffffff


	//   ....[16]....
        /*006c*/ 	.word	0xffffffff


	//   ....[17]....
        /*0070*/ 	.word	0xffffffff


	//   ....[18]....
        /*0074*/ 	.word	0x05000024


	//   ....[19]....
        /*0078*/ 	.word	0x05000024


	//   ....[20]....
        /*007c*/ 	.word	0x05000024


	//   ....[21]....
        /*0080*/ 	.word	0x05000024


	//   ....[22]....
        /*0084*/ 	.word	0x05000024


	//   ....[23]....
        /*0088*/ 	.word	0x05000024


	//   ....[24]....
        /*008c*/ 	.word	0x05000024


	//   ....[25]....
        /*0090*/ 	.word	0x05000024


	//   ....[26]....
        /*0094*/ 	.word	0x05000024


	//   ....[27]....
        /*0098*/ 	.word	0x05000024


	//   ....[28]....
        /*009c*/ 	.word	0x05000024


	//   ....[29]....
        /*00a0*/ 	.word	0x05000024


	//   ....[30]....
        /*00a4*/ 	.word	0x05000024


	//   ....[31]....
        /*00a8*/ 	.word	0x05000024


	//   ....[32]....
        /*00ac*/ 	.word	0x05000024


	//   ....[33]....
        /*00b0*/ 	.word	0x05000024


	//   ....[34]....
        /*00b4*/ 	.word	0x05000024


	//   ....[35]....
        /*00b8*/ 	.word	0x05000024


	//----- nvinfo : EIATTR_COOP_GROUP_INSTR_OFFSETS
	.align		4
.L_2953:
        /*00bc*/ 	.byte	0x04, 0x28
        /*00be*/ 	.short	(.L_2955 - .L_2954)


	//   ....[0]....
.L_2954:
        /*00c0*/ 	.word	0x00002020


	//   ....[1]....
        /*00c4*/ 	.word	0x00002050


	//   ....[2]....
        /*00c8*/ 	.word	0x00002070


	//   ....[3]....
        /*00cc*/ 	.word	0x000020c0


	//   ....[4]....
        /*00d0*/ 	.word	0x00002100


	//   ....[5]....
        /*00d4*/ 	.word	0x00002150


	//   ....[6]....
        /*00d8*/ 	.word	0x00002170


	//   ....[7]....
        /*00dc*/ 	.word	0x00002190


	//   ....[8]....
        /*00e0*/ 	.word	0x000021f0


	//   ....[9]....
        /*00e4*/ 	.word	0x00002220


	//   ....[10]....
        /*00e8*/ 	.word	0x00002250


	//   ....[11]....
        /*00ec*/ 	.word	0x000022c0


	//   ....[12]....
        /*00f0*/ 	.word	0x000022d0


	//   ....[13]....
        /*00f4*/ 	.word	0x000022f0


	//   ....[14]....
        /*00f8*/ 	.word	0x00002330


	//   ....[15]....
        /*00fc*/ 	.word	0x00002360


	//   ....[16]....
        /*0100*/ 	.word	0x000023c0


	//   ....[17]....
        /*0104*/ 	.word	0x000023e0


	//   ....[18]....
        /*0108*/ 	.word	0x00002ae0


	//   ....[19]....
        /*010c*/ 	.word	0x00002b80


	//   ....[20]....
        /*0110*/ 	.word	0x00002c10


	//   ....[21]....
        /*0114*/ 	.word	0x00002cb0


	//   ....[22]....
        /*0118*/ 	.word	0x00002d30


	//   ....[23]....
        /*011c*/ 	.word	0x00002dc0


	//   ....[24]....
        /*0120*/ 	.word	0x00002e60


	//   ....[25]....
        /*0124*/ 	.word	0x00002ee0


	//   ....[26]....
        /*0128*/ 	.word	0x00002f50


	//   ....[27]....
        /*012c*/ 	.word	0x00003000


	//   ....[28]....
        /*0130*/ 	.word	0x00003090


	//   ....[29]....
        /*0134*/ 	.word	0x00003110


	//   ....[30]....
        /*0138*/ 	.word	0x000031c0


	//   ....[31]....
        /*013c*/ 	.word	0x00003240


	//   ....[32]....
        /*0140*/ 	.word	0x000032e0


	//   ....[33]....
        /*0144*/ 	.word	0x00003370


	//   ....[34]....
        /*0148*/ 	.word	0x000033e0


	//   ....[35]....
        /*014c*/ 	.word	0x00003440


	//----- nvinfo : EIATTR_VRC_CTA_INIT_COUNT
	.align		4
.L_2955:
        /*0150*/ 	.byte	0x02, 0x4a
	.zero		1
	.zero		1


	//----- nvinfo : EIATTR_EXIT_INSTR_OFFSETS
	.align		4
        /*0154*/ 	.byte	0x04, 0x1c
        /*0156*/ 	.short	(.L_2957 - .L_2956)


	//   ....[0]....
.L_2956:
        /*0158*/ 	.word	0x00002980


	//   ....[1]....
        /*015c*/ 	.word	0x00002a70


	//----- nvinfo : EIATTR_CRS_STACK_SIZE
	.align		4
.L_2957:
        /*0160*/ 	.byte	0x04, 0x1e
        /*0162*/ 	.short	(.L_2959 - .L_2958)
.L_2958:
        /*0164*/ 	.word	0x00000000


	//----- nvinfo : EIATTR_CBANK_PARAM_SIZE
	.align		4
.L_2959:
        /*0168*/ 	.byte	0x03, 0x19
        /*016a*/ 	.short	0x00a0


	//----- nvinfo : EIATTR_PARAM_CBANK
	.align		4
        /*016c*/ 	.byte	0x04, 0x0a
        /*016e*/ 	.short	(.L_2961 - .L_2960)
	.align		4
.L_2960:
        /*0170*/ 	.word	index@(.nv.constant0._Z30group_norm_nhwc_fwd_sum_kernelI11Bf16IOBf16WLi256EEv26Group_norm_nhwc_fwd_params)
        /*0174*/ 	.short	0x0380
        /*0176*/ 	.short	0x00a0


	//----- nvinfo : EIATTR_SW_WAR
	.align		4
.L_2961:
        /*0178*/ 	.byte	0x04, 0x36
        /*017a*/ 	.short	(.L_2963 - .L_2962)
.L_2962:
        /*017c*/ 	.word	0x00000008
.L_2963:


//--------------------- .nv.info._Z30group_norm_nhwc_fwd_sum_kernelI11Bf16IOBf16WLi120EEv26Group_norm_nhwc_fwd_params --------------------------
	.section	.nv.info._Z30group_norm_nhwc_fwd_sum_kernelI11Bf16IOBf16WLi120EEv26Group_norm_nhwc_fwd_params,"",@"SHT_CUDA_INFO"
	.sectionflags	@""
	.align	4


	//----- nvinfo : EIATTR_CUDA_API_VERSION
	.align		4
        /*0000*/ 	.byte	0x04, 0x37
        /*0002*/ 	.short	(.L_2965 - .L_2964)
.L_2964:
        /*0004*/ 	.word	0x00000082


	//----- nvinfo : EIATTR_KPARAM_INFO
	.align		4
.L_2965:
        /*0008*/ 	.byte	0x04, 0x17
        /*000a*/ 	.short	(.L_2967 - .L_2966)
.L_2966:
        /*000c*/ 	.word	0x00000000
        /*0010*/ 	.short	0x0000
        /*0012*/ 	.short	0x0000
        /*0014*/ 	.byte	0x00, 0xf0, 0x81, 0x02


	//----- nvinfo : EIATTR_SPARSE_MMA_MASK
	.align		4
.L_2967:
        /*0018*/ 	.byte	0x03, 0x50
        /*001a*/ 	.short	0x0000


	//----- nvinfo : EIATTR_MAXREG_COUNT
	.align		4
        /*001c*/ 	.byte	0x03, 0x1b
        /*001e*/ 	.short	0x00ff


	//----- nvinfo : EIATTR_NUM_BARRIERS
	.align		4
        /*0020*/ 	.byte	0x02, 0x4c
        /*0022*/ 	.byte	0x01
	.zero		1


	//----- nvinfo : EIATTR_MERCURY_ISA_VERSION
	.align		4
        /*0024*/ 	.byte	0x03, 0x5f
        /*0026*/ 	.short	0x0101


	//----- nvinfo : EIATTR_COOP_GROUP_MASK_REGIDS
	.align		4
        /*0028*/ 	.byte	0x04, 0x29
        /*002a*/ 	.short	(.L_2969 - .L_2968)


	//   ....[0]....
.L_2968:
        /*002c*/ 	.word	0x0500000d


	//   ....[1]....
        /*0030*/ 	.word	0x0500000d


	//   ....[2]....
        /*0034*/ 	.word	0x0500000d


	//   ....[3]....
        /*0038*/ 	.word	0x0500000d


	//   ....[4]....
        /*003c*/ 	.word	0x0500000d


	//   ....[5]....
        /*0040*/ 	.word	0x0500000d


	//   ....[6]....
        /*0044*/ 	.word	0x0500000d


	//   ....[7]....
        /*0048*/ 	.word	0x0500000d


	//   ....[8]....
        /*004c*/ 	.word	0x0500000d


	//   ....[9]....
        /*0050*/ 	.word	0x0500000d


	//   ....[10]....
        /*0054*/ 	.word	0x0500000d


	//   ....[11]....
        /*0058*/ 	.word	0x0500000d


	//   ....[12]....
        /*005c*/ 	.word	0x0500000d


	//   ....[13]....
        /*0060*/ 	.word	0x0500000d


	//   ....[14]....
        /*0064*/ 	.word	0x0500000d


	//   ....[15]....
        /*0068*/ 	.word	0x0500000d


	//   ....[16]....
        /*006c*/ 	.word	0x0500000d


	//   ....[17]....
        /*0070*/ 	.word	0x0500000d


	//   ....[18]....
        /*0074*/ 	.word	0x0500000d


	//   ....[19]....
        /*0078*/ 	.word	0x0500000d


	//   ....[20]....
        /*007c*/ 	.word	0x0500000d


	//   ....[21]....
        /*0080*/ 	.word	0x0500000d


	//----- nvinfo : EIATTR_COOP_GROUP_INSTR_OFFSETS
	.align		4
.L_2969:
        /*0084*/ 	.byte	0x04, 0x28
        /*0086*/ 	.short	(.L_2971 - .L_2970)


	//   ....[0]....
.L_2970:
        /*0088*/ 	.word	0x00001dd0


	//   ....[1]....
        /*008c*/ 	.word	0x00001e90


	//   ....[2]....
        /*0090*/ 	.word	0x00001f00


	//   ....[3]....
        /*0094*/ 	.word	0x00001f90


	//   ....[4]....
        /*0098*/ 	.word	0x00002000


	//   ....[5]....
        /*009c*/ 	.word	0x00002090


	//   ....[6]....
        /*00a0*/ 	.word	0x00002100


	//   ....[7]....
        /*00a4*/ 	.word	0x00002180


	//   ....[8]....
        /*00a8*/ 	.word	0x00002200


	//   ....[9]....
        /*00ac*/ 	.word	0x00002270


	//   ....[10]....
        /*00b0*/ 	.word	0x000022c0


	//   ....[11]....
        /*00b4*/ 	.word	0x000027b0


	//   ....[12]....
        /*00b8*/ 	.word	0x00002890


	//   ....[13]....
        /*00bc*/ 	.word	0x00002920


	//   ....[14]....
        /*00c0*/ 	.word	0x000029d0


	//   ....[15]....
        /*00c4*/ 	.word	0x00002a60


	//   ....[16]....
        /*00c8*/ 	.word	0x00002b10


	//   ....[17]....
        /*00cc*/ 	.word	0x00002ba0


	//   ....[18]....
        /*00d0*/ 	.word	0x00002c50


	//   ....[19]....
        /*00d4*/ 	.word	0x00002cf0


	//   ....[20]....
        /*00d8*/ 	.word	0x00002d80


	//   ....[21]....
        /*00dc*/ 	.word	0x00002df0


	//----- nvinfo : EIATTR_VRC_CTA_INIT_COUNT
	.align		4
.L_2971:
        /*00e0*/ 	.byte	0x02, 0x4a
	.zero		1
	.zero		1


	//----- nvinfo : EIATTR_EXIT_INSTR_OFFSETS
	.align		4
        /*00e4*/ 	.byte	0x04, 0x1c
        /*00e6*/ 	.short	(.L_2973 - .L_2972)


	//   ....[0]....
.L_2972:
        /*00e8*/ 	.word	0x000026b0


	//   ....[1]....
        /*00ec*/ 	.word	0x00002790


	//----- nvinfo : EIATTR_CRS_STACK_SIZE
	.align		4
.L_2973:
        /*00f0*/ 	.byte	0x04, 0x1e
        /*00f2*/ 	.short	(.L_2975 - .L_2974)
.L_2974:
        /*00f4*/ 	.word	0x00000000


	//----- nvinfo : EIATTR_CBANK_PARAM_SIZE
	.align		4
.L_2975:
        /*00f8*/ 	.byte	0x03, 0x19
        /*00fa*/ 	.short	0x00a0


	//----- nvinfo : EIATTR_PARAM_CBANK
	.align		4
        /*00fc*/ 	.byte	0x04, 0x0a
        /*00fe*/ 	.short	(.L_2977 - .L_2976)
	.align		4
.L_2976:
        /*0100*/ 	.word	index@(.nv.constant0._Z30group_norm_nhwc_fwd_sum_kernelI11Bf16IOBf16WLi120EEv26Group_norm_nhwc_fwd_params)
        /*0104*/ 	.short	0x0380
        /*0106*/ 	.short	0x00a0


	//----- nvinfo : EIATTR_SW_WAR
	.align		4
.L_2977:
        /*0108*/ 	.byte	0x04, 0x36
        /*010a*/ 	.short	(.L_2979 - .L_2978)
.L_2978:
        /*010c*/ 	.word	0x00000008
.L_2979:


//--------------------- .nv.info._Z30group_norm_nhwc_fwd_sum_kernelI11Bf16IOBf16WLi140EEv26Group_norm_nhwc_fwd_params --------------------------
	.section	.nv.info._Z30group_norm_nhwc_fwd_sum_kernelI11Bf16IOBf16WLi140EEv26Group_norm_nhwc_fwd_params,"",@"SHT_CUDA_INFO"
	.sectionflags	@""
	.align	4


	//----- nvinfo : EIATTR_CUDA_API_VERSION
	.align		4
        /*0000*/ 	.byte	0x04, 0x37
        /*0002*/ 	.short	(.L_2981 - .L_2980)
.L_2980:
        /*0004*/ 	.word	0x00000082


	//----- nvinfo : EIATTR_KPARAM_INFO
	.align		4
.L_2981:
        /*0008*/ 	.byte	0x04, 0x17
        /*000a*/ 	.short	(.L_2983 - .L_2982)
.L_2982:
        /*000c*/ 	.word	0x00000000
        /*0010*/ 	.short	0x0000
        /*0012*/ 	.short	0x0000
        /*0014*/ 	.byte	0x00, 0xf0, 0x81, 0x02


	//----- nvinfo : EIATTR_SPARSE_MMA_MASK
	.align		4
.L_2983:
        /*0018*/ 	.byte	0x03, 0x50
        /*001a*/ 	.short	0x0000


	//----- nvinfo : EIATTR_MAXREG_COUNT
	.align		4
        /*001c*/ 	.byte	0x03, 0x1b
        /*001e*/ 	.short	0x00ff


	//----- nvinfo : EIATTR_NUM_BARRIERS
	.align		4
        /*0020*/ 	.byte	0x02, 0x4c
        /*0022*/ 	.byte	0x01
	.zero		1


	//----- nvinfo : EIATTR_MERCURY_ISA_VERSION
	.align		4
        /*0024*/ 	.byte	0x03, 0x5f
        /*0026*/ 	.short	0x0101


	//----- nvinfo : EIATTR_COOP_GROUP_MASK_REGIDS
	.align		4
        /*0028*/ 	.byte	0x04, 0x29
        /*002a*/ 	.short	(.L_2985 - .L_2984)


	//   ....[0]....
.L_2984:
        /*002c*/ 	.word	0x0500000b


	//   ....[1]....
        /*0030*/ 	.word	0x0500000b


	//   ....[2]....
        /*0034*/ 	.word	0x0500000b


	//   ....[3]....
        /*0038*/ 	.word	0x0500000b


	//   ....[4]....
        /*003c*/ 	.word	0x0500000b


	//   ....[5]....
        /*0040*/ 	.word	0x0500000b


	//   ....[6]....
        /*0044*/ 	.word	0x0500000b


	//   ....[7]....
        /*0048*/ 	.word	0x0500000b


	//   ....[8]....
        /*004c*/ 	.word	0x0500000b


	//   ....[9]....
        /*0050*/ 	.word	0x0500000b


	//   ....[10]....
        /*0054*/ 	.word	0x0500000b


	//   ....[11]....
        /*0058*/ 	.word	0x0500000b


	//   ....[12]....
        /*005c*/ 	.word	0x0500000b


	//   ....[13]....
        /*0060*/ 	.word	0x0500000b


	//   ....[14]....
        /*0064*/ 	.word	0x0500000b


	//   ....[15]....
        /*0068*/ 	.word	0x0500000b


	//   ....[16]....
        /*006c*/ 	.word	0x0500000b


	//   ....[17]....
        /*0070*/ 	.word	0x0500000b


	//   ....[18]....
        /*0074*/ 	.word	0x0500000b


	//   ....[19]....
        /*0078*/ 	.word	0x0500000b


	//   ....[20]....
        /*007c*/ 	.word	0x0500000b


	//   ....[21]....
        /*0080*/ 	.word	0x0500000b


	//----- nvinfo : EIATTR_COOP_GROUP_INSTR_OFFSETS
	.align		4
.L_2985:
        /*0084*/ 	.byte	0x04, 0x28
        /*0086*/ 	.short	(.L_2987 - .L_2986)


	//   ....[0]....
.L_2986:
        /*0088*/ 	.word	0x00001e40


	//   ....[1]....
        /*008c*/ 	.word	0x00001f00


	//   ....[2]....
        /*0090*/ 	.word	0x00001f70


	//   ....[3]....
        /*0094*/ 	.word	0x00002000


	//   ....[4]....
        /*0098*/ 	.word	0x00002070


	//   ....[5]....
        /*009c*/ 	.word	0x00002100


	//   ....[6]....
        /*00a0*/ 	.word	0x00002170


	//   ....[7]....
        /*00a4*/ 	.word	0x000021f0


	//   ....[8]....
        /*00a8*/ 	.word	0x00002270


	//   ....[9]....
        /*00ac*/ 	.word	0x000022e0


	//   ....[10]....
        /*00b0*/ 	.word	0x00002330


	//   ....[11]....
        /*00b4*/ 	.word	0x00002920


	//   ....[12]....
        /*00b8*/ 	.word	0x00002a00


	//   ....[13]....
        /*00bc*/ 	.word	0x00002a90


	//   ....[14]....
        /*00c0*/ 	.word	0x00002b40


	//   ....[15]....
        /*00c4*/ 	.word	0x00002bd0


	//   ....[16]....
        /*00c8*/ 	.word	0x00002c80


	//   ....[17]....
        /*00cc*/ 	.word	0x00002d10


	//   ....[18]....
        /*00d0*/ 	.word	0x00002dc0


	//   ....[19]....
        /*00d4*/ 	.word	0x00002e60


	//   ....[20]....
        /*00d8*/ 	.word	0x00002ef0


	//   ....[21]....
        /*00dc*/ 	.word	0x00002f60


	//----- nvinfo : EIATTR_VRC_CTA_INIT_COUNT
	.align		4
.L_2987:
        /*00e0*/ 	.byte	0x02, 0x4a
	.zero		1
	.zero		1


	//----- nvinfo : EIATTR_EXIT_INSTR_OFFSETS
	.align		4
        /*00e4*/ 	.byte	0x04, 0x1c
        /*00e6*/ 	.short	(.L_2989 - .L_2988)


	//   ....[0]....
.L_2988:
        /*00e8*/ 	.word	0x00002820


	//   ....[1]....
        /*00ec*/ 	.word	0x00002900


	//----- nvinfo : EIATTR_CRS_STACK_SIZE
	.align		4
.L_2989:
        /*00f0*/ 	.byte	0x04, 0x1e
        /*00f2*/ 	.short	(.L_2991 - .L_2990)
.L_2990:
        /*00f4*/ 	.word	0x00000000


	//----- nvinfo : EIATTR_CBANK_PARAM_SIZE
	.align		4
.L_2991:
        /*00f8*/ 	.byte	0x03, 0x19
        /*00fa*/ 	.short	0x00a0


	//----- nvinfo : EIATTR_PARAM_CBANK
	.align		4
        /*00fc*/ 	.byte	0x04, 0x0a
        /*00fe*/ 	.short	(.L_2993 - .L_2992)
	.align		4
.L_2992:
        /*0100*/ 	.word	index@(.nv.constant0._Z30group_norm_nhwc_fwd_sum_kernelI11Bf16IOBf16WLi140EEv26Group_norm_nhwc_fwd_params)
        /*0104*/ 	.short	0x0380
        /*0106*/ 	.short	0x00a0


	//----- nvinfo : EIATTR_SW_WAR
	.align		4
.L_2993:
        /*0108*/ 	.byte	0x04, 0x36
        /*010a*/ 	.short	(.L_2995 - .L_2994)
.L_2994:
        /*010c*/ 	.word	0x00000008
.L_2995:


//--------------------- .nv.info._Z30group_norm_nhwc_fwd_sum_kernelI11Bf16IOBf16WLi160EEv26Group_norm_nhwc_fwd_params --------------------------
	.section	.nv.info._Z30group_norm_nhwc_fwd_sum_kernelI11Bf16IOBf16WLi160EEv26Group_norm_nhwc_fwd_params,"",@"SHT_CUDA_INFO"
	.sectionflags	@""
	.align	4


	//----- nvinfo : EIATTR_CUDA_API_VERSION
	.align		4
        /*0000*/ 	.byte	0x04, 0x37
        /*0002*/ 	.short	(.L_2997 - .L_2996)
.L_2996:
        /*0004*/ 	.word	0x00000082


	//----- nvinfo : EIATTR_KPARAM_INFO
	.align		4
.L_2997:
        /*0008*/ 	.byte	0x04, 0x17
        /*000a*/ 	.short	(.L_2999 - .L_2998)
.L_2998:
        /*000c*/ 	.word	0x00000000
        /*0010*/ 	.short	0x0000
        /*0012*/ 	.short	0x0000
        /*0014*/ 	.byte	0x00, 0xf0, 0x81, 0x02


	//----- nvinfo : EIATTR_SPARSE_MMA_MASK
	.align		4
.L_2999:
        /*0018*/ 	.byte	0x03, 0x50
        /*001a*/ 	.short	0x0000


	//----- nvinfo : EIATTR_MAXREG_COUNT
	.align		4
        /*001c*/ 	.byte	0x03, 0x1b
        /*001e*/ 	.short	0x00ff


	//----- nvinfo : EIATTR_NUM_BARRIERS
	.align		4
        /*0020*/ 	.byte	0x02, 0x4c
        /*0022*/ 	.byte	0x01
	.zero		1


	//----- nvinfo : EIATTR_MERCURY_ISA_VERSION
	.align		4
        /*0024*/ 	.byte	0x03, 0x5f
        /*0026*/ 	.short	0x0101


	//----- nvinfo : EIATTR_COOP_GROUP_MASK_REGIDS
	.align		4
        /*0028*/ 	.byte	0x04, 0x29
        /*002a*/ 	.short	(.L_3001 - .L_3000)


	//   ....[0]....
.L_3000:
        /*002c*/ 	.word	0xffffffff


	//   ....[1]....
        /*0030*/ 	.word	0xffffffff


	//   ....[2]....
        /*0034*/ 	.word	0xffffffff


	//   ....[3]....
        /*0038*/ 	.word	0xffffffff


	//   ....[4]....
        /*003c*/ 	.word	0xffffffff


	//   ....[5]....
        /*0040*/ 	.word	0xffffffff


	//   ....[6]....
        /*0044*/ 	.word	0xffffffff


	//   ....[7]....
        /*0048*/ 	.word	0xffffffff


	//   ....[8]....
        /*004c*/ 	.word	0xffffffff


	//   ....[9]....
        /*0050*/ 	.word	0xffffffff


	//   ....[10]....
        /*0054*/ 	.word	0xffffffff


	//   ....[11]....
        /*0058*/ 	.word	0xffffffff


	//   ....[12]....
        /*005c*/ 	.word	0xffffffff


	//   ....[13]....
        /*0060*/ 	.word	0xffffffff


	//   ....[14]....
        /*0064*/ 	.word	0xffffffff


	//   ....[15]....
        /*0068*/ 	.word	0xffffffff


	//   ....[16]....
        /*006c*/ 	.word	0xffffffff


	//   ....[17]....
        /*0070*/ 	.word	0xffffffff


	//   ....[18]....
        /*0074*/ 	.word	0x05000019


	//   ....[19]....
        /*0078*/ 	.word	0x05000019


	//   ....[20]....
        /*007c*/ 	.word	0x05000019


	//   ....[21]....
        /*0080*/ 	.word	0x05000019


	//   ....[22]....
        /*0084*/ 	.word	0x05000019


	//   ....[23]....
        /*0088*/ 	.word	0x05000019


	//   ....[24]....
        /*008c*/ 	.word	0x05000019


	//   ....[25]....
        /*0090*/ 	.word	0x05000019


	//   ....[26]....
        /*0094*/ 	.word	0x05000019


	//   ....[27]....
        /*0098*/ 	.word	0x05000019


	//   ....[28]....
        /*009c*/ 	.word	0x05000019


	//   ....[29]....
        /*00a0*/ 	.word	0x05000019


	//   ....[30]....
        /*00a4*/ 	.word	0x05000019


	//   ....[31]....
        /*00a8*/ 	.word	0x05000019


	//   ....[32]....
        /*00ac*/ 	.word	0x05000019


	//   ....[33]....
        /*00b0*/ 	.word	0x05000019


	//   ....[34]....
        /*00b4*/ 	.word	0x05000019


	//   ....[35]....
        /*00b8*/ 	.word	0x05000019


	//----- nvinfo : EIATTR_COOP_GROUP_INSTR_OFFSETS
	.align		4
.L_3001:
        /*00bc*/ 	.byte	0x04, 0x28
        /*00be*/ 	.short	(.L_3003 - .L_3002)


	//   ....[0]....
.L_3002:
        /*00c0*/ 	.word	0x00001e20


	//   ....[1]....
        /*00c4*/ 	.word	0x00001e50


	//   ....[2]....
        /*00c8*/ 	.word	0x00001e60


	//   ....[3]....
        /*00cc*/ 	.word	0x00001ec0


	//   ....[4]....
        /*00d0*/ 	.word	0x00001ef0


	//   ....[5]....
        /*00d4*/ 	.word	0x00001f10


	//   ....[6]....
        /*00d8*/ 	.word	0x00001f70


	//   ....[7]....
        /*00dc*/ 	.word	0x00001fa0


	//   ....[8]....
        /*00e0*/ 	.word	0x00001fc0


	//   ....[9]....
        /*00e4*/ 	.word	0x00002020


	//   ....[10]....
        /*00e8*/ 	.word	0x00002050


	//   ....[11]....
        /*00ec*/ 	.word	0x00002070


	//   ....[12]....
        /*00f0*/ 	.word	0x000020e0


	//   ....[13]....
        /*00f4*/ 	.word	0x00002110


	//   ....[14]....
        /*00f8*/ 	.word	0x00002120


	//   ....[15]....
        /*00fc*/ 	.word	0x00002180


	//   ....[16]....
        /*0100*/ 	.word	0x000021a0


	//   ....[17]....
        /*0104*/ 	.word	0x000021b0


	//   ....[18]....
        /*0108*/ 	.word	0x00002690


	//   ....[19]....
        /*010c*/ 	.word	0x000026f0


	//   ....[20]....
        /*0110*/ 	.word	0x00002740


	//   ....[21]....
        /*0114*/ 	.word	0x000027e0


	//   ....[22]....
        /*0118*/ 	.word	0x00002860


	//   ....[23]....
        /*011c*/ 	.word	0x000028e0


	//   ....[24]....
        /*0120*/ 	.word	0x00002960


	//   ....[25]....
        /*0124*/ 	.word	0x000029d0


	//   ....[26]....
        /*0128*/ 	.word	0x00002a60


	//   ....[27]....
        /*012c*/ 	.word	0x00002ae0


	//   ....[28]....
        /*0130*/ 	.word	0x00002b70


	//   ....[29]....
        /*0134*/ 	.word	0x00002c00


	//   ....[30]....
        /*0138*/ 	.word	0x00002c90


	//   ....[31]....
        /*013c*/ 	.word	0x00002cf0


	//   ....[32]....
        /*0140*/ 	.word	0x00002d50


	//   ....[33]....
        /*0144*/ 	.word	0x00002df0


	//   ....[34]....
        /*0148*/ 	.word	0x00002e40


	//   ....[35]....
        /*014c*/ 	.word	0x00002e90


	//----- nvinfo : EIATTR_VRC_CTA_INIT_COUNT
	.align		4
.L_3003:
        /*0150*/ 	.byte	0x02, 0x4a
	.zero		1
	.zero		1


	//----- nvinfo : EIATTR_EXIT_INSTR_OFFSETS
	.align		4
        /*0154*/ 	.byte	0x04, 0x1c
        /*0156*/ 	.short	(.L_3005 - .L_3004)


	//   ....[0]....
.L_3004:
        /*0158*/ 	.word	0x00002540


	//   ....[1]....
        /*015c*/ 	.word	0x00002620


	//----- nvinfo : EIATTR_CRS_STACK_SIZE
	.align		4
.L_3005:
        /*0160*/ 	.byte	0x04, 0x1e
        /*0162*/ 	.short	(.L_3007 - .L_3006)
.L_3006:
        /*0164*/ 	.word	0x00000000


	//----- nvinfo : EIATTR_CBANK_PARAM_SIZE
	.align		4
.L_3007:
        /*0168*/ 	.byte	0x03, 0x19
        /*016a*/ 	.short	0x00a0


	//----- nvinfo : EIATTR_PARAM_CBANK
	.align		4
        /*016c*/ 	.byte	0x04, 0x0a
        /*016e*/ 	.short	(.L_3009 - .L_3008)
	.align		4
.L_3008:
        /*0170*/ 	.word	index@(.nv.constant0._Z30group_norm_nhwc_fwd_sum_kernelI11Bf16IOBf16WLi160EEv26Group_norm_nhwc_fwd_params)
        /*0174*/ 	.short	0x0380
        /*0176*/ 	.short	0x00a0


	//----- nvinfo : EIATTR_SW_WAR
	.align		4
.L_3009:
        /*0178*/ 	.byte	0x04, 0x36
        /*017a*/ 	.short	(.L_3011 - .L_3010)
.L_3010:
        /*017c*/ 	.word	0x00000008
.L_3011:


//--------------------- .nv.info._Z30group_norm_nhwc_fwd_sum_kernelI11Bf16IOFp16WLi196EEv26Group_norm_nhwc_fwd_params --------------------------
	.section	.nv.info._Z30group_norm_nhwc_fwd_sum_kernelI11Bf16IOFp16WLi196EEv26Group_norm_nhwc_fwd_params,"",@"SHT_CUDA_INFO"
	.sectionflags	@""
	.align	4


	//----- nvinfo : EIATTR_CUDA_API_VERSION
	.align		4
        /*0000*/ 	.byte	0x04, 0x37
        /*0002*/ 	.short	(.L_3013 - .L_3012)
.L_3012:
        /*0004*/ 	.word	0x00000082


	//----- nvinfo : EIATTR_KPARAM_INFO
	.align		4
.L_3013:
        /*0008*/ 	.byte	0x04, 0x17
        /*000a*/ 	.short	(.L_3015 - .L_3014)
.L_3014:
        /*000c*/ 	.word	0x00000000
        /*0010*/ 	.short	0x0000
        /*0012*/ 	.short	0x0000
        /*0014*/ 	.byte	0x00, 0xf0, 0x81, 0x02


	//----- nvinfo : EIATTR_SPARSE_MMA_MASK
	.align		4
.L_3015:
        /*0018*/ 	.byte	0x03, 0x50
        /*001a*/ 	.short	0x0000


	//----- nvinfo : EIATTR_MAXREG_COUNT
	.align		4
        /*001c*/ 	.byte	0x03, 0x1b
        /*001e*/ 	.short	0x00ff


	//----- nvinfo : EIATTR_NUM_BARRIERS
	.align		4
        /*0020*/ 	.byte	0x02, 0x4c
        /*0022*/ 	.byte	0x01
	.zero		1


	//----- nvinfo : EIATTR_MERCURY_ISA_VERSION
	.align		4
        /*0024*/ 	.byte	0x03, 0x5f
        /*0026*/ 	.short	0x0101


	//----- nvinfo : EIATTR_COOP_GROUP_MASK_REGIDS
	.align		4
        /*0028*/ 	.byte	0x04, 0x29
        /*002a*/ 	.short	(.L_3017 - .L_3016)


	//   ....[0]....
.L_3016:
        /*002c*/ 	.word	0x05000008


	//   ....[1]....
        /*0030*/ 	.word	0x05000008


	//   ....[2]....
        /*0034*/ 	.word	0x05000008


	//   ....[3]....
        /*0038*/ 	.word	0x05000008


	//   ....[4]....
        /*003c*/ 	.word	0x05000008


	//   ....[5]....
        /*0040*/ 	.word	0x05000008


	//   ....[6]....
        /*0044*/ 	.word	0x05000008


	//   ....[7]....
        /*0048*/ 	.word	0x05000008


	//   ....[8]....
        /*004c*/ 	.word	0x05000008


	//   ....[9]....
        /*0050*/ 	.word	0x05000008


	//   ....[10]....
        /*0054*/ 	.word	0x05000008


	//   ....[11]....
        /*0058*/ 	.word	0x05000008


	//   ....[12]....
        /*005c*/ 	.word	0x05000008


	//   ....[13]....
        /*0060*/ 	.word	0x05000008


	//   ....[14]....
        /*0064*/ 	.word	0x05000008


	//   ....[15]....
        /*0068*/ 	.word	0x05000008


	//   ....[16]....
        /*006c*/ 	.word	0x05000008


	//   ....[17]....
        /*0070*/ 	.word	0x05000008


	//   ....[18]....
        /*0074*/ 	.word	0x05000008


	//   ....[19]....
        /*0078*/ 	.word	0x05000008


	//   ....[20]....
        /*007c*/ 	.word	0x05000008


	//   ....[21]....
        /*0080*/ 	.word	0x05000008


	//----- nvinfo : EIATTR_COOP_GROUP_INSTR_OFFSETS
	.align		4
.L_3017:
        /*0084*/ 	.byte	0x04, 0x28
        /*0086*/ 	.short	(.L_3019 - .L_3018)


	//   ....[0]....
.L_3018:
        /*0088*/ 	.word	0x00001f20


	//   ....[1]....
        /*008c*/ 	.word	0x00001fc0


	//   ....[2]....
        /*0090*/ 	.word	0x00002030


	//   ....[3]....
        /*0094*/ 	.word	0x000020c0


	//   ....[4]....
        /*0098*/ 	.word	0x00002130


	//   ....[5]....
        /*009c*/ 	.word	0x000021c0


	//   ....[6]....
        /*00a0*/ 	.word	0x00002230


	//   ....[7]....
        /*00a4*/ 	.word	0x000022d0


	//   ....[8]....
        /*00a8*/ 	.word	0x00002350


	//   ....[9]....
        /*00ac*/ 	.word	0x000023c0


	//   ....[10]....
        /*00b0*/ 	.word	0x00002410


	//   ....[11]....
        /*00b4*/ 	.word	0x00002b60


	//   ....[12]....
        /*00b8*/ 	.word	0x00002c30


	//   ....[13]....
        /*00bc*/ 	.word	0x00002cc0


	//   ....[14]....
        /*00c0*/ 	.word	0x00002d70


	//   ....[15]....
        /*00c4*/ 	.word	0x00002e00


	//   ....[16]....
        /*00c8*/ 	.word	0x00002eb0


	//   ....[17]....
        /*00cc*/ 	.word	0x00002f40


	//   ....[18]....
        /*00d0*/ 	.word	0x00003000


	//   ....[19]....
        /*00d4*/ 	.word	0x000030a0


	//   ....[20]....
        /*00d8*/ 	.word	0x00003130


	//   ....[21]....
        /*00dc*/ 	.word	0x000031a0


	//----- nvinfo : EIATTR_VRC_CTA_INIT_COUNT
	.align		4
.L_3019:
        /*00e0*/ 	.byte	0x02, 0x4a
	.zero		1
	.zero		1


	//----- nvinfo : EIATTR_EXIT_INSTR_OFFSETS
	.align		4
        /*00e4*/ 	.byte	0x04, 0x1c
        /*00e6*/ 	.short	(.L_3021 - .L_3020)


	//   ....[0]....
.L_3020:
        /*00e8*/ 	.word	0x00002a50


	//   ....[1]....
        /*00ec*/ 	.word	0x00002b40


	//----- nvinfo : EIATTR_CRS_STACK_SIZE
	.align		4
.L_3021:
        /*00f0*/ 	.byte	0x04, 0x1e
        /*00f2*/ 	.short	(.L_3023 - .L_3022)
.L_3022:
        /*00f4*/ 	.word	0x00000000


	//----- nvinfo : EIATTR_CBANK_PARAM_SIZE
	.align		4
.L_3023:
        /*00f8*/ 	.byte	0x03, 0x19
        /*00fa*/ 	.short	0x00a0


	//----- nvinfo : EIATTR_PARAM_CBANK
	.align		4
        /*00fc*/ 	.byte	0x04, 0x0a
        /*00fe*/ 	.short	(.L_3025 - .L_3024)
	.align		4
.L_3024:
        /*0100*/ 	.word	index@(.nv.constant0._Z30group_norm_nhwc_fwd_sum_kernelI11Bf16IOFp16WLi196EEv26Group_norm_nhwc_fwd_params)
        /*0104*/ 	.short	0x0380
        /*0106*/ 	.short	0x00a0


	//----- nvinfo : EIATTR_SW_WAR
	.align		4
.L_3025:
        /*0108*/ 	.byte	0x04, 0x36
        /*010a*/ 	.short	(.L_3027 - .L_3026)
.L_3026:
        /*010c*/ 	.word	0x00000008
.L_3027:


//--------------------- .nv.info._Z30group_norm_nhwc_fwd_sum_kernelI11Bf16IOFp16WLi168EEv26Group_norm_nhwc_fwd_params --------------------------
	.section	.nv.info._Z30group_norm_nhwc_fwd_sum_kernelI11Bf16IOFp16WLi168EEv26Group_norm_nhwc_fwd_params,"",@"SHT_CUDA_INFO"
	.sectionflags	@""
	.align	4


	//----- nvinfo : EIATTR_CUDA_API_VERSION
	.align		4
        /*0000*/ 	.byte	0x04, 0x37
        /*0002*/ 	.short	(.L_3029 - .L_3028)
.L_3028:
        /*0004*/ 	.word	0x00000082


	//----- nvinfo : EIATTR_KPARAM_INFO
	.align		4
.L_3029:
        /*0008*/ 	.byte	0x04, 0x17
        /*000a*/ 	.short	(.L_3031 - .L_3030)
.L_3030:
        /*000c*/ 	.word	0x00000000
        /*0010*/ 	.short	0x0000
        /*0012*/ 	.short	0x0000
        /*0014*/ 	.byte	0x00, 0xf0, 0x81, 0x02


	//----- nvinfo : EIATTR_SPARSE_MMA_MASK
	.align		4
.L_3031:
        /*0018*/ 	.byte	0x03, 0x50
        /*001a*/ 	.short	0x0000


	//----- nvinfo : EIATTR_MAXREG_COUNT
	.align		4
        /*001c*/ 	.byte	0x03, 0x1b
        /*001e*/ 	.short	0x00ff


	//----- nvinfo : EIATTR_NUM_BARRIERS
	.align		4
        /*0020*/ 	.byte	0x02, 0x4c
        /*0022*/ 	.byte	0x01
	.zero		1


	//----- nvinfo : EIATTR_MERCURY_ISA_VERSION
	.align		4
        /*0024*/ 	.byte	0x03, 0x5f
        /*0026*/ 	.short	0x0101


	//----- nvinfo : EIATTR_COOP_GROUP_MASK_REGIDS
	.align		4
        /*0028*/ 	.byte	0x04, 0x29
        /*002a*/ 	.short	(.L_3033 - .L_3032)


	//   ....[0]....
.L_3032:
        /*002c*/ 	.word	0x05000007


	//   ....[1]....
        /*0030*/ 	.word	0x05000007


	//   ....[2]....
        /*0034*/ 	.word	0x05000007


	//   ....[3]....
        /*0038*/ 	.word	0x05000007


	//   ....[4]....
        /*003c*/ 	.word	0x05000007


	//   ....[5]....
        /*0040*/ 	.word	0x05000007


	//   ....[6]....
        /*0044*/ 	.word	0x05000007


	//   ....[7]....
        /*0048*/ 	.word	0x05000007


	//   ....[8]....
        /*004c*/ 	.word	0x05000007


	//   ....[9]....
        /*0050*/ 	.word	0x05000007


	//   ....[10]....
        /*0054*/ 	.word	0x05000007


	//   ....[11]....
        /*0058*/ 	.word	0x05000007


	//   ....[12]....
        /*005c*/ 	.word	0x05000007


	//   ....[13]....
        /*0060*/ 	.word	0x05000007


	//   ....[14]....
        /*0064*/ 	.word	0x05000007


	//   ....[15]....
        /*0068*/ 	.word	0x05000007


	//   ....[16]....
        /*006c*/ 	.word	0x05000007


	//   ....[17]....
        /*0070*/ 	.word	0x05000007


	//   ....[18]....
        /*0074*/ 	.word	0x05000007


	//   ....[19]....
        /*0078*/ 	.word	0x05000007


	//   ....[20]....
        /*007c*/ 	.word	0x05000007


	//   ....[21]....
        /*0080*/ 	.word	0x05000007


	//----- nvinfo : EIATTR_COOP_GROUP_INSTR_OFFSETS
	.align		4
.L_3033:
        /*0084*/ 	.byte	0x04, 0x28
        /*0086*/ 	.short	(.L_3035 - .L_3034)


	//   ....[0]....
.L_3034:
        /*0088*/ 	.word	0x00001f90


	//   ....[1]....
        /*008c*/ 	.word	0x00002040


	//   ....[2]....
        /*0090*/ 	.word	0x000020b0


	//   ....[3]....
        /*0094*/ 	.word	0x00002140


	//   ....[4]....
        /*0098*/ 	.word	0x000021b0


	//   ....[5]....
        /*009c*/ 	.word	0x00002240


	//   ....[6]....
        /*00a0*/ 	.word	0x000022b0


	//   ....[7]....
        /*00a4*/ 	.word	0x00002340


	//   ....[8]....
        /*00a8*/ 	.word	0x000023c0


	//   ....[9]....
        /*00ac*/ 	.word	0x00002430


	//   ....[10]....
        /*00b0*/ 	.word	0x00002480


	//   ....[11]....
        /*00b4*/ 	.word	0x00002b70


	//   ....[12]....
        /*00b8*/ 	.word	0x00002c50


	//   ....[13]....
        /*00bc*/ 	.word	0x00002ce0


	//   ....[14]....
        /*00c0*/ 	.word	0x00002d90


	//   ....[15]....
        /*00c4*/ 	.word	0x00002e20


	//   ....[16]....
        /*00c8*/ 	.word	0x00002ed0


	//   ....[17]....
        /*00cc*/ 	.word	0x00002f60


	//   ....[18]....
        /*00d0*/ 	.word	0x00003010


	//   ....[19]....
        /*00d4*/ 	.word	0x000030b0


	//   ....[20]....
        /*00d8*/ 	.word	0x00003140


	//   ....[21]....
        /*00dc*/ 	.word	0x000031b0


	//----- nvinfo : EIATTR_VRC_CTA_INIT_COUNT
	.align		4
.L_3035:
        /*00e0*/ 	.byte	0x02, 0x4a
	.zero		1
	.zero		1


	//----- nvinfo : EIATTR_EXIT_INSTR_OFFSETS
	.align		4
        /*00e4*/ 	.byte	0x04, 0x1c
        /*00e6*/ 	.short	(.L_3037 - .L_3036)


	//   ....[0]....
.L_3036:
        /*00e8*/ 	.word	0x00002a70


	//   ....[1]....
        /*00ec*/ 	.word	0x00002b50


	//----- nvinfo : EIATTR_CRS_STACK_SIZE
	.align		4
.L_3037:
        /*00f0*/ 	.byte	0x04, 0x1e
        /*00f2*/ 	.short	(.L_3039 - .L_3038)
.L_3038:
        /*00f4*/ 	.word	0x00000000


	//----- nvinfo : EIATTR_CBANK_PARAM_SIZE
	.align		4
.L_3039:
        /*00f8*/ 	.byte	0x03, 0x19
        /*00fa*/ 	.short	0x00a0


	//----- nvinfo : EIATTR_PARAM_CBANK
	.align		4
        /*00fc*/ 	.byte	0x04, 0x0a
        /*00fe*/ 	.short	(.L_3041 - .L_3040)
	.align		4
.L_3040:
        /*0100*/ 	.word	index@(.nv.constant0._Z30group_norm_nhwc_fwd_sum_kernelI11Bf16IOFp16WLi168EEv26Group_norm_nhwc_fwd_params)
        /*0104*/ 	.short	0x0380
        /*0106*/ 	.short	0x00a0


	//----- nvinfo : EIATTR_SW_WAR
	.align		4
.L_3041:
        /*0108*/ 	.byte	0x04, 0x36
        /*010a*/ 	.short	(.L_3043 - .L_3042)
.L_3042:
        /*010c*/ 	.word	0x00000008
.L_3043:


//--------------------- .nv.info._Z30group_norm_nhwc_fwd_sum_kernelI11Bf16IOFp16WLi64EEv26Group_norm_nhwc_fwd_params --------------------------
	.section	.nv.info._Z30group_norm_nhwc_fwd_sum_kernelI11Bf16IOFp16WLi64EEv26Group_norm_nhwc_fwd_params,"",@"SHT_CUDA_INFO"
	.sectionflags	@""
	.align	4


	//----- nvinfo : EIATTR_CUDA_API_VERSION
	.align		4
        /*0000*/ 	.byte	0x04, 0x37
        /*0002*/ 	.short	(.L_3045 - .L_3044)
.L_3044:
        /*0004*/ 	.word	0x00000082


	//----- nvinfo : EIATTR_KPARAM_INFO
	.align		4
.L_3045:
        /*0008*/ 	.byte	0x04, 0x17
        /*000a*/ 	.short	(.L_3047 - .L_3046)
.L_3046:
        /*000c*/ 	.word	0x00000000
        /*0010*/ 	.short	0x0000
        /*0012*/ 	.short	0x0000
        /*0014*/ 	.byte	0x00, 0xf0, 0x81, 0x02


	//----- nvinfo : EIATTR_SPARSE_MMA_MASK
	.align		4
.L_3047:
        /*0018*/ 	.byte	0x03, 0x50
        /*001a*/ 	.short	0x0000


	//----- nvinfo : EIATTR_MAXREG_COUNT
	.align		4
        /*001c*/ 	.byte	0x03, 0x1b
        /*001e*/ 	.short	0x00ff


	//----- nvinfo : EIATTR_NUM_BARRIERS
	.align		4
        /*0020*/ 	.byte	0x02, 0x4c
        /*0022*/ 	.byte	0x01
	.zero		1


	//----- nvinfo : EIATTR_MERCURY_ISA_VERSION
	.align		4
        /*0024*/ 	.byte	0x03, 0x5f
        /*0026*/ 	.short	0x0101


	//----- nvinfo : EIATTR_COOP_GROUP_MASK_REGIDS
	.align		4
        /*0028*/ 	.byte	0x04, 0x29
        /*002a*/ 	.short	(.L_3049 - .L_3048)


	//   ....[0]....
.L_3048:
        /*002c*/ 	.word	0xffffffff


	//   ....[1]....
        /*0030*/ 	.word	0xffffffff


	//   ....[2]....
        /*0034*/ 	.word	0xffffffff


	//   ....[3]....
        /*0038*/ 	.word	0xffffffff


	//   ....[4]....
        /*003c*/ 	.word	0xffffffff


	//   ....[5]....
        /*0040*/ 	.word	0xffffffff


	//   ....[6]....
        /*0044*/ 	.word	0xffffffff


	//   ....[7]....
        /*0048*/ 	.word	0xffffffff


	//   ....[8]....
        /*004c*/ 	.word	0xffffffff


	//   ....[9]....
        /*0050*/ 	.word	0xffffffff


	//   ....[10]....
        /*0054*/ 	.word	0xffffffff


	//   ....[11]....
        /*0058*/ 	.word	0xffffffff


	//   ....[12]....
        /*005c*/ 	.word	0xffffffff


	//   ....[13]....
        /*0060*/ 	.word	0xffffffff


	//   ....[14]....
        /*0064*/ 	.word	0xffffffff


	//   ....[15]....
        /*0068*/ 	.word	0xffffffff


	//   ....[16]....
        /*006c*/ 	.word	0xffffffff


	//   ....[17]....
        /*0070*/ 	.word	0xffffffff


	//   ....[18]....
        /*0074*/ 	.word	0x05000013


	//   ....[19]....
        /*0078*/ 	.word	0x05000013


	//   ....[20]....
        /*007c*/ 	.word	0x05000013


	//   ....[21]....
        /*0080*/ 	.word	0x05000013


	//   ....[22]....
        /*0084*/ 	.word	0x05000013


	//   ....[23]....
        /*0088*/ 	.word	0x05000013


	//   ....[24]....
        /*008c*/ 	.word	0x05000013


	//   ....[25]....
        /*0090*/ 	.word	0x05000013


	//   ....[26]....
        /*0094*/ 	.word	0x05000013


	//   ....[27]....
        /*0098*/ 	.word	0x05000013


	//   ....[28]....
        /*009c*/ 	.word	0x05000013


	//   ....[29]....
        /*00a0*/ 	.word	0x05000013


	//   ....[30]....
        /*00a4*/ 	.word	0x05000013


	//   ....[31]....
        /*00a8*/ 	.word	0x05000013


	//   ....[32]....
        /*00ac*/ 	.word	0x05000013


	//   ....[33]....
        /*00b0*/ 	.word	0x05000013


	//   ....[34]....
        /*00b4*/ 	.word	0x05000013


	//   ....[35]....
        /*00b8*/ 	.word	0x05000013


	//----- nvinfo : EIATTR_COOP_GROUP_INSTR_OFFSETS
	.align		4
.L_3049:
        /*00bc*/ 	.byte	0x04, 0x28
        /*00be*/ 	.short	(.L_3051 - .L_3050)


	//   ....[0]....
.L_3050:
        /*00c0*/ 	.word	0x00001c70


	//   ....[1]....
        /*00c4*/ 	.word	0x00001ca0


	//   ....[2]....
        /*00c8*/ 	.word	0x00001cb0


	//   ....[3]....
        /*00cc*/ 	.word	0x00001d10


	//   ....[4]....
        /*00d0*/ 	.word	0x00001d40


	//   ....[5]....
        /*00d4*/ 	.word	0x00001d60


	//   ....[6]....
        /*00d8*/ 	.word	0x00001dc0


	//   ....[7]....
        /*00dc*/ 	.word	0x00001df0


	//   ....[8]....
        /*00e0*/ 	.word	0x00001e10


	//   ....[9]....
        /*00e4*/ 	.word	0x00001e70


	//   ....[10]....
        /*00e8*/ 	.word	0x00001ea0


	//   ....[11]....
        /*00ec*/ 	.word	0x00001ec0


	//   ....[12]....
        /*00f0*/ 	.word	0x00001f20


	//   ....[13]....
        /*00f4*/ 	.word	0x00001f50


	//   ....[14]....
        /*00f8*/ 	.word	0x00001f70


	//   ....[15]....
        /*00fc*/ 	.word	0x00001fd0


	//   ....[16]....
        /*0100*/ 	.word	0x00001ff0


	//   ....[17]....
        /*0104*/ 	.word	0x00002000


	//   ....[18]....
        /*0108*/ 	.word	0x00002350


	//   ....[19]....
        /*010c*/ 	.word	0x000023a0


	//   ....[20]....
        /*0110*/ 	.word	0x00002410


	//   ....[21]....
        /*0114*/ 	.word	0x00002480


	//   ....[22]....
        /*0118*/ 	.word	0x00002510


	//   ....[23]....
        /*011c*/ 	.word	0x00002570


	//   ....[24]....
        /*0120*/ 	.word	0x000025f0


	//   ....[25]....
        /*0124*/ 	.word	0x00002680


	//   ....[26]....
        /*0128*/ 	.word	0x000026f0


	//   ....[27]....
        /*012c*/ 	.word	0x00002760


	//   ....[28]....
        /*0130*/ 	.word	0x000027e0


	//   ....[29]....
        /*0134*/ 	.word	0x00002840


	//   ....[30]....
        /*0138*/ 	.word	0x000028c0


	//   ....[31]....
        /*013c*/ 	.word	0x00002940


	//   ....[32]....
        /*0140*/ 	.word	0x000029b0


	//   ....[33]....
        /*0144*/ 	.word	0x00002a50


	//   ....[34]....
        /*0148*/ 	.word	0x00002aa0


	//   ....[35]....
        /*014c*/ 	.word	0x00002af0


	//----- nvinfo : EIATTR_VRC_CTA_INIT_COUNT
	.align		4
.L_3051:
        /*0150*/ 	.byte	0x02, 0x4a
	.zero		1
	.zero		1


	//----- nvinfo : EIATTR_EXIT_INSTR_OFFSETS
	.align		4
        /*0154*/ 	.byte	0x04, 0x1c
        /*0156*/ 	.short	(.L_3053 - .L_3052)


	//   ....[0]....
.L_3052:
        /*0158*/ 	.word	0x000021e0


	//   ....[1]....
        /*015c*/ 	.word	0x000022c0


	//----- nvinfo : EIATTR_CRS_STACK_SIZE
	.align		4
.L_3053:
        /*0160*/ 	.byte	0x04, 0x1e
        /*0162*/ 	.short	(.L_3055 - .L_3054)
.L_3054:
        /*0164*/ 	.word	0x00000000


	//----- nvinfo : EIATTR_CBANK_PARAM_SIZE
	.align		4
.L_3055:
        /*0168*/ 	.byte	0x03, 0x19
        /*016a*/ 	.short	0x00a0


	//----- nvinfo : EIATTR_PARAM_CBANK
	.align		4
        /*016c*/ 	.byte	0x04, 0x0a
        /*016e*/ 	.short	(.L_3057 - .L_3056)
	.align		4
.L_3056:
        /*0170*/ 	.word	index@(.nv.constant0._Z30group_norm_nhwc_fwd_sum_kernelI11Bf16IOFp16WLi64EEv26Group_norm_nhwc_fwd_params)
        /*0174*/ 	.short	0x0380
        /*0176*/ 	.short	0x00a0


	//----- nvinfo : EIATTR_SW_WAR
	.align		4
.L_3057:
        /*0178*/ 	.byte	0x04, 0x36
        /*017a*/ 	.short	(.L_3059 - .L_3058)
.L_3058:
        /*017c*/ 	.word	0x00000008
.L_3059:


//--------------------- .nv.info._Z30group_norm_nhwc_fwd_sum_kernelI11Bf16IOFp16WLi128EEv26Group_norm_nhwc_fwd_params --------------------------
	.section	.nv.info._Z30group_norm_nhwc_fwd_sum_kernelI11Bf16IOFp16WLi128EEv26Group_norm_nhwc_fwd_params,"",@"SHT_CUDA_INFO"
	.sectionflags	@""
	.align	4


	//----- nvinfo : EIATTR_CUDA_API_VERSION
	.align		4
        /*0000*/ 	.byte	0x04, 0x37
        /*0002*/ 	.short	(.L_3061 - .L_3060)
.L_3060:
        /*0004*/ 	.word	0x00000082


	//----- nvinfo : EIATTR_KPARAM_INFO
	.align		4
.L_3061:
        /*0008*/ 	.byte	0x04, 0x17
        /*000a*/ 	.short	(.L_3063 - .L_3062)
.L_3062:
        /*000c*/ 	.word	0x00000000
        /*0010*/ 	.short	0x0000
        /*0012*/ 	.short	0x0000
        /*0014*/ 	.byte	0x00, 0xf0, 0x81, 0x02


	//----- nvinfo : EIATTR_SPARSE_MMA_MASK
	.align		4
.L_3063:
        /*0018*/ 	.byte	0x03, 0x50
        /*001a*/ 	.short	0x0000


	//----- nvinfo : EIATTR_MAXREG_COUNT
	.align		4
        /*001c*/ 	.byte	0x03, 0x1b
        /*001e*/ 	.short	0x00ff


	//----- nvinfo : EIATTR_NUM_BARRIERS
	.align		4
        /*0020*/ 	.byte	0x02, 0x4c
        /*0022*/ 	.byte	0x01
	.zero		1


	//----- nvinfo : EIATTR_MERCURY_ISA_VERSION
	.align		4
        /*0024*/ 	.byte	0x03, 0x5f
        /*0026*/ 	.short	0x0101


	//----- nvinfo : EIATTR_COOP_GROUP_MASK_REGIDS
	.align		4
        /*0028*/ 	.byte	0x04, 0x29
        /*002a*/ 	.short	(.L_3065 - .L_3064)


	//   ....[0]....
.L_3064:
        /*002c*/ 	.word	0xffffffff


	//   ....[1]....
        /*0030*/ 	.word	0xffffffff


	//   ....[2]....
        /*0034*/ 	.word	0xffffffff


	//   ....[3]....
        /*0038*/ 	.word	0xffffffff


	//   ....[4]....
        /*003c*/ 	.word	0xffffffff


	//   ....[5]....
        /*0040*/ 	.word	0xffffffff


	//   ....[6]....
        /*0044*/ 	.word	0xffffffff


	//   ....[7]....
        /*0048*/ 	.word	0xffffffff


	//   ....[8]....
        /*004c*/ 	.word	0xffffffff


	//   ....[9]....
        /*0050*/ 	.word	0xffffffff


	//   ....[10]....
        /*0054*/ 	.word	0xffffffff


	//   ....[11]....
        /*0058*/ 	.word	0xffffffff


	//   ....[12]....
        /*005c*/ 	.word	0xffffffff


	//   ....[13]....
        /*0060*/ 	.word	0xffffffff


	//   ....[14]....
        /*0064*/ 	.word	0xffffffff


	//   ....[15]....
        /*0068*/ 	.word	0xffffffff


	//   ....[16]....
        /*006c*/ 	.word	0xffffffff


	//   ....[17]....
        /*0070*/ 	.word	0xffffffff


	//   ....[18]....
        /*0074*/ 	.word	0x05000011


	//   ....[19]....
        /*0078*/ 	.word	0x05000011


	//   ....[20]....
        /*007c*/ 	.word	0x05000011


	//   ....[21]....
        /*0080*/ 	.word	0x05000011


	//   ....[22]....
        /*0084*/ 	.word	0x05000011


	//   ....[23]....
        /*0088*/ 	.word	0x05000011


	//   ....[24]....
        /*008c*/ 	.word	0x05000011


	//   ....[25]....
        /*0090*/ 	.word	0x05000011


	//   ....[26]....
        /*0094*/ 	.word	0x05000011


	//   ....[27]....
        /*0098*/ 	.word	0x05000011


	//   ....[28]....
        /*009c*/ 	.word	0x05000011


	//   ....[29]....
        /*00a0*/ 	.word	0x05000011


	//   ....[30]....
        /*00a4*/ 	.word	0x05000011


	//   ....[31]....
        /*00a8*/ 	.word	0x05000011


	//   ....[32]....
        /*00ac*/ 	.word	0x05000011


	//   ....[33]....
        /*00b0*/ 	.word	0x05000011


	//   ....[34]....
        /*00b4*/ 	.word	0x05000011


	//   ....[35]....
        /*00b8*/ 	.word	0x05000011


	//----- nvinfo : EIATTR_COOP_GROUP_INSTR_OFFSETS
	.align		4
.L_3065:
        /*00bc*/ 	.byte	0x04, 0x28
        /*00be*/ 	.short	(.L_3067 - .L_3066)


	//   ....[0]....
.L_3066:
        /*00c0*/ 	.word	0x00001da0


	//   ....[1]....
        /*00c4*/ 	.word	0x00001dd0


	//   ....[2]....
        /*00c8*/ 	.word	0x00001de0


	//   ....[3]....
        /*00cc*/ 	.word	0x00001e40


	//   ....[4]....
        /*00d0*/ 	.word	0x00001e70


	//   ....[5]....
        /*00d4*/ 	.word	0x00001e90


	//   ....[6]....
        /*00d8*/ 	.word	0x00001ef0


	//   ....[7]....
        /*00dc*/ 	.word	0x00001f20


	//   ....[8]....
        /*00e0*/ 	.word	0x00001f40


	//   ....[9]....
        /*00e4*/ 	.word	0x00001fa0


	//   ....[10]....
        /*00e8*/ 	.word	0x00001fd0


	//   ....[11]....
        /*00ec*/ 	.word	0x00001ff0


	//   ....[12]....
        /*00f0*/ 	.word	0x00002050


	//   ....[13]....
        /*00f4*/ 	.word	0x00002080


	//   ....[14]....
        /*00f8*/ 	.word	0x000020a0


	//   ....[15]....
        /*00fc*/ 	.word	0x00002110


	//   ....[16]....
        /*0100*/ 	.word	0x00002130


	//   ....[17]....
        /*0104*/ 	.word	0x00002140


	//   ....[18]....
        /*0108*/ 	.word	0x00002610


	//   ....[19]....
        /*010c*/ 	.word	0x00002670


	//   ....[20]....
        /*0110*/ 	.word	0x000026d0


	//   ....[21]....
        /*0114*/ 	.word	0x00002750


	//   ....[22]....
        /*0118*/ 	.word	0x000027e0


	//   ....[23]....
        /*011c*/ 	.word	0x00002840


	//   ....[24]....
        /*0120*/ 	.word	0x000028c0


	//   ....[25]....
        /*0124*/ 	.word	0x00002950


	//   ....[26]....
        /*0128*/ 	.word	0x000029b0


	//   ....[27]....
        /*012c*/ 	.word	0x00002a30


	//   ....[28]....
        /*0130*/ 	.word	0x00002ac0


	//   ....[29]....
        /*0134*/ 	.word	0x00002b30


	//   ....[30]....
        /*0138*/ 	.word	0x00002bb0


	//   ....[31]....
        /*013c*/ 	.word	0x00002c30


	//   ....[32]....
        /*0140*/ 	.word	0x00002c90


	//   ....[33]....
        /*0144*/ 	.word	0x00002d10


	//   ....[34]....
        /*0148*/ 	.word	0x00002d80


	//   ....[35]....
        /*014c*/ 	.word	0x00002dd0


	//----- nvinfo : EIATTR_VRC_CTA_INIT_COUNT
	.align		4
.L_3067:
        /*0150*/ 	.byte	0x02, 0x4a
	.zero		1
	.zero		1


	//----- nvinfo : EIATTR_EXIT_INSTR_OFFSETS
	.align		4
        /*0154*/ 	.byte	0x04, 0x1c
        /*0156*/ 	.short	(.L_3069 - .L_3068)


	//   ....[0]....
.L_3068:
        /*0158*/ 	.word	0x000024b0


	//   ....[1]....
        /*015c*/ 	.word	0x00002590


	//----- nvinfo : EIATTR_CRS_STACK_SIZE
	.align		4
.L_3069:
        /*0160*/ 	.byte	0x04, 0x1e
        /*0162*/ 	.short	(.L_3071 - .L_3070)
.L_3070:
        /*0164*/ 	.word	0x00000000


	//----- nvinfo : EIATTR_CBANK_PARAM_SIZE
	.align		4
.L_3071:
        /*0168*/ 	.byte	0x03, 0x19
        /*016a*/ 	.short	0x00a0


	//----- nvinfo : EIATTR_PARAM_CBANK
	.align		4
        /*016c*/ 	.byte	0x04, 0x0a
        /*016e*/ 	.short	(.L_3073 - .L_3072)
	.align		4
.L_3072:
        /*0170*/ 	.word	index@(.nv.constant0._Z30group_norm_nhwc_fwd_sum_kernelI11Bf16IOFp16WLi128EEv26Group_norm_nhwc_fwd_params)
        /*0174*/ 	.short	0x0380
        /*0176*/ 	.short	0x00a0


	//----- nvinfo : EIATTR_SW_WAR
	.align		4
.L_3073:
        /*0178*/ 	.byte	0x04, 0x36
        /*017a*/ 	.short	(.L_3075 - .L_3074)
.L_3074:
        /*017c*/ 	.word	0x00000008
.L_3075:


//--------------------- .nv.info._Z30group_norm_nhwc_fwd_sum_kernelI11Bf16IOFp16WLi192EEv26Group_norm_nhwc_fwd_params --------------------------
	.section	.nv.info._Z30group_norm_nhwc_fwd_sum_kernelI11Bf16IOFp16WLi192EEv26Group_norm_nhwc_fwd_params,"",@"SHT_CUDA_INFO"
	.sectionflags	@""
	.align	4


	//----- nvinfo : EIATTR_CUDA_API_VERSION
	.align		4
        /*0000*/ 	.byte	0x04, 0x37
        /*0002*/ 	.short	(.L_3077 - .L_3076)
.L_3076:
        /*0004*/ 	.word	0x00000082


	//----- nvinfo : EIATTR_KPARAM_INFO
	.align		4
.L_3077:
        /*0008*/ 	.byte	0x04, 0x17
        /*000a*/ 	.short	(.L_3079 - .L_3078)
.L_3078:
        /*000c*/ 	.word	0x00000000
        /*0010*/ 	.short	0x0000
        /*0012*/ 	.short	0x0000
        /*0014*/ 	.byte	0x00, 0xf0, 0x81, 0x02


	//----- nvinfo : EIATTR_SPARSE_MMA_MASK
	.align		4
.L_3079:
        /*0018*/ 	.byte	0x03, 0x50
        /*001a*/ 	.short	0x0000


	//----- nvinfo : EIATTR_MAXREG_COUNT
	.align		4
        /*001c*/ 	.byte	0x03, 0x1b
        /*001e*/ 	.short	0x00ff


	//----- nvinfo : EIATTR_NUM_BARRIERS
	.align		4
        /*0020*/ 	.byte	0x02, 0x4c
        /*0022*/ 	.byte	0x01
	.zero		1


	//----- nvinfo : EIATTR_MERCURY_ISA_VERSION
	.align		4
        /*0024*/ 	.byte	0x03, 0x5f
        /*0026*/ 	.short	0x0101


	//----- nvinfo : EIATTR_COOP_GROUP_MASK_REGIDS
	.align		4
        /*0028*/ 	.byte	0x04, 0x29
        /*002a*/ 	.short	(.L_3081 - .L_3080)


	//   ....[0]....
.L_3080:
        /*002c*/ 	.word	0xffffffff


	//   ....[1]....
        /*0030*/ 	.word	0xffffffff


	//   ....[2]....
        /*0034*/ 	.word	0xffffffff


	//   ....[3]....
        /*0038*/ 	.word	0xffffffff


	//   ....[4]....
        /*003c*/ 	.word	0xffffffff


	//   ....[5]....
        /*0040*/ 	.word	0xffffffff


	//   ....[6]....
        /*0044*/ 	.word	0xffffffff


	//   ....[7]....
        /*0048*/ 	.word	0xffffffff


	//   ....[8]....
        /*004c*/ 	.word	0xffffffff


	//   ....[9]....
        /*0050*/ 	.word	0xffffffff


	//   ....[10]....
        /*0054*/ 	.word	0xffffffff


	//   ....[11]....
        /*0058*/ 	.word	0xffffffff


	//   ....[12]....
        /*005c*/ 	.word	0xffffffff


	//   ....[13]....
        /*0060*/ 	.word	0xffffffff


	//   ....[14]....
        /*0064*/ 	.word	0xffffffff


	//   ....[15]....
        /*0068*/ 	.word	0xffffffff


	//   ....[16]....
        /*006c*/ 	.word	0xffffffff


	//   ....[17]....
        /*0070*/ 	.word	0xffffffff


	//   ....[18]....
        /*0074*/ 	.word	0x0500001c


	//   ....[19]....
        /*0078*/ 	.word	0x0500001c


	//   ....[20]....
        /*007c*/ 	.word	0x0500001c


	//   ....[21]....
        /*0080*/ 	.word	0x0500001c


	//   ....[22]....
        /*0084*/ 	.word	0x0500001c


	//   ....[23]....
        /*0088*/ 	.word	0x0500001c


	//   ....[24]....
        /*008c*/ 	.word	0x0500001c


	//   ....[25]....
        /*0090*/ 	.word	0x0500001c


	//   ....[26]....
        /*0094*/ 	.word	0x0500001c


	//   ....[27]....
        /*0098*/ 	.word	0x0500001c


	//   ....[28]....
        /*009c*/ 	.word	0x0500001c


	//   ....[29]....
        /*00a0*/ 	.word	0x0500001c


	//   ....[30]....
        /*00a4*/ 	.word	0x0500001c


	//   ....[31]....
        /*00a8*/ 	.word	0x0500001c


	//   ....[32]....
        /*00ac*/ 	.word	0x0500001c


	//   ....[33]....
        /*00b0*/ 	.word	0x0500001c


	//   ....[34]....
        /*00b4*/ 	.word	0x0500001c


	//   ....[35]....
        /*00b8*/ 	.word	0x0500001c


	//----- nvinfo : EIATTR_COOP_GROUP_INSTR_OFFSETS
	.align		4
.L_3081:
        /*00bc*/ 	.byte	0x04, 0x28
        /*00be*/ 	.short	(.L_3083 - .L_3082)


	//   ....[0]....
.L_3082:
        /*00c0*/ 	.word	0x00001f00


	//   ....[1]....
        /*00c4*/ 	.word	0x00001f30


	//   ....[2]....
        /*00c8*/ 	.word	0x00001f80


	//   ....[3]....
        /*00cc*/ 	.word	0x00001fa0


	//   ....[4]....
        /*00d0*/ 	.word	0x00001ff0


	//   ....[5]....
        /*00d4*/ 	.word	0x00002030


	//   ....[6]....
        /*00d8*/ 	.word	0x00002050


	//   ....[7]....
        /*00dc*/ 	.word	0x000020a0


	//   ....[8]....
        /*00e0*/ 	.word	0x000020e0


	//   ....[9]....
        /*00e4*/ 	.word	0x00002100


	//   ....[10]....
        /*00e8*/ 	.word	0x00002150


	//   ....[11]....
        /*00ec*/ 	.word	0x00002190


	//   ....[12]....
        /*00f0*/ 	.word	0x000021b0


	//   ....[13]....
        /*00f4*/ 	.word	0x000021f0


	//   ....[14]....
        /*00f8*/ 	.word	0x00002210


	//   ....[15]....
        /*00fc*/ 	.word	0x00002240


	//   ....[16]....
        /*0100*/ 	.word	0x00002260


	//   ....[17]....
        /*0104*/ 	.word	0x00002290


	//   ....[18]....
        /*0108*/ 	.word	0x00002860


	//   ....[19]....
        /*010c*/ 	.word	0x000028f0


	//   ....[20]....
        /*0110*/ 	.word	0x00002970


	//   ....[21]....
        /*0114*/ 	.word	0x00002a00


	//   ....[22]....
        /*0118*/ 	.word	0x00002a80


	//   ....[23]....
        /*011c*/ 	.word	0x00002b00


	//   ....[24]....
        /*0120*/ 	.word	0x00002b90


	//   ....[25]....
        /*0124*/ 	.word	0x00002c10


	//   ....[26]....
        /*0128*/ 	.word	0x00002c90


	//   ....[27]....
        /*012c*/ 	.word	0x00002d20


	//   ....[28]....
        /*0130*/ 	.word	0x00002da0


	//   ....[29]....
        /*0134*/ 	.word	0x00002e20


	//   ....[30]....
        /*0138*/ 	.word	0x00002eb0


	//   ....[31]....
        /*013c*/ 	.word	0x00002f30


	//   ....[32]....
        /*0140*/ 	.word	0x00002fb0


	//   ....[33]....
        /*0144*/ 	.word	0x00003040


	//   ....[34]....
        /*0148*/ 	.word	0x000030a0


	//   ....[35]....
        /*014c*/ 	.word	0x00003100


	//----- nvinfo : EIATTR_VRC_CTA_INIT_COUNT
	.align		4
.L_3083:
        /*0150*/ 	.byte	0x02, 0x4a
	.zero		1
	.zero		1


	//----- nvinfo : EIATTR_EXIT_INSTR_OFFSETS
	.align		4
        /*0154*/ 	.byte	0x04, 0x1c
        /*0156*/ 	.short	(.L_3085 - .L_3084)


	//   ....[0]....
.L_3084:
        /*0158*/ 	.word	0x00002720


	//   ....[1]....
        /*015c*/ 	.word	0x00002800


	//----- nvinfo : EIATTR_CRS_STACK_SIZE
	.align		4
.L_3085:
        /*0160*/ 	.byte	0x04, 0x1e
        /*0162*/ 	.short	(.L_3087 - .L_3086)
.L_3086:
        /*0164*/ 	.word	0x00000000


	//----- nvinfo : EIATTR_CBANK_PARAM_SIZE
	.align		4
.L_3087:
        /*0168*/ 	.byte	0x03, 0x19
        /*016a*/ 	.short	0x00a0


	//----- nvinfo : EIATTR_PARAM_CBANK
	.align		4
        /*016c*/ 	.byte	0x04, 0x0a
        /*016e*/ 	.short	(.L_3089 - .L_3088)
	.align		4
.L_3088:
        /*0170*/ 	.word	index@(.nv.constant0._Z30group_norm_nhwc_fwd_sum_kernelI11Bf16IOFp16WLi192EEv26Group_norm_nhwc_fwd_params)
        /*0174*/ 	.short	0x0380
        /*0176*/ 	.short	0x00a0


	//----- nvinfo : EIATTR_SW_WAR
	.align		4
.L_3089:
        /*0178*/ 	.byte	0x04, 0x36
        /*017a*/ 	.short	(.L_3091 - .L_3090)
.L_3090:
        /*017c*/ 	.word	0x00000008
.L_3091:


//--------------------- .nv.info._Z30group_norm_nhwc_fwd_sum_kernelI11Bf16IOFp16WLi448EEv26Group_norm_nhwc_fwd_params --------------------------
	.section	.nv.info._Z30group_norm_nhwc_fwd_sum_kernelI11Bf16IOFp16WLi448EEv26Group_norm_nhwc_fwd_params,"",@"SHT_CUDA_INFO"
	.sectionflags	@""
	.align	4


	//----- nvinfo : EIATTR_CUDA_API_VERSION
	.align		4
        /*0000*/ 	.byte	0x04, 0x37
        /*0002*/ 	.short	(.L_3093 - .L_3092)
.L_3092:
        /*0004*/ 	.word	0x00000082


	//----- nvinfo : EIATTR_KPARAM_INFO
	.align		4
.L_3093:
        /*0008*/ 	.byte	0x04, 0x17
        /*000a*/ 	.short	(.L_3095 - .L_3094)
.L_3094:
        /*000c*/ 	.word	0x00000000
        /*0010*/ 	.short	0x0000
        /*0012*/ 	.short	0x0000
        /*0014*/ 	.byte	0x00, 0xf0, 0x81, 0x02


	//----- nvinfo : EIATTR_SPARSE_MMA_MASK
	.align		4
.L_3095:
        /*0018*/ 	.byte	0x03, 0x50
        /*001a*/ 	.short	0x0000


	//----- nvinfo : EIATTR_MAXREG_COUNT
	.align		4
        /*001c*/ 	.byte	0x03, 0x1b
        /*001e*/ 	.short	0x00ff


	//----- nvinfo : EIATTR_NUM_BARRIERS
	.align		4
        /*0020*/ 	.byte	0x02, 0x4c
        /*0022*/ 	.byte	0x01
	.zero		1


	//----- nvinfo : EIATTR_MERCURY_ISA_VERSION
	.align		4
        /*0024*/ 	.byte	0x03, 0x5f
        /*0026*/ 	.short	0x0101


	//----- nvinfo : EIATTR_COOP_GROUP_MASK_REGIDS
	.align		4
        /*0028*/ 	.byte	0x04, 0x29
        /*002a*/ 	.short	(.L_3097 - .L_3096)


	//   ....[0]....
.L_3096:
        /*002c*/ 	.word	0xffffffff


	//   ....[1]....
        /*0030*/ 	.word	0xffffffff


	//   ....[2]....
        /*0034*/ 	.word	0xffffffff


	//   ....[3]....
        /*0038*/ 	.word	0xffffffff


	//   ....[4]....
        /*003c*/ 	.word	0xffffffff


	//   ....[5]....
        /*0040*/ 	.word	0xffffffff


	//   ....[6]....
        /*0044*/ 	.word	0xffffffff


	//   ....[7]....
        /*0048*/ 	.word	0xffffffff


	//   ....[8]....
        /*004c*/ 	.word	0xffffffff


	//   ....[9]....
        /*0050*/ 	.word	0xffffffff


	//   ....[10]....
        /*0054*/ 	.word	0xffffffff


	//   ....[11]....
        /*0058*/ 	.word	0xffffffff


	//   ....[12]....
        /*005c*/ 	.word	0xffffffff


	//   ....[13]....
        /*0060*/ 	.word	0xffffffff


	//   ....[14]....
        /*0064*/ 	.word	0xffffffff


	//   ....[15]....
        /*0068*/ 	.word	0xffffffff


	//   ....[16]....
        /*006c*/ 	.word	0xffffffff


	//   ....[17]....
        /*0070*/ 	.word	0xffffffff


	//   ....[18]....
        /*0074*/ 	.word	0x05000031


	//   ....[19]....
        /*0078*/ 	.word	0x05000031


	//   ....[20]....
        /*007c*/ 	.word	0x05000031


	//   ....[21]....
        /*0080*/ 	.word	0x05000031


	//   ....[22]....
        /*0084*/ 	.word	0x05000031


	//   ....[23]....
        /*0088*/ 	.word	0x05000031


	//   ....[24]....
        /*008c*/ 	.word	0x05000031


	//   ....[25]....
        /*0090*/ 	.word	0x05000031


	//   ....[26]....
        /*0094*/ 	.word	0x05000031


	//   ....[27]....
        /*0098*/ 	.word	0x05000031


	//   ....[28]....
        /*009c*/ 	.word	0x05000031


	//   ....[29]....
        /*00a0*/ 	.word	0x05000031


	//   ....[30]....
        /*00a4*/ 	.word	0x05000031


	//   ....[31]....
        /*00a8*/ 	.word	0x05000031


	//   ....[32]....
        /*00ac*/ 	.word	0x05000031


	//   ....[33]....
        /*00b0*/ 	.word	0x05000031


	//   ....[34]....
        /*00b4*/ 	.word	0x05000031


	//   ....[35]....
        /*00b8*/ 	.word	0x05000031


	//----- nvinfo : EIATTR_COOP_GROUP_INSTR_OFFSETS
	.align		4
.L_3097:
        /*00bc*/ 	.byte	0x04, 0x28
        /*00be*/ 	.short	(.L_3099 - .L_3098)


	//   ....[0]....
.L_3098:
        /*00c0*/ 	.word	0x00002410


	//   ....[1]....
        /*00c4*/ 	.word	0x00002440


	//   ....[2]....
        /*00c8*/ 	.word	0x00002460


	//   ....[3]....
        /*00cc*/ 	.word	0x000024c0


	//   ....[4]....
        /*00d0*/ 	.word	0x00002500


	//   ....[5]....
        /*00d4*/ 	.word	0x00002520


	//   ....[6]....
        /*00d8*/ 	.word	0x00002570


	//   ....[7]....
        /*00dc*/ 	.word	0x000025a0


	//   ....[8]....
        /*00e0*/ 	.word	0x000025d0


	//   ....[9]....
        /*00e4*/ 	.word	0x00002620


	//   ....[10]....
        /*00e8*/ 	.word	0x00002650


	//   ....[11]....
        /*00ec*/ 	.word	0x00002680


	//   ....[12]....
        /*00f0*/ 	.word	0x000026d0


	//   ....[13]....
        /*00f4*/ 	.word	0x00002700


	//   ....[14]....
        /*00f8*/ 	.word	0x00002720


	//   ....[15]....
        /*00fc*/ 	.word	0x00002780


	//   ....[16]....
        /*0100*/ 	.word	0x000027b0


	//   ....[17]....
        /*0104*/ 	.word	0x000027d0


	//   ....[18]....
        /*0108*/ 	.word	0x00003230


	//   ....[19]....
        /*010c*/ 	.word	0x000032c0


	//   ....[20]....
        /*0110*/ 	.word	0x00003350


	//   ....[21]....
        /*0114*/ 	.word	0x000033e0


	//   ....[22]....
        /*0118*/ 	.word	0x00003450


	//   ....[23]....
        /*011c*/ 	.word	0x000034e0


	//   ....[24]....
        /*0120*/ 	.word	0x00003570


	//   ....[25]....
        /*0124*/ 	.word	0x000035e0


	//   ....[26]....
        /*0128*/ 	.word	0x00003660


	//   ....[27]....
        /*012c*/ 	.word	0x000036f0


	//   ....[28]....
        /*0130*/ 	.word	0x00003770


	//   ....[29]....
        /*0134*/ 	.word	0x00003800


	//   ....[30]....
        /*0138*/ 	.word	0x00003890


	//   ....[31]....
        /*013c*/ 	.word	0x00003910


	//   ....[32]....
        /*0140*/ 	.word	0x000039a0


	//   ....[33]....
        /*0144*/ 	.word	0x00003a30


	//   ....[34]....
        /*0148*/ 	.word	0x00003aa0


	//   ....[35]....
        /*014c*/ 	.word	0x00003b00


	//----- nvinfo : EIATTR_VRC_CTA_INIT_COUNT
	.align		4
.L_3099:
        /*0150*/ 	.byte	0x02, 0x4a
	.zero		1
	.zero		1


	//----- nvinfo : EIATTR_EXIT_INSTR_OFFSETS
	.align		4
        /*0154*/ 	.byte	0x04, 0x1c
        /*0156*/ 	.short	(.L_3101 - .L_3100)


	//   ....[0]....
.L_3100:
        /*0158*/ 	.word	0x000030c0


	//   ....[1]....
        /*015c*/ 	.word	0x000031b0


	//----- nvinfo : EIATTR_CRS_STACK_SIZE
	.align		4
.L_3101:
        /*0160*/ 	.byte	0x04, 0x1e
        /*0162*/ 	.short	(.L_3103 - .L_3102)
.L_3102:
        /*0164*/ 	.word	0x00000000


	//----- nvinfo : EIATTR_CBANK_PARAM_SIZE
	.align		4
.L_3103:
        /*0168*/ 	.byte	0x03, 0x19
        /*016a*/ 	.short	0x00a0


	//----- nvinfo : EIATTR_PARAM_CBANK
	.align		4
        /*016c*/ 	.byte	0x04, 0x0a
        /*016e*/ 	.short	(.L_3105 - .L_3104)
	.align		4
.L_3104:
        /*0170*/ 	.word	index@(.nv.constant0._Z30group_norm_nhwc_fwd_sum_kernelI11Bf16IOFp16WLi448EEv26Group_norm_nhwc_fwd_params)
        /*0174*/ 	.short	0x0380
        /*0176*/ 	.short	0x00a0


	//----- nvinfo : EIATTR_SW_WAR
	.align		4
.L_3105:
        /*0178*/ 	.byte	0x04, 0x36
        /*017a*/ 	.short	(.L_3107 - .L_3106)
.L_3106:
        /*017c*/ 	.word	0x00000008
.L_3107:


//--------------------- .nv.info._Z30group_norm_nhwc_fwd_sum_kernelI11Bf16IOFp16WLi256EEv26Group_norm_nhwc_fwd_params --------------------------
	.section	.nv.info._Z30group_norm_nhwc_fwd_sum_kernelI11Bf16IOFp16WLi256EEv26Group_norm_nhwc_fwd_params,"",@"SHT_CUDA_INFO"
	.sectionflags	@""
	.align	4


	//----- nvinfo : EIATTR_CUDA_API_VERSION
	.align		4
        /*0000*/ 	.byte	0x04, 0x37
        /*0002*/ 	.short	(.L_3109 - .L_3108)
.L_3108:
        /*0004*/ 	.word	0x00000082


	//----- nvinfo : EIATTR_KPARAM_INFO
	.align		4
.L_3109:
        /*0008*/ 	.byte	0x04, 0x17
        /*000a*/ 	.short	(.L_3111 - .L_3110)
.L_3110:
        /*000c*/ 	.word	0x00000000
        /*0010*/ 	.short	0x0000
        /*0012*/ 	.short	0x0000
        /*0014*/ 	.byte	0x00, 0xf0, 0x81, 0x02


	//----- nvinfo : EIATTR_SPARSE_MMA_MASK
	.align		4
.L_3111:
        /*0018*/ 	.byte	0x03, 0x50
        /*001a*/ 	.short	0x0000


	//----- nvinfo : EIATTR_MAXREG_COUNT
	.align		4
        /*001c*/ 	.byte	0x03, 0x1b
        /*001e*/ 	.short	0x00ff


	//----- nvinfo : EIATTR_NUM_BARRIERS
	.align		4
        /*0020*/ 	.byte	0x02, 0x4c
        /*0022*/ 	.byte	0x01
	.zero		1


	//----- nvinfo : EIATTR_MERCURY_ISA_VERSION
	.align		4
        /*0024*/ 	.byte	0x03, 0x5f
        /*0026*/ 	.short	0x0101


	//----- nvinfo : EIATTR_COOP_GROUP_MASK_REGIDS
	.align		4
        /*0028*/ 	.byte	0x04, 0x29
        /*002a*/ 	.short	(.L_3113 - .L_3112)


	//   ....[0]....
.L_3112:
        /*002c*/ 	.word	0xffffffff


	//   ....[1]....
        /*0030*/ 	.word	0xffffffff


	//   ....[2]....
        /*0034*/ 	.word	0xffffffff


	//   ....[3]....
        /*0038*/ 	.word	0xffffffff


	//   ....[4]....
        /*003c*/ 	.word	0xffffffff


	//   ....[5]....
        /*0040*/ 	.word	0xffffffff


	//   ....[6]....
        /*0044*/ 	.word	0xffffffff


	//   ....[7]....
        /*0048*/ 	.word	0xffffffff


	//   ....[8]....
        /*004c*/ 	.word	0xffffffff


	//   ....[9]....
        /*0050*/ 	.word	0xffffffff


	//   ....[10]....
        /*0054*/ 	.word	0xffffffff


	//   ....[11]....
        /*0058*/ 	.word	0xffffffff


	//   ....[12]....
        /*005c*/ 	.word	0xffffffff


	//   ....[13]....
        /*0060*/ 	.word	0xffffffff


	//   ....[14]....
        /*0064*/ 	.word	0xffffffff


	//   ....[15]....
        /*0068*/ 	.word	0xffffffff


	//   ....[16]....
        /*006c*/ 	.word	0xffffffff


	//   ....[17]....
        /*0070*/ 	.word	0xffffffff


	//   ....[18]....
        /*0074*/ 	.word	0x05000024


	//   ....[19]....
        /*0078*/ 	.word	0x05000024


	//   ....[20]....
        /*007c*/ 	.word	0x05000024


	//   ....[21]....
        /*0080*/ 	.word	0x05000024


	//   ....[22]....
        /*0084*/ 	.word	0x05000024


	//   ....[23]....
        /*0088*/ 	.word	0x05000024


	//   ....[24]....
        /*008c*/ 	.word	0x05000024


	//   ....[25]....
        /*0090*/ 	.word	0x05000024


	//   ....[26]....
        /*0094*/ 	.word	0x05000024


	//   ....[27]....
        /*0098*/ 	.word	0x05000024


	//   ....[28]....
        /*009c*/ 	.word	0x05000024


	//   ....[29]....
        /*00a0*/ 	.word	0x05000024


	//   ....[30]....
        /*00a4*/ 	.word	0x05000024


	//   ....[31]....
        /*00a8*/ 	.word	0x05000024


	//   ....[32]....
        /*00ac*/ 	.word	0x05000024


	//   ....[33]....
        /*00b0*/ 	.word	0x05000024


	//   ....[34]....
        /*00b4*/ 	.word	0x05000024


	//   ....[35]....
        /*00b8*/ 	.word	0x05000024


	//----- nvinfo : EIATTR_COOP_GROUP_INSTR_OFFSETS
	.align		4
.L_3113:
        /*00bc*/ 	.byte	0x04, 0x28
        /*00be*/ 	.short	(.L_3115 - .L_3114)


	//   ....[0]....
.L_3114:
        /*00c0*/ 	.word	0x00002020


	//   ....[1]....
        /*00c4*/ 	.word	0x00002050


	//   ....[2]....
        /*00c8*/ 	.word	0x00002070


	//   ....[3]....
        /*00cc*/ 	.word	0x000020c0


	//   ....[4]....
        /*00d0*/ 	.word	0x00002100


	//   ....[5]....
        /*00d4*/ 	.word	0x00002150


	//   ....[6]....
        /*00d8*/ 	.word	0x00002170


	//   ....[7]....
        /*00dc*/ 	.word	0x00002190


	//   ....[8]....
        /*00e0*/ 	.word	0x000021f0


	//   ....[9]....
        /*00e4*/ 	.word	0x00002220


	//   ....[10]....
        /*00e8*/ 	.word	0x00002250


	//   ....[11]....
        /*00ec*/ 	.word	0x000022c0


	//   ....[12]....
        /*00f0*/ 	.word	0x000022d0


	//   ....[13]....
        /*00f4*/ 	.word	0x000022f0


	//   ....[14]....
        /*00f8*/ 	.word	0x00002330


	//   ....[15]....
        /*00fc*/ 	.word	0x00002360


	//   ....[16]....
        /*0100*/ 	.word	0x000023c0


	//   ....[17]....
        /*0104*/ 	.word	0x000023e0


	//   ....[18]....
        /*0108*/ 	.word	0x00002ae0


	//   ....[19]....
        /*010c*/ 	.word	0x00002b80


	//   ....[20]....
        /*0110*/ 	.word	0x00002c10


	//   ....[21]....
        /*0114*/ 	.word	0x00002cb0


	//   ....[22]....
        /*0118*/ 	.word	0x00002d30


	//   ....[23]....
        /*011c*/ 	.word	0x00002dc0


	//   ....[24]....
        /*0120*/ 	.word	0x00002e60


	//   ....[25]....
        /*0124*/ 	.word	0x00002ee0


	//   ....[26]....
        /*0128*/ 	.word	0x00002f50


	//   ....[27]....
        /*012c*/ 	.word	0x00003000


	//   ....[28]....
        /*0130*/ 	.word	0x00003090


	//   ....[29]....
        /*0134*/ 	.word	0x00003110


	//   ....[30]....
        /*0138*/ 	.word	0x000031c0


	//   ....[31]....
        /*013c*/ 	.word	0x00003240


	//   ....[32]....
        /*0140*/ 	.word	0x000032e0


	//   ....[33]....
        /*0144*/ 	.word	0x00003370


	//   ....[34]....
        /*0148*/ 	.word	0x000033e0


	//   ....[35]....
        /*014c*/ 	.word	0x00003440


	//----- nvinfo : EIATTR_VRC_CTA_INIT_COUNT
	.align		4
.L_3115:
        /*0150*/ 	.byte	0x02, 0x4a
	.zero		1
	.zero		1


	//----- nvinfo : EIATTR_EXIT_INSTR_OFFSETS
	.align		4
        /*0154*/ 	.byte	0x04, 0x1c
        /*0156*/ 	.short	(.L_3117 - .L_3116)


	//   ....[0]....
.L_3116:
        /*0158*/ 	.word	0x00002980


	//   ....[1]....
        /*015c*/ 	.word	0x00002a70


	//----- nvinfo : EIATTR_CRS_STACK_SIZE
	.align		4
.L_3117:
        /*0160*/ 	.byte	0x04, 0x1e
        /*0162*/ 	.short	(.L_3119 - .L_3118)
.L_3118:
        /*0164*/ 	.word	0x00000000


	//----- nvinfo : EIATTR_CBANK_PARAM_SIZE
	.align		4
.L_3119:
        /*0168*/ 	.byte	0x03, 0x19
        /*016a*/ 	.short	0x00a0


	//----- nvinfo : EIATTR_PARAM_CBANK
	.align		4
        /*016c*/ 	.byte	0x04, 0x0a
        /*016e*/ 	.short	(.L_3121 - .L_3120)
	.align		4
.L_3120:
        /*0170*/ 	.word	index@(.nv.constant0._Z30group_norm_nhwc_fwd_sum_kernelI11Bf16IOFp16WLi256EEv26Group_norm_nhwc_fwd_params)
        /*0174*/ 	.short	0x0380
        /*0176*/ 	.short	0x00a0


	//----- nvinfo : EIATTR_SW_WAR
	.align		4
.L_3121:
        /*0178*/ 	.byte	0x04, 0x36
        /*017a*/ 	.short	(.L_3123 - .L_3122)
.L_3122:
        /*017c*/ 	.word	0x00000008
.L_3123:


//--------------------- .nv.info._Z30group_norm_nhwc_fwd_sum_kernelI11Bf16IOFp16WLi120EEv26Group_norm_nhwc_fwd_params --------------------------
	.section	.nv.info._Z30group_norm_nhwc_fwd_sum_kernelI11Bf16IOFp16WLi120EEv26Group_norm_nhwc_fwd_params,"",@"SHT_CUDA_INFO"
	.sectionflags	@""
	.align	4


	//----- nvinfo : EIATTR_CUDA_API_VERSION
	.align		4
        /*0000*/ 	.byte	0x04, 0x37
        /*0002*/ 	.short	(.L_3125 - .L_3124)
.L_3124:
        /*0004*/ 	.word	0x00000082


	//----- nvinfo : EIATTR_KPARAM_INFO
	.align		4
.L_3125:
        /*0008*/ 	.byte	0x04, 0x17
        /*000a*/ 	.short	(.L_3127 - .L_3126)
.L_3126:
        /*000c*/ 	.word	0x00000000
        /*0010*/ 	.short	0x0000
        /*0012*/ 	.short	0x0000
        /*0014*/ 	.byte	0x00, 0xf0, 0x81, 0x02


	//----- nvinfo : EIATTR_SPARSE_MMA_MASK
	.align		4
.L_3127:
        /*0018*/ 	.byte	0x03, 0x50
        /*001a*/ 	.short	0x0000


	//----- nvinfo : EIATTR_MAXREG_COUNT
	.align		4
        /*001c*/ 	.byte	0x03, 0x1b
        /*001e*/ 	.short	0x00ff


	//----- nvinfo : EIATTR_NUM_BARRIERS
	.align		4
        /*0020*/ 	.byte	0x02, 0x4c
        /*0022*/ 	.byte	0x01
	.zero		1


	//----- nvinfo : EIATTR_MERCURY_ISA_VERSION
	.align		4
        /*0024*/ 	.byte	0x03, 0x5f
        /*0026*/ 	.short	0x0101


	//----- nvinfo : EIATTR_COOP_GROUP_MASK_REGIDS
	.align		4
        /*0028*/ 	.byte	0x04, 0x29
        /*002a*/ 	.short	(.L_3129 - .L_3128)


	//   ....[0]....
.L_3128:
        /*002c*/ 	.word	0x0500000d


	//   ....[1]....
        /*0030*/ 	.word	0x0500000d


	//   ....[2]....
        /*0034*/ 	.word	0x0500000d


	//   ....[3]....
        /*0038*/ 	.word	0x0500000d


	//   ....[4]....
        /*003c*/ 	.word	0x0500000d


	//   ....[5]....
        /*0040*/ 	.word	0x0500000d


	//   ....[6]....
        /*0044*/ 	.word	0x0500000d


	//   ....[7]....
        /*0048*/ 	.word	0x0500000d


	//   ....[8]....
        /*004c*/ 	.word	0x0500000d


	//   ....[9]....
        /*0050*/ 	.word	0x0500000d


	//   ....[10]....
        /*0054*/ 	.word	0x0500000d


	//   ....[11]....
        /*0058*/ 	.word	0x0500000d


	//   ....[12]....
        /*005c*/ 	.word	0x0500000d


	//   ....[13]....
        /*0060*/ 	.word	0x0500000d


	//   ....[14]....
        /*0064*/ 	.word	0x0500000d


	//   ....[15]....
        /*0068*/ 	.word	0x0500000d


	//   ....[16]....
        /*006c*/ 	.word	0x0500000d


	//   ....[17]....
        /*0070*/ 	.word	0x0500000d


	//   ....[18]....
        /*0074*/ 	.word	0x0500000d


	//   ....[19]....
        /*0078*/ 	.word	0x0500000d


	//   ....[20]....
        /*007c*/ 	.word	0x0500000d


	//   ....[21]....
        /*0080*/ 	.word	0x0500000d


	//----- nvinfo : EIATTR_COOP_GROUP_INSTR_OFFSETS
	.align		4
.L_3129:
        /*0084*/ 	.byte	0x04, 0x28
        /*0086*/ 	.short	(.L_3131 - .L_3130)


	//   ....[0]....
.L_3130:
        /*0088*/ 	.word	0x00001dd0


	//   ....[1]....
        /*008c*/ 	.word	0x00001e90


	//   ....[2]....
        /*0090*/ 	.word	0x00001f00


	//   ....[3]....
        /*0094*/ 	.word	0x00001f90


	//   ....[4]....
        /*0098*/ 	.word	0x00002000


	//   ....[5]....
        /*009c*/ 	.word	0x00002090


	//   ....[6]....
        /*00a0*/ 	.word	0x00002100


	//   ....[7]....
        /*00a4*/ 	.word	0x00002180


	//   ....[8]....
        /*00a8*/ 	.word	0x00002200


	//   ....[9]....
        /*00ac*/ 	.word	0x00002270


	//   ....[10]....
        /*00b0*/ 	.word	0x000022c0


	//   ....[11]....
        /*00b4*/ 	.word	0x000027b0


	//   ....[12]....
        /*00b8*/ 	.word	0x00002890


	//   ....[13]....
        /*00bc*/ 	.word	0x00002920


	//   ....[14]....
        /*00c0*/ 	.word	0x000029d0


	//   ....[15]....
        /*00c4*/ 	.word	0x00002a60


	//   ....[16]....
        /*00c8*/ 	.word	0x00002b10


	//   ....[17]....
        /*00cc*/ 	.word	0x00002ba0


	//   ....[18]....
        /*00d0*/ 	.word	0x00002c50


	//   ....[19]....
        /*00d4*/ 	.word	0x00002cf0


	//   ....[20]....
        /*00d8*/ 	.word	0x00002d80


	//   ....[21]....
        /*00dc*/ 	.word	0x00002df0


	//----- nvinfo : EIATTR_VRC_CTA_INIT_COUNT
	.align		4
.L_3131:
        /*00e0*/ 	.byte	0x02, 0x4a
	.zero		1
	.zero		1


	//----- nvinfo : EIATTR_EXIT_INSTR_OFFSETS
	.align		4
        /*00e4*/ 	.byte	0x04, 0x1c
        /*00e6*/ 	.short	(.L_3133 - .L_3132)


	//   ....[0]....
.L_3132:
        /*00e8*/ 	.word	0x000026b0


	//   ....[1]....
        /*00ec*/ 	.word	0x00002790


	//----- nvinfo : EIATTR_CRS_STACK_SIZE
	.align		4
.L_3133:
        /*00f0*/ 	.byte	0x04, 0x1e
        /*00f2*/ 	.short	(.L_3135 - .L_3134)
.L_3134:
        /*00f4*/ 	.word	0x00000000


	//----- nvinfo : EIATTR_CBANK_PARAM_SIZE
	.align		4
.L_3135:
        /*00f8*/ 	.byte	0x03, 0x19
        /*00fa*/ 	.short	0x00a0


	//----- nvinfo : EIATTR_PARAM_CBANK
	.align		4
        /*00fc*/ 	.byte	0x04, 0x0a
        /*00fe*/ 	.short	(.L_3137 - .L_3136)
	.align		4
.L_3136:
        /*0100*/ 	.word	index@(.nv.constant0._Z30group_norm_nhwc_fwd_sum_kernelI11Bf16IOFp16WLi120EEv26Group_norm_nhwc_fwd_params)
        /*0104*/ 	.short	0x0380
        /*0106*/ 	.short	0x00a0


	//----- nvinfo : EIATTR_SW_WAR
	.align		4
.L_3137:
        /*0108*/ 	.byte	0x04, 0x36
        /*010a*/ 	.short	(.L_3139 - .L_3138)
.L_3138:
        /*010c*/ 	.word	0x00000008
.L_3139:


//--------------------- .nv.info._Z30group_norm_nhwc_fwd_sum_kernelI11Bf16IOFp16WLi140EEv26Group_norm_nhwc_fwd_params --------------------------
	.section	.nv.info._Z30group_norm_nhwc_fwd_sum_kernelI11Bf16IOFp16WLi140EEv26Group_norm_nhwc_fwd_params,"",@"SHT_CUDA_INFO"
	.sectionflags	@""
	.align	4


	//----- nvinfo : EIATTR_CUDA_API_VERSION
	.align		4
        /*0000*/ 	.byte	0x04, 0x37
        /*0002*/ 	.short	(.L_3141 - .L_3140)
.L_3140:
        /*0004*/ 	.word	0x00000082


	//----- nvinfo : EIATTR_KPARAM_INFO
	.align		4
.L_3141:
        /*0008*/ 	.byte	0x04, 0x17
        /*000a*/ 	.short	(.L_3143 - .L_3142)
.L_3142:
        /*000c*/ 	.word	0x00000000
        /*0010*/ 	.short	0x0000
        /*0012*/ 	.short	0x0000
        /*0014*/ 	.byte	0x00, 0xf0, 0x81, 0x02


	//----- nvinfo : EIATTR_SPARSE_MMA_MASK
	.align		4
.L_3143:
        /*0018*/ 	.byte	0x03, 0x50
        /*001a*/ 	.short	0x0000


	//----- nvinfo : EIATTR_MAXREG_COUNT
	.align		4
        /*001c*/ 	.byte	0x03, 0x1b
        /*001e*/ 	.short	0x00ff


	//----- nvinfo : EIATTR_NUM_BARRIERS
	.align		4
        /*0020*/ 	.byte	0x02, 0x4c
        /*0022*/ 	.byte	0x01
	.zero		1


	//----- nvinfo : EIATTR_MERCURY_ISA_VERSION
	.align		4
        /*0024*/ 	.byte	0x03, 0x5f
        /*0026*/ 	.short	0x0101


	//----- nvinfo : EIATTR_COOP_GROUP_MASK_REGIDS
	.align		4
        /*0028*/ 	.byte	0x04, 0x29
        /*002a*/ 	.short	(.L_3145 - .L_3144)


	//   ....[0]....
.L_3144:
        /*002c*/ 	.word	0x0500000b


	//   ....[1]....
        /*0030*/ 	.word	0x0500000b


	//   ....[2]....
        /*0034*/ 	.word	0x0500000b


	//   ....[3]....
        /*0038*/ 	.word	0x0500000b


	//   ....[4]....
        /*003c*/ 	.word	0x0500000b


	//   ....[5]....
        /*0040*/ 	.word	0x0500000b


	//   ....[6]....
        /*0044*/ 	.word	0x0500000b


	//   ....[7]....
        /*0048*/ 	.word	0x0500000b


	//   ....[8]....
        /*004c*/ 	.word	0x0500000b


	//   ....[9]....
        /*0050*/ 	.word	0x0500000b


	//   ....[10]....
        /*0054*/ 	.word	0x0500000b


	//   ....[11]....
        /*0058*/ 	.word	0x0500000b


	//   ....[12]....
        /*005c*/ 	.word	0x0500000b


	//   ....[13]....
        /*0060*/ 	.word	0x0500000b


	//   ....[14]....
        /*0064*/ 	.word	0x0500000b


	//   ....[15]....
        /*0068*/ 	.word	0x0500000b


	//   ....[16]....
        /*006c*/ 	.word	0x0500000b


	//   ....[17]....
        /*0070*/ 	.word	0x0500000b


	//   ....[18]....
        /*0074*/ 	.word	0x0500000b


	//   ....[19]....
        /*0078*/ 	.word	0x0500000b


	//   ....[20]....
        /*007c*/ 	.word	0x0500000b


	//   ....[21]....
        /*0080*/ 	.word	0x0500000b


	//----- nvinfo : EIATTR_COOP_GROUP_INSTR_OFFSETS
	.align		4
.L_3145:
        /*0084*/ 	.byte	0x04, 0x28
        /*0086*/ 	.short	(.L_3147 - .L_3146)


	//   ....[0]....
.L_3146:
        /*0088*/ 	.word	0x00001e40


	//   ....[1]....
        /*008c*/ 	.word	0x00001f00


	//   ....[2]....
        /*0090*/ 	.word	0x00001f70


	//   ....[3]....
        /*0094*/ 	.word	0x00002000


	//   ....[4]....
        /*0098*/ 	.word	0x00002070


	//   ....[5]....
        /*009c*/ 	.word	0x00002100


	//   ....[6]....
        /*00a0*/ 	.word	0x00002170


	//   ....[7]....
        /*00a4*/ 	.word	0x000021f0


	//   ....[8]....
        /*00a8*/ 	.word	0x00002270


	//   ....[9]....
        /*00ac*/ 	.word	0x000022e0


	//   ....[10]....
        /*00b0*/ 	.word	0x00002330


	//   ....[11]....
        /*00b4*/ 	.word	0x00002920


	//   ....[12]....
        /*00b8*/ 	.word	0x00002a00


	//   ....[13]....
        /*00bc*/ 	.word	0x00002a90


	//   ....[14]....
        /*00c0*/ 	.word	0x00002b40


	//   ....[15]....
        /*00c4*/ 	.word	0x00002bd0


	//   ....[16]....
        /*00c8*/ 	.word	0x00002c80


	//   ....[17]....
        /*00cc*/ 	.word	0x00002d10


	//   ....[18]....
        /*00d0*/ 	.word	0x00002dc0


	//   ....[19]....
        /*00d4*/ 	.word	0x00002e60


	//   ....[20]....
        /*00d8*/ 	.word	0x00002ef0


	//   ....[21]....
        /*00dc*/ 	.word	0x00002f60


	//----- nvinfo : EIATTR_VRC_CTA_INIT_COUNT
	.align		4
.L_3147:
        /*00e0*/ 	.byte	0x02, 0x4a
	.zero		1
	.zero		1


	//----- nvinfo : EIATTR_EXIT_INSTR_OFFSETS
	.align		4
        /*00e4*/ 	.byte	0x04, 0x1c
        /*00e6*/ 	.short	(.L_3149 - .L_3148)


	//   ....[0]....
.L_3148:
        /*00e8*/ 	.word	0x00002820


	//   ....[1]....
        /*00ec*/ 	.word	0x00002900


	//----- nvinfo : EIATTR_CRS_STACK_SIZE
	.align		4
.L_3149:
        /*00f0*/ 	.byte	0x04, 0x1e
        /*00f2*/ 	.short	(.L_3151 - .L_3150)
.L_3150:
        /*00f4*/ 	.word	0x00000000


	//----- nvinfo : EIATTR_CBANK_PARAM_SIZE
	.align		4
.L_3151:
        /*00f8*/ 	.byte	0x03, 0x19
        /*00fa*/ 	.short	0x00a0


	//----- nvinfo : EIATTR_PARAM_CBANK
	.align		4
        /*00fc*/ 	.byte	0x04, 0x0a
        /*00fe*/ 	.short	(.L_3153 - .L_3152)
	.align		4
.L_3152:
        /*0100*/ 	.word	index@(.nv.constant0._Z30group_norm_nhwc_fwd_sum_kernelI11Bf16IOFp16WLi140EEv26Group_norm_nhwc_fwd_params)
        /*0104*/ 	.short	0x0380
        /*0106*/ 	.short	0x00a0


	//----- nvinfo : EIATTR_SW_WAR
	.align		4
.L_3153:
        /*0108*/ 	.byte	0x04, 0x36
        /*010a*/ 	.short	(.L_3155 - .L_3154)
.L_3154:
        /*010c*/ 	.word	0x00000008
.L_3155:


//--------------------- .nv.info._Z30group_norm_nhwc_fwd_sum_kernelI11Bf16IOFp16WLi160EEv26Group_norm_nhwc_fwd_params --------------------------
	.section	.nv.info._Z30group_norm_nhwc_fwd_sum_kernelI11Bf16IOFp16WLi160EEv26Group_norm_nhwc_fwd_params,"",@"SHT_CUDA_INFO"
	.sectionflags	@""
	.align	4


	//----- nvinfo : EIATTR_CUDA_API_VERSION
	.align		4
        /*0000*/ 	.byte	0x04, 0x37
        /*0002*/ 	.short	(.L_3157 - .L_3156)
.L_3156:
        /*0004*/ 	.word	0x00000082


	//----- nvinfo : EIATTR_KPARAM_INFO
	.align		4
.L_3157:
        /*0008*/ 	.byte	0x04, 0x17
        /*000a*/ 	.short	(.L_3159 - .L_3158)
.L_3158:
        /*000c*/ 	.word	0x00000000
        /*0010*/ 	.short	0x0000
        /*0012*/ 	.short	0x0000
        /*0014*/ 	.byte	0x00, 0xf0, 0x81, 0x02


	//----- nvinfo : EIATTR_SPARSE_MMA_MASK
	.align		4
.L_3159:
        /*0018*/ 	.byte	0x03, 0x50
        /*001a*/ 	.short	0x0000


	//----- nvinfo : EIATTR_MAXREG_COUNT
	.align		4
        /*001c*/ 	.byte	0x03, 0x1b
        /*001e*/ 	.short	0x00ff


	//----- nvinfo : EIATTR_NUM_BARRIERS
	.align		4
        /*0020*/ 	.byte	0x02, 0x4c
        /*0022*/ 	.byte	0x01
	.zero		1


	//----- nvinfo : EIATTR_MERCURY_ISA_VERSION
	.align		4
        /*0024*/ 	.byte	0x03, 0x5f
        /*0026*/ 	.short	0x0101


	//----- nvinfo : EIATTR_COOP_GROUP_MASK_REGIDS
	.align		4
        /*0028*/ 	.byte	0x04, 0x29
        /*002a*/ 	.short	(.L_3161 - .L_3160)


	//   ....[0]....
.L_3160:
        /*002c*/ 	.word	0xffffffff


	//   ....[1]....
        /*0030*/ 	.word	0xffffffff


	//   ....[2]....
        /*0034*/ 	.word	0xffffffff


	//   ....[3]....
        /*0038*/ 	.word	0xffffffff


	//   ....[4]....
        /*003c*/ 	.word	0xffffffff


	//   ....[5]....
        /*0040*/ 	.word	0xffffffff


	//   ....[6]....
        /*0044*/ 	.word	0xffffffff


	//   ....[7]....
        /*0048*/ 	.word	0xffffffff


	//   ....[8]....
        /*004c*/ 	.word	0xffffffff


	//   ....[9]....
        /*0050*/ 	.word	0xffffffff


	//   ....[10]....
        /*0054*/ 	.word	0xffffffff


	//   ....[11]....
        /*0058*/ 	.word	0xffffffff


	//   ....[12]....
        /*005c*/ 	.word	0xffffffff


	//   ....[13]....
        /*0060*/ 	.word	0xffffffff


	//   ....[14]....
        /*0064*/ 	.word	0xffffffff


	//   ....[15]....
        /*0068*/ 	.word	0xffffffff


	//   ....[16]....
        /*006c*/ 	.word	0xffffffff


	//   ....[17]....
        /*0070*/ 	.word	0xffffffff


	//   ....[18]....
        /*0074*/ 	.word	0x05000019


	//   ....[19]....
        /*0078*/ 	.word	0x05000019


	//   ....[20]....
        /*007c*/ 	.word	0x05000019


	//   ....[21]....
        /*0080*/ 	.word	0x05000019


	//   ....[22]....
        /*0084*/ 	.word	0x05000019


	//   ....[23]....
        /*0088*/ 	.word	0x05000019


	//   ....[24]....
        /*008c*/ 	.word	0x05000019


	//   ....[25]....
        /*0090*/ 	.word	0x05000019


	//   ....[26]....
        /*0094*/ 	.word	0x05000019


	//   ....[27]....
        /*0098*/ 	.word	0x05000019


	//   ....[28]....
        /*009c*/ 	.word	0x05000019


	//   ....[29]....
        /*00a0*/ 	.word	0x05000019


	//   ....[30]....
        /*00a4*/ 	.word	0x05000019


	//   ....[31]....
        /*00a8*/ 	.word	0x05000019


	//   ....[32]....
        /*00ac*/ 	.word	0x05000019


	//   ....[33]....
        /*00b0*/ 	.word	0x05000019


	//   ....[34]....
        /*00b4*/ 	.word	0x05000019


	//   ....[35]....
        /*00b8*/ 	.word	0x05000019


	//----- nvinfo : EIATTR_COOP_GROUP_INSTR_OFFSETS
	.align		4
.L_3161:
        /*00bc*/ 	.byte	0x04, 0x28
        /*00be*/ 	.short	(.L_3163 - .L_3162)


	//   ....[0]....
.L_3162:
        /*00c0*/ 	.word	0x00001e20


	//   ....[1]....
        /*00c4*/ 	.word	0x00001e50


	//   ....[2]....
        /*00c8*/ 	.word	0x00001e60


	//   ....[3]....
        /*00cc*/ 	.word	0x00001ec0


	//   ....[4]....
        /*00d0*/ 	.word	0x00001ef0


	//   ....[5]....
        /*00d4*/ 	.word	0x00001f10


	//   ....[6]....
        /*00d8*/ 	.word	0x00001f70


	//   ....[7]....
        /*00dc*/ 	.word	0x00001fa0


	//   ....[8]....
        /*00e0*/ 	.word	0x00001fc0


	//   ....[9]....
        /*00e4*/ 	.word	0x00002020


	//   ....[10]....
        /*00e8*/ 	.word	0x00002050


	//   ....[11]....
        /*00ec*/ 	.word	0x00002070


	//   ....[12]....
        /*00f0*/ 	.word	0x000020e0


	//   ....[13]....
        /*00f4*/ 	.word	0x00002110


	//   ....[14]....
        /*00f8*/ 	.word	0x00002120


	//   ....[15]....
        /*00fc*/ 	.word	0x00002180


	//   ....[16]....
        /*0100*/ 	.word	0x000021a0


	//   ....[17]....
        /*0104*/ 	.word	0x000021b0


	//   ....[18]....
        /*0108*/ 	.word	0x00002690


	//   ....[19]....
        /*010c*/ 	.word	0x000026f0


	//   ....[20]....
        /*0110*/ 	.word	0x00002740


	//   ....[21]....
        /*0114*/ 	.word	0x000027e0


	//   ....[22]....
        /*0118*/ 	.word	0x00002860


	//   ....[23]....
        /*011c*/ 	.word	0x000028e0


	//   ....[24]....
        /*0120*/ 	.word	0x00002960


	//   ....[25]....
        /*0124*/ 	.word	0x000029d0


	//   ....[26]....
        /*0128*/ 	.word	0x00002a60


	//   ....[27]....
        /*012c*/ 	.word	0x00002ae0


	//   ....[28]....
        /*0130*/ 	.word	0x00002b70


	//   ....[29]....
        /*0134*/ 	.word	0x00002c00


	//   ....[30]....
        /*0138*/ 	.word	0x00002c90


	//   ....[31]....
        /*013c*/ 	.word	0x00002cf0


	//   ....[32]....
        /*0140*/ 	.word	0x00002d50


	//   ....[33]....
        /*0144*/ 	.word	0x00002df0


	//   ....[34]....
        /*0148*/ 	.word	0x00002e40


	//   ....[35]....
        /*014c*/ 	.word	0x00002e90


	//----- nvinfo : EIATTR_VRC_CTA_INIT_COUNT
	.align		4
.L_3163:
        /*0150*/ 	.byte	0x02, 0x4a
	.zero		1
	.zero		1


	//----- nvinfo : EIATTR_EXIT_INSTR_OFFSETS
	.align		4
        /*0154*/ 	.byte	0x04, 0x1c
        /*0156*/ 	.short	(.L_3165 - .L_3164)


	//   ....[0]....
.L_3164:
        /*0158*/ 	.word	0x00002540


	//   ....[1]....
        /*015c*/ 	.word	0x00002620


	//----- nvinfo : EIATTR_CRS_STACK_SIZE
	.align		4
.L_3165:
        /*0160*/ 	.byte	0x04, 0x1e
        /*0162*/ 	.short	(.L_3167 - .L_3166)
.L_3166:
        /*0164*/ 	.word	0x00000000


	//----- nvinfo : EIATTR_CBANK_PARAM_SIZE
	.align		4
.L_3167:
        /*0168*/ 	.byte	0x03, 0x19
        /*016a*/ 	.short	0x00a0


	//----- nvinfo : EIATTR_PARAM_CBANK
	.align		4
        /*016c*/ 	.byte	0x04, 0x0a
        /*016e*/ 	.short	(.L_3169 - .L_3168)
	.align		4
.L_3168:
        /*0170*/ 	.word	index@(.nv.constant0._Z30group_norm_nhwc_fwd_sum_kernelI11Bf16IOFp16WLi160EEv26Group_norm_nhwc_fwd_params)
        /*0174*/ 	.short	0x0380
        /*0176*/ 	.short	0x00a0


	//----- nvinfo : EIATTR_SW_WAR
	.align		4
.L_3169:
        /*0178*/ 	.byte	0x04, 0x36
        /*017a*/ 	.short	(.L_3171 - .L_3170)
.L_3170:
        /*017c*/ 	.word	0x00000008
.L_3171:


//--------------------- .nv.info._Z30group_norm_nhwc_fwd_sum_kernelI11Fp16IOFp32WLi196EEv26Group_norm_nhwc_fwd_params --------------------------
	.section	.nv.info._Z30group_norm_nhwc_fwd_sum_kernelI11Fp16IOFp32WLi196EEv26Group_norm_nhwc_fwd_params,"",@"SHT_CUDA_INFO"
	.sectionflags	@""
	.align	4


	//----- nvinfo : EIATTR_CUDA_API_VERSION
	.align		4
        /*0000*/ 	.byte	0x04, 0x37
        /*0002*/ 	.short	(.L_3173 - .L_3172)
.L_3172:
        /*0004*/ 	.word	0x00000082


	//----- nvinfo : EIATTR_KPARAM_INFO
	.align		4
.L_3173:
        /*0008*/ 	.byte	0x04, 0x17
        /*000a*/ 	.short	(.L_3175 - .L_3174)
.L_3174:
        /*000c*/ 	.word	0x00000000
        /*0010*/ 	.short	0x0000
        /*0012*/ 	.short	0x0000
        /*0014*/ 	.byte	0x00, 0xf0, 0x81, 0x02


	//----- nvinfo : EIATTR_SPARSE_MMA_MASK
	.align		4
.L_3175:
        /*0018*/ 	.byte	0x03, 0x50
        /*001a*/ 	.short	0x0000


	//----- nvinfo : EIATTR_MAXREG_COUNT
	.align		4
        /*001c*/ 	.byte	0x03, 0x1b
        /*001e*/ 	.short	0x00ff


	//----- nvinfo : EIATTR_NUM_BARRIERS
	.align		4
        /*0020*/ 	.byte	0x02, 0x4c
        /*0022*/ 	.byte	0x01
	.zero		1


	//----- nvinfo : EIATTR_MERCURY_ISA_VERSION
	.align		4
        /*0024*/ 	.byte	0x03, 0x5f
        /*0026*/ 	.short	0x0101


	//----- nvinfo : EIATTR_COOP_GROUP_MASK_REGIDS
	.align		4
        /*0028*/ 	.byte	0x04, 0x29
        /*002a*/ 	.short	(.L_3177 - .L_3176)


	//   ....[0]....
.L_3176:
        /*002c*/ 	.word	0x05000008


	//   ....[1]....
        /*0030*/ 	.word	0x05000008


	//   ....[2]....
        /*0034*/ 	.word	0x05000008


	//   ....[3]....
        /*0038*/ 	.word	0x05000008


	//   ....[4]....
        /*003c*/ 	.word	0x05000008


	//   ....[5]....
        /*0040*/ 	.word	0x05000008


	//   ....[6]....
        /*0044*/ 	.word	0x05000008


	//   ....[7]....
        /*0048*/ 	.word	0x05000008


	//   ....[8]....
        /*004c*/ 	.word	0x05000008


	//   ....[9]....
        /*0050*/ 	.word	0x05000008


	//   ....[10]....
        /*0054*/ 	.word	0x05000008


	//   ....[11]....
        /*0058*/ 	.word	0x05000008


	//   ....[12]....
        /*005c*/ 	.word	0x05000008


	//   ....[13]....
        /*0060*/ 	.word	0x05000008


	//   ....[14]....
        /*0064*/ 	.word	0x05000008


	//   ....[15]....
        /*0068*/ 	.word	0x05000008


	//   ....[16]....
        /*006c*/ 	.word	0x05000008


	//   ....[17]....
        /*0070*/ 	.word	0x05000008


	//   ....[18]....
        /*0074*/ 	.word	0x05000008


	//   ....[19]....
        /*0078*/ 	.word	0x05000008


	//   ....[20]....
        /*007c*/ 	.word	0x05000008


	//   ....[21]....
        /*0080*/ 	.word	0x05000008


	//----- nvinfo : EIATTR_COOP_GROUP_INSTR_OFFSETS
	.align		4
.L_3177:
        /*0084*/ 	.byte	0x04, 0x28
        /*0086*/ 	.short	(.L_3179 - .L_3178)


	//   ....[0]....
.L_3178:
        /*0088*/ 	.word	0x00001e80


	//   ....[1]....
        /*008c*/ 	.word	0x00001f30


	//   ....[2]....
        /*0090*/ 	.word	0x00001fa0


	//   ....[3]....
        /*0094*/ 	.word	0x00002030


	//   ....[4]....
        /*0098*/ 	.word	0x000020a0


	//   ....[5]....
        /*009c*/ 	.word	0x00002120


	//   ....[6]....
        /*00a0*/ 	.word	0x00002190


	//   ....[7]....
        /*00a4*/ 	.word	0x00002230


	//   ....[8]....
        /*00a8*/ 	.word	0x000022b0


	//   ....[9]....
        /*00ac*/ 	.word	0x00002320


	//   ....[10]....
        /*00b0*/ 	.word	0x00002370


	//   ....[11]....
        /*00b4*/ 	.word	0x00002ac0


	//   ....[12]....
        /*00b8*/ 	.word	0x00002b90


	//   ....[13]....
        /*00bc*/ 	.word	0x00002c20


	//   ....[14]....
        /*00c0*/ 	.word	0x00002cd0


	//   ....[15]....
        /*00c4*/ 	.word	0x00002d60


	//   ....[16]....
        /*00c8*/ 	.word	0x00002e10


	//   ....[17]....
        /*00cc*/ 	.word	0x00002ea0


	//   ....[18]....
        /*00d0*/ 	.word	0x00002f60


	//   ....[19]....
        /*00d4*/ 	.word	0x00003000


	//   ....[20]....
        /*00d8*/ 	.word	0x00003090


	//   ....[21]....
        /*00dc*/ 	.word	0x00003100


	//----- nvinfo : EIATTR_VRC_CTA_INIT_COUNT
	.align		4
.L_3179:
        /*00e0*/ 	.byte	0x02, 0x4a
	.zero		1
	.zero		1


	//----- nvinfo : EIATTR_EXIT_INSTR_OFFSETS
	.align		4
        /*00e4*/ 	.byte	0x04, 0x1c
        /*00e6*/ 	.short	(.L_3181 - .L_3180)


	//   ....[0]....
.L_3180:
        /*00e8*/ 	.word	0x000029b0


	//   ....[1]....
        /*00ec*/ 	.word	0x00002aa0


	//----- nvinfo : EIATTR_CRS_STACK_SIZE
	.align		4
.L_3181:
        /*00f0*/ 	.byte	0x04, 0x1e
        /*00f2*/ 	.short	(.L_3183 - .L_3182)
.L_3182:
        /*00f4*/ 	.word	0x00000000


	//----- nvinfo : EIATTR_CBANK_PARAM_SIZE
	.align		4
.L_3183:
        /*00f8*/ 	.byte	0x03, 0x19
        /*00fa*/ 	.short	0x00a0


	//----- nvinfo : EIATTR_PARAM_CBANK
	.align		4
        /*00fc*/ 	.byte	0x04, 0x0a
        /*00fe*/ 	.short	(.L_3185 - .L_3184)
	.align		4
.L_3184:
        /*0100*/ 	.word	index@(.nv.constant0._Z30group_norm_nhwc_fwd_sum_kernelI11Fp16IOFp32WLi196EEv26Group_norm_nhwc_fwd_params)
        /*0104*/ 	.short	0x0380
        /*0106*/ 	.short	0x00a0


	//----- nvinfo : EIATTR_SW_WAR
	.align		4
.L_3185:
        /*0108*/ 	.byte	0x04, 0x36
        /*010a*/ 	.short	(.L_3187 - .L_3186)
.L_3186:
        /*010c*/ 	.word	0x00000008
.L_3187:


//--------------------- .nv.info._Z30group_norm_nhwc_fwd_sum_kernelI11Fp16IOFp32WLi168EEv26Group_norm_nhwc_fwd_params --------------------------
	.section	.nv.info._Z30group_norm_nhwc_fwd_sum_kernelI11Fp16IOFp32WLi168EEv26Group_norm_nhwc_fwd_params,"",@"SHT_CUDA_INFO"
	.sectionflags	@""
	.align	4


	//----- nvinfo : EIATTR_CUDA_API_VERSION
	.align		4
        /*0000*/ 	.byte	0x04, 0x37
        /*0002*/ 	.short	(.L_3189 - .L_3188)
.L_3188:
        /*0004*/ 	.word	0x00000082


	//----- nvinfo : EIATTR_KPARAM_INFO
	.align		4
.L_3189:
        /*0008*/ 	.byte	0x04, 0x17
        /*000a*/ 	.short	(.L_3191 - .L_3190)
.L_3190:
        /*000c*/ 	.word	0x00000000
        /*0010*/ 	.short	0x0000
        /*0012*/ 	.short	0x0000
        /*0014*/ 	.byte	0x00, 0xf0, 0x81, 0x02


	//----- nvinfo : EIATTR_SPARSE_MMA_MASK
	.align		4
.L_3191:
        /*0018*/ 	.byte	0x03, 0x50
        /*001a*/ 	.short	0x0000


	//----- nvinfo : EIATTR_MAXREG_COUNT
	.align		4
        /*001c*/ 	.byte	0x03, 0x1b
        /*001e*/ 	.short	0x00ff


	//----- nvinfo : EIATTR_NUM_BARRIERS
	.align		4
        /*0020*/ 	.byte	0x02, 0x4c
        /*0022*/ 	.byte	0x01
	.zero		1


	//----- nvinfo : EIATTR_MERCURY_ISA_VERSION
	.align		4
        /*0024*/ 	.byte	0x03, 0x5f
        /*0026*/ 	.short	0x0101


	//----- nvinfo : EIATTR_COOP_GROUP_MASK_REGIDS
	.align		4
        /*0028*/ 	.byte	0x04, 0x29
        /*002a*/ 	.short	(.L_3193 - .L_3192)


	//   ....[0]....
.L_3192:
        /*002c*/ 	.word	0x05000007


	//   ....[1]....
        /*0030*/ 	.word	0x05000007


	//   ....[2]....
        /*0034*/ 	.word	0x05000007


	//   ....[3]....
        /*0038*/ 	.word	0x05000007


	//   ....[4]....
        /*003c*/ 	.word	0x05000007


	//   ....[5]....
        /*0040*/ 	.word	0x05000007


	//   ....[6]....
        /*0044*/ 	.word	0x05000007


	//   ....[7]....
        /*0048*/ 	.word	0x05000007


	//   ....[8]....
        /*004c*/ 	.word	0x05000007


	//   ....[9]....
        /*0050*/ 	.word	0x05000007


	//   ....[10]....
        /*0054*/ 	.word	0x05000007


	//   ....[11]....
        /*0058*/ 	.word	0x05000007


	//   ....[12]....
        /*005c*/ 	.word	0x05000007


	//   ....[13]....
        /*0060*/ 	.word	0x05000007


	//   ....[14]....
        /*0064*/ 	.word	0x05000007


	//   ....[15]....
        /*0068*/ 	.word	0x05000007


	//   ....[16]....
        /*006c*/ 	.word	0x05000007


	//   ....[17]....
        /*0070*/ 	.word	0x05000007


	//   ....[18]....
        /*0074*/ 	.word	0x05000007


	//   ....[19]....
        /*0078*/ 	.word	0x05000007


	//   ....[20]....
        /*007c*/ 	.word	0x05000007


	//   ....[21]....
        /*0080*/ 	.word	0x05000007


	//----- nvinfo : EIATTR_COOP_GROUP_INSTR_OFFSETS
	.align		4
.L_3193:
        /*0084*/ 	.byte	0x04, 0x28
        /*0086*/ 	.short	(.L_3195 - .L_3194)


	//   ....[0]....
.L_3194:
        /*0088*/ 	.word	0x00001e30


	//   ....[1]....
        /*008c*/ 	.word	0x00001ef0


	//   ....[2]....
        /*0090*/ 	.word	0x00001f60


	//   ....[3]....
        /*0094*/ 	.word	0x00001fe0


	//   ....[4]....
        /*0098*/ 	.word	0x00002050


	//   ....[5]....
        /*009c*/ 	.word	0x000020f0


	//   ....[6]....
        /*00a0*/ 	.word	0x00002160


	//   ....[7]....
        /*00a4*/ 	.word	0x000021e0


	//   ....[8]....
        /*00a8*/ 	.word	0x00002260


	//   ....[9]....
        /*00ac*/ 	.word	0x000022d0


	//   ....[10]....
        /*00b0*/ 	.word	0x00002320


	//   ....[11]....
        /*00b4*/ 	.word	0x00002a10


	//   ....[12]....
        /*00b8*/ 	.word	0x00002af0


	//   ....[13]....
        /*00bc*/ 	.word	0x00002b80


	//   ....[14]....
        /*00c0*/ 	.word	0x00002c30


	//   ....[15]....
        /*00c4*/ 	.word	0x00002cc0


	//   ....[16]....
        /*00c8*/ 	.word	0x00002d70


	//   ....[17]....
        /*00cc*/ 	.word	0x00002e00


	//   ....[18]....
        /*00d0*/ 	.word	0x00002eb0


	//   ....[19]....
        /*00d4*/ 	.word	0x00002f50


	//   ....[20]....
        /*00d8*/ 	.word	0x00002fe0


	//   ....[21]....
        /*00dc*/ 	.word	0x00003050


	//----- nvinfo : EIATTR_VRC_CTA_INIT_COUNT
	.align		4
.L_3195:
        /*00e0*/ 	.byte	0x02, 0x4a
	.zero		1
	.zero		1


	//----- nvinfo : EIATTR_EXIT_INSTR_OFFSETS
	.align		4
        /*00e4*/ 	.byte	0x04, 0x1c
        /*00e6*/ 	.short	(.L_3197 - .L_3196)


	//   ....[0]....
.L_3196:
        /*00e8*/ 	.word	0x00002910


	//   ....[1]....
        /*00ec*/ 	.word	0x000029f0


	//----- nvinfo : EIATTR_CRS_STACK_SIZE
	.align		4
.L_3197:
        /*00f0*/ 	.byte	0x04, 0x1e
        /*00f2*/ 	.short	(.L_3199 - .L_3198)
.L_3198:
        /*00f4*/ 	.word	0x00000000


	//----- nvinfo : EIATTR_CBANK_PARAM_SIZE
	.align		4
.L_3199:
        /*00f8*/ 	.byte	0x03, 0x19
        /*00fa*/ 	.short	0x00a0


	//----- nvinfo : EIATTR_PARAM_CBANK
	.align		4
        /*00fc*/ 	.byte	0x04, 0x0a
        /*00fe*/ 	.short	(.L_3201 - .L_3200)
	.align		4
.L_3200:
        /*0100*/ 	.word	index@(.nv.constant0._Z30group_norm_nhwc_fwd_sum_kernelI11Fp16IOFp32WLi168EEv26Group_norm_nhwc_fwd_params)
        /*0104*/ 	.short	0x0380
        /*0106*/ 	.short	0x00a0


	//----- nvinfo : EIATTR_SW_WAR
	.align		4
.L_3201:
        /*0108*/ 	.byte	0x04, 0x36
        /*010a*/ 	.short	(.L_3203 - .L_3202)
.L_3202:
        /*010c*/ 	.word	0x00000008
.L_3203:


//--------------------- .nv.info._Z30group_norm_nhwc_fwd_sum_kernelI11Fp16IOFp32WLi64EEv26Group_norm_nhwc_fwd_params --------------------------
	.section	.nv.info._Z30group_norm_nhwc_fwd_sum_kernelI11Fp16IOFp32WLi64EEv26Group_norm_nhwc_fwd_params,"",@"SHT_CUDA_INFO"
	.sectionflags	@""
	.align	4


	//----- nvinfo : EIATTR_CUDA_API_VERSION
	.align		4
        /*0000*/ 	.byte	0x04, 0x37
        /*0002*/ 	.short	(.L_3205 - .L_3204)
.L_3204:
        /*0004*/ 	.word	0x00000082


	//----- nvinfo : EIATTR_KPARAM_INFO
	.align		4
.L_3205:
        /*0008*/ 	.byte	0x04, 0x17
        /*000a*/ 	.short	(.L_3207 - .L_3206)
.L_3206:
        /*000c*/ 	.word	0x00000000
        /*0010*/ 	.short	0x0000
        /*0012*/ 	.short	0x0000
        /*0014*/ 	.byte	0x00, 0xf0, 0x81, 0x02


	//----- nvinfo : EIATTR_SPARSE_MMA_MASK
	.align		4
.L_3207:
        /*0018*/ 	.byte	0x03, 0x50
        /*001a*/ 	.short	0x0000


	//----- nvinfo : EIATTR_MAXREG_COUNT
	.align		4
        /*001c*/ 	.byte	0x03, 0x1b
        /*001e*/ 	.short	0x00ff


	//----- nvinfo : EIATTR_NUM_BARRIERS
	.align		4
        /*0020*/ 	.byte	0x02, 0x4c
        /*0022*/ 	.byte	0x01
	.zero		1


	//----- nvinfo : EIATTR_MERCURY_ISA_VERSION
	.align		4
        /*0024*/ 	.byte	0x03, 0x5f
        /*0026*/ 	.short	0x0101


	//----- nvinfo : EIATTR_COOP_GROUP_MASK_REGIDS
	.align		4
        /*0028*/ 	.byte	0x04, 0x29
        /*002a*/ 	.short	(.L_3209 - .L_3208)


	//   ....[0]....
.L_3208:
        /*002c*/ 	.word	0xffffffff


	//   ....[1]....
        /*0030*/ 	.word	0xffffffff


	//   ....[2]....
        /*0034*/ 	.word	0xffffffff


	//   ....[3]....
        /*0038*/ 	.word	0xffffffff


	//   ....[4]....
        /*003c*/ 	.word	0xffffffff


	//   ....[5]....
        /*0040*/ 	.word	0xffffffff


	//   ....[6]....
        /*0044*/ 	.word	0xffffffff


	//   ....[7]....
        /*0048*/ 	.word	0xffffffff


	//   ....[8]....
        /*004c*/ 	.word	0xffffffff


	//   ....[9]....
        /*0050*/ 	.word	0xffffffff


	//   ....[10]....
        /*0054*/ 	.word	0xffffffff


	//   ....[11]....
        /*0058*/ 	.word	0xffffffff


	//   ....[12]....
        /*005c*/ 	.word	0xffffffff


	//   ....[13]....
        /*0060*/ 	.word	0xffffffff


	//   ....[14]....
        /*0064*/ 	.word	0xffffffff


	//   ....[15]....
        /*0068*/ 	.word	0xffffffff


	//   ....[16]....
        /*006c*/ 	.word	0xffffffff


	//   ....[17]....
        /*0070*/ 	.word	0xffffffff


	//   ....[18]....
        /*0074*/ 	.word	0x05000013


	//   ....[19]....
        /*0078*/ 	.word	0x05000013


	//   ....[20]....
        /*007c*/ 	.word	0x05000013


	//   ....[21]....
        /*0080*/ 	.word	0x05000013


	//   ....[22]....
        /*0084*/ 	.word	0x05000013


	//   ....[23]....
        /*0088*/ 	.word	0x05000013


	//   ....[24]....
        /*008c*/ 	.word	0x05000013


	//   ....[25]....
        /*0090*/ 	.word	0x05000013


	//   ....[26]....
        /*0094*/ 	.word	0x05000013


	//   ....[27]....
        /*0098*/ 	.word	0x05000013


	//   ....[28]....
        /*009c*/ 	.word	0x05000013


	//   ....[29]....
        /*00a0*/ 	.word	0x05000013


	//   ....[30]....
        /*00a4*/ 	.word	0x05000013


	//   ....[31]....
        /*00a8*/ 	.word	0x05000013


	//   ....[32]....
        /*00ac*/ 	.word	0x05000013


	//   ....[33]....
        /*00b0*/ 	.word	0x05000013


	//   ....[34]....
        /*00b4*/ 	.word	0x05000013


	//   ....[35]....
        /*00b8*/ 	.word	0x05000013


	//----- nvinfo : EIATTR_COOP_GROUP_INSTR_OFFSETS
	.align		4
.L_3209:
        /*00bc*/ 	.byte	0x04, 0x28
        /*00be*/ 	.short	(.L_3211 - .L_3210)


	//   ....[0]....
.L_3210:
        /*00c0*/ 	.word	0x00001bd0


	//   ....[1]....
        /*00c4*/ 	.word	0x00001c00


	//   ....[2]....
        /*00c8*/ 	.word	0x00001c10


	//   ....[3]....
        /*00cc*/ 	.word	0x00001c70


	//   ....[4]....
        /*00d0*/ 	.word	0x00001ca0


	//   ....[5]....
        /*00d4*/ 	.word	0x00001cc0


	//   ....[6]....
        /*00d8*/ 	.word	0x00001d20


	//   ....[7]....
        /*00dc*/ 	.word	0x00001d50


	//   ....[8]....
        /*00e0*/ 	.word	0x00001d70


	//   ....[9]....
        /*00e4*/ 	.word	0x00001dd0


	//   ....[10]....
        /*00e8*/ 	.word	0x00001e00


	//   ....[11]....
        /*00ec*/ 	.word	0x00001e20


	//   ....[12]....
        /*00f0*/ 	.word	0x00001e80


	//   ....[13]....
        /*00f4*/ 	.word	0x00001eb0


	//   ....[14]....
        /*00f8*/ 	.word	0x00001ed0


	//   ....[15]....
        /*00fc*/ 	.word	0x00001f30


	//   ....[16]....
        /*0100*/ 	.word	0x00001f50


	//   ....[17]....
        /*0104*/ 	.word	0x00001f60


	//   ....[18]....
        /*0108*/ 	.word	0x000022b0


	//   ....[19]....
        /*010c*/ 	.word	0x00002300


	//   ....[20]....
        /*0110*/ 	.word	0x00002370


	//   ....[21]....
        /*0114*/ 	.word	0x000023e0


	//   ....[22]....
        /*0118*/ 	.word	0x00002470


	//   ....[23]....
        /*011c*/ 	.word	0x000024d0


	//   ....[24]....
        /*0120*/ 	.word	0x00002550


	//   ....[25]....
        /*0124*/ 	.word	0x000025e0


	//   ....[26]....
        /*0128*/ 	.word	0x00002650


	//   ....[27]....
        /*012c*/ 	.word	0x000026c0


	//   ....[28]....
        /*0130*/ 	.word	0x00002740


	//   ....[29]....
        /*0134*/ 	.word	0x000027a0


	//   ....[30]....
        /*0138*/ 	.word	0x00002820


	//   ....[31]....
        /*013c*/ 	.word	0x000028a0


	//   ....[32]....
        /*0140*/ 	.word	0x00002910


	//   ....[33]....
        /*0144*/ 	.word	0x000029b0


	//   ....[34]....
        /*0148*/ 	.word	0x00002a00


	//   ....[35]....
        /*014c*/ 	.word	0x00002a50


	//----- nvinfo : EIATTR_VRC_CTA_INIT_COUNT
	.align		4
.L_3211:
        /*0150*/ 	.byte	0x02, 0x4a
	.zero		1
	.zero		1


	//----- nvinfo : EIATTR_EXIT_INSTR_OFFSETS
	.align		4
        /*0154*/ 	.byte	0x04, 0x1c
        /*0156*/ 	.short	(.L_3213 - .L_3212)


	//   ....[0]....
.L_3212:
        /*0158*/ 	.word	0x00002140


	//   ....[1]....
        /*015c*/ 	.word	0x00002220


	//----- nvinfo : EIATTR_CRS_STACK_SIZE
	.align		4
.L_3213:
        /*0160*/ 	.byte	0x04, 0x1e
        /*0162*/ 	.short	(.L_3215 - .L_3214)
.L_3214:
        /*0164*/ 	.word	0x00000000


	//----- nvinfo : EIATTR_CBANK_PARAM_SIZE
	.align		4
.L_3215:
        /*0168*/ 	.byte	0x03, 0x19
        /*016a*/ 	.short	0x00a0


	//----- nvinfo : EIATTR_PARAM_CBANK
	.align		4
        /*016c*/ 	.byte	0x04, 0x0a
        /*016e*/ 	.short	(.L_3217 - .L_3216)
	.align		4
.L_3216:
        /*0170*/ 	.word	index@(.nv.constant0._Z30group_norm_nhwc_fwd_sum_kernelI11Fp16IOFp32WLi64EEv26Group_norm_nhwc_fwd_params)
        /*0174*/ 	.short	0x0380
        /*0176*/ 	.short	0x00a0


	//----- nvinfo : EIATTR_SW_WAR
	.align		4
.L_3217:
        /*0178*/ 	.byte	0x04, 0x36
        /*017a*/ 	.short	(.L_3219 - .L_3218)
.L_3218:
        /*017c*/ 	.word	0x00000008
.L_3219:


//--------------------- .nv.info._Z30group_norm_nhwc_fwd_sum_kernelI11Fp16IOFp32WLi128EEv26Group_norm_nhwc_fwd_params --------------------------
	.section	.nv.info._Z30group_norm_nhwc_fwd_sum_kernelI11Fp16IOFp32WLi128EEv26Group_norm_nhwc_fwd_params,"",@"SHT_CUDA_INFO"
	.sectionflags	@""
	.align	4


	//----- nvinfo : EIATTR_CUDA_API_VERSION
	.align		4
        /*0000*/ 	.byte	0x04, 0x37
        /*0002*/ 	.short	(.L_3221 - .L_3220)
.L_3220:
        /*0004*/ 	.word	0x00000082


	//----- nvinfo : EIATTR_KPARAM_INFO
	.align		4
.L_3221:
        /*0008*/ 	.byte	0x04, 0x17
        /*000a*/ 	.short	(.L_3223 - .L_3222)
.L_3222:
        /*000c*/ 	.word	0x00000000
        /*0010*/ 	.short	0x0000
        /*0012*/ 	.short	0x0000
        /*0014*/ 	.byte	0x00, 0xf0, 0x81, 0x02


	//----- nvinfo : EIATTR_SPARSE_MMA_MASK
	.align		4
.L_3223:
        /*0018*/ 	.byte	0x03, 0x50
        /*001a*/ 	.short	0x0000


	//----- nvinfo : EIATTR_MAXREG_COUNT
	.align		4
        /*001c*/ 	.byte	0x03, 0x1b
        /*001e*/ 	.short	0x00ff


	//----- nvinfo : EIATTR_NUM_BARRIERS
	.align		4
        /*0020*/ 	.byte	0x02, 0x4c
        /*0022*/ 	.byte	0x01
	.zero		1


	//----- nvinfo : EIATTR_MERCURY_ISA_VERSION
	.align		4
        /*0024*/ 	.byte	0x03, 0x5f
        /*0026*/ 	.short	0x0101


	//----- nvinfo : EIATTR_COOP_GROUP_MASK_REGIDS
	.align		4
        /*0028*/ 	.byte	0x04, 0x29
        /*002a*/ 	.short	(.L_3225 - .L_3224)


	//   ....[0]....
.L_3224:
        /*002c*/ 	.word	0xffffffff


	//   ....[1]....
        /*0030*/ 	.word	0xffffffff


	//   ....[2]....
        /*0034*/ 	.word	0xffffffff


	//   ....[3]....
        /*0038*/ 	.word	0xffffffff


	//   ....[4]....
        /*003c*/ 	.word	0xffffffff


	//   ....[5]....
        /*0040*/ 	.word	0xffffffff


	//   ....[6]....
        /*0044*/ 	.word	0xffffffff


	//   ....[7]....
        /*0048*/ 	.word	0xffffffff


	//   ....[8]....
        /*004c*/ 	.word	0xffffffff


	//   ....[9]....
        /*0050*/ 	.word	0xffffffff


	//   ....[10]....
        /*0054*/ 	.word	0xffffffff


	//   ....[11]....
        /*0058*/ 	.word	0xffffffff


	//   ....[12]....
        /*005c*/ 	.word	0xffffffff


	//   ....[13]....
        /*0060*/ 	.word	0xffffffff


	//   ....[14]....
        /*0064*/ 	.word	0xffffffff


	//   ....[15]....
        /*0068*/ 	.word	0xffffffff


	//   ....[16]....
        /*006c*/ 	.word	0xffffffff


	//   ....[17]....
        /*0070*/ 	.word	0xffffffff


	//   ....[18]....
        /*0074*/ 	.word	0x05000011


	//   ....[19]....
        /*0078*/ 	.word	0x05000011


	//   ....[20]....
        /*007c*/ 	.word	0x05000011


	//   ....[21]....
        /*0080*/ 	.word	0x05000011


	//   ....[22]....
        /*0084*/ 	.word	0x05000011


	//   ....[23]....
        /*0088*/ 	.word	0x05000011


	//   ....[24]....
        /*008c*/ 	.word	0x05000011


	//   ....[25]....
        /*0090*/ 	.word	0x05000011


	//   ....[26]....
        /*0094*/ 	.word	0x05000011


	//   ....[27]....
        /*0098*/ 	.word	0x05000011


	//   ....[28]....
        /*009c*/ 	.word	0x05000011


	//   ....[29]....
        /*00a0*/ 	.word	0x05000011


	//   ....[30]....
        /*00a4*/ 	.word	0x05000011


	//   ....[31]....
        /*00a8*/ 	.word	0x05000011


	//   ....[32]....
        /*00ac*/ 	.word	0x05000011


	//   ....[33]....
        /*00b0*/ 	.word	0x05000011


	//   ....[34]....
        /*00b4*/ 	.word	0x05000011


	//   ....[35]....
        /*00b8*/ 	.word	0x05000011


	//----- nvinfo : EIATTR_COOP_GROUP_INSTR_OFFSETS
	.align		4
.L_3225:
        /*00bc*/ 	.byte	0x04, 0x28
        /*00be*/ 	.short	(.L_3227 - .L_3226)


	//   ....[0]....
.L_3226:
        /*00c0*/ 	.word	0x00001d00


	//   ....[1]....
        /*00c4*/ 	.word	0x00001d30


	//   ....[2]....
        /*00c8*/ 	.word	0x00001d40


	//   ....[3]....
        /*00cc*/ 	.word	0x00001da0


	//   ....[4]....
        /*00d0*/ 	.word	0x00001dd0


	//   ....[5]....
        /*00d4*/ 	.word	0x00001df0


	//   ....[6]....
        /*00d8*/ 	.word	0x00001e50


	//   ....[7]....
        /*00dc*/ 	.word	0x00001e80


	//   ....[8]....
        /*00e0*/ 	.word	0x00001ea0


	//   ....[9]....
        /*00e4*/ 	.word	0x00001f00


	//   ....[10]....
        /*00e8*/ 	.word	0x00001f30


	//   ....[11]....
        /*00ec*/ 	.word	0x00001f50


	//   ....[12]....
        /*00f0*/ 	.word	0x00001fb0


	//   ....[13]....
        /*00f4*/ 	.word	0x00001fe0


	//   ....[14]....
        /*00f8*/ 	.word	0x00002000


	//   ....[15]....
        /*00fc*/ 	.word	0x00002070


	//   ....[16]....
        /*0100*/ 	.word	0x00002090


	//   ....[17]....
        /*0104*/ 	.word	0x000020a0


	//   ....[18]....
        /*0108*/ 	.word	0x00002570


	//   ....[19]....
        /*010c*/ 	.word	0x000025d0


	//   ....[20]....
        /*0110*/ 	.word	0x00002630


	//   ....[21]....
        /*0114*/ 	.word	0x000026b0


	//   ....[22]....
        /*0118*/ 	.word	0x00002740


	//   ....[23]....
        /*011c*/ 	.word	0x000027a0


	//   ....[24]....
        /*0120*/ 	.word	0x00002820


	//   ....[25]....
        /*0124*/ 	.word	0x000028b0


	//   ....[26]....
        /*0128*/ 	.word	0x00002910


	//   ....[27]....
        /*012c*/ 	.word	0x00002990


	//   ....[28]....
        /*0130*/ 	.word	0x00002a20


	//   ....[29]....
        /*0134*/ 	.word	0x00002a90


	//   ....[30]....
        /*0138*/ 	.word	0x00002b10


	//   ....[31]....
        /*013c*/ 	.word	0x00002b90


	//   ....[32]....
        /*0140*/ 	.word	0x00002bf0


	//   ....[33]....
        /*0144*/ 	.word	0x00002c70


	//   ....[34]....
        /*0148*/ 	.word	0x00002ce0


	//   ....[35]....
        /*014c*/ 	.word	0x00002d30


	//----- nvinfo : EIATTR_VRC_CTA_INIT_COUNT
	.align		4
.L_3227:
        /*0150*/ 	.byte	0x02, 0x4a
	.zero		1
	.zero		1


	//----- nvinfo : EIATTR_EXIT_INSTR_OFFSETS
	.align		4
        /*0154*/ 	.byte	0x04, 0x1c
        /*0156*/ 	.short	(.L_3229 - .L_3228)


	//   ....[0]....
.L_3228:
        /*0158*/ 	.word	0x00002410


	//   ....[1]....
        /*015c*/ 	.word	0x000024f0


	//----- nvinfo : EIATTR_CRS_STACK_SIZE
	.align		4
.L_3229:
        /*0160*/ 	.byte	0x04, 0x1e
        /*0162*/ 	.short	(.L_3231 - .L_3230)
.L_3230:
        /*0164*/ 	.word	0x00000000


	//----- nvinfo : EIATTR_CBANK_PARAM_SIZE
	.align		4
.L_3231:
        /*0168*/ 	.byte	0x03, 0x19
        /*016a*/ 	.short	0x00a0


	//----- nvinfo : EIATTR_PARAM_CBANK
	.align		4
        /*016c*/ 	.byte	0x04, 0x0a
        /*016e*/ 	.short	(.L_3233 - .L_3232)
	.align		4
.L_3232:
        /*0170*/ 	.word	index@(.nv.constant0._Z30group_norm_nhwc_fwd_sum_kernelI11Fp16IOFp32WLi128EEv26Group_norm_nhwc_fwd_params)
        /*0174*/ 	.short	0x0380
        /*0176*/ 	.short	0x00a0


	//----- nvinfo : EIATTR_SW_WAR
	.align		4
.L_3233:
        /*0178*/ 	.byte	0x04, 0x36
        /*017a*/ 	.short	(.L_3235 - .L_3234)
.L_3234:
        /*017c*/ 	.word	0x00000008
.L_3235:


//--------------------- .nv.info._Z30group_norm_nhwc_fwd_sum_kernelI11Fp16IOFp32WLi192EEv26Group_norm_nhwc_fwd_params --------------------------
	.section	.nv.info._Z30group_norm_nhwc_fwd_sum_kernelI11Fp16IOFp32WLi192EEv26Group_norm_nhwc_fwd_params,"",@"SHT_CUDA_INFO"
	.sectionflags	@""
	.align	4


	//----- nvinfo : EIATTR_CUDA_API_VERSION
	.align		4
        /*0000*/ 	.byte	0x04, 0x37
        /*0002*/ 	.short	(.L_3237 - .L_3236)
.L_3236:
        /*0004*/ 	.word	0x00000082


	//----- nvinfo : EIATTR_KPARAM_INFO
	.align		4
.L_3237:
        /*0008*/ 	.byte	0x04, 0x17
        /*000a*/ 	.short	(.L_3239 - .L_3238)
.L_3238:
        /*000c*/ 	.word	0x00000000
        /*0010*/ 	.short	0x0000
        /*0012*/ 	.short	0x0000
        /*0014*/ 	.byte	0x00, 0xf0, 0x81, 0x02


	//----- nvinfo : EIATTR_SPARSE_MMA_MASK
	.align		4
.L_3239:
        /*0018*/ 	.byte	0x03, 0x50
        /*001a*/ 	.short	0x0000


	//----- nvinfo : EIATTR_MAXREG_COUNT
	.align		4
        /*001c*/ 	.byte	0x03, 0x1b
        /*001e*/ 	.short	0x00ff


	//----- nvinfo : EIATTR_NUM_BARRIERS
	.align		4
        /*0020*/ 	.byte	0x02, 0x4c
        /*0022*/ 	.byte	0x01
	.zero		1


	//----- nvinfo : EIATTR_MERCURY_ISA_VERSION
	.align		4
        /*0024*/ 	.byte	0x03, 0x5f
        /*0026*/ 	.short	0x0101


	//----- nvinfo : EIATTR_COOP_GROUP_MASK_REGIDS
	.align		4
        /*0028*/ 	.byte	0x04, 0x29
        /*002a*/ 	.short	(.L_3241 - .L_3240)


	//   ....[0]....
.L_3240:
        /*002c*/ 	.word	0xffffffff


	//   ....[1]....
        /*0030*/ 	.word	0xffffffff


	//   ....[2]....
        /*0034*/ 	.word	0xffffffff


	//   ....[3]....
        /*0038*/ 	.word	0xffffffff


	//   ....[4]....
        /*003c*/ 	.word	0xffffffff


	//   ....[5]....
        /*0040*/ 	.word	0xffffffff


	//   ....[6]....
        /*0044*/ 	.word	0xffffffff


	//   ....[7]....
        /*0048*/ 	.word	0xffffffff


	//   ....[8]....
        /*004c*/ 	.word	0xffffffff


	//   ....[9]....
        /*0050*/ 	.word	0xffffffff


	//   ....[10]....
        /*0054*/ 	.word	0xffffffff


	//   ....[11]....
        /*0058*/ 	.word	0xffffffff


	//   ....[12]....
        /*005c*/ 	.word	0xffffffff


	//   ....[13]....
        /*0060*/ 	.word	0xffffffff


	//   ....[14]....
        /*0064*/ 	.word	0xffffffff


	//   ....[15]....
        /*0068*/ 	.word	0xffffffff


	//   ....[16]....
        /*006c*/ 	.word	0xffffffff


	//   ....[17]....
        /*0070*/ 	.word	0xffffffff


	//   ....[18]....
        /*0074*/ 	.word	0x0500001c


	//   ....[19]....
        /*0078*/ 	.word	0x0500001c


	//   ....[20]....
        /*007c*/ 	.word	0x0500001c


	//   ....[21]....
        /*0080*/ 	.word	0x0500001c


	//   ....[22]....
        /*0084*/ 	.word	0x0500001c


	//   ....[23]....
        /*0088*/ 	.word	0x0500001c


	//   ....[24]....
        /*008c*/ 	.word	0x0500001c


	//   ....[25]....
        /*0090*/ 	.word	0x0500001c


	//   ....[26]....
        /*0094*/ 	.word	0x0500001c


	//   ....[27]....
        /*0098*/ 	.word	0x0500001c


	//   ....[28]....
        /*009c*/ 	.word	0x0500001c


	//   ....[29]....
        /*00a0*/ 	.word	0x0500001c


	//   ....[30]....
        /*00a4*/ 	.word	0x0500001c


	//   ....[31]....
        /*00a8*/ 	.word	0x0500001c


	//   ....[32]....
        /*00ac*/ 	.word	0x0500001c


	//   ....[33]....
        /*00b0*/ 	.word	0x0500001c


	//   ....[34]....
        /*00b4*/ 	.word	0x0500001c


	//   ....[35]....
        /*00b8*/ 	.word	0x0500001c


	//----- nvinfo : EIATTR_COOP_GROUP_INSTR_OFFSETS
	.align		4
.L_3241:
        /*00bc*/ 	.byte	0x04, 0x28
        /*00be*/ 	.short	(.L_3243 - .L_3242)


	//   ....[0]....
.L_3242:
        /*00c0*/ 	.word	0x00001e30


	//   ....[1]....
        /*00c4*/ 	.word	0x00001e60


	//   ....[2]....
        /*00c8*/ 	.word	0x00001eb0


	//   ....[3]....
        /*00cc*/ 	.word	0x00001ed0


	//   ....[4]....
        /*00d0*/ 	.word	0x00001f20


	//   ....[5]....
        /*00d4*/ 	.word	0x00001f60


	//   ....[6]....
        /*00d8*/ 	.word	0x00001f80


	//   ....[7]....
        /*00dc*/ 	.word	0x00001fd0


	//   ....[8]....
        /*00e0*/ 	.word	0x00002010


	//   ....[9]....
        /*00e4*/ 	.word	0x00002030


	//   ....[10]....
        /*00e8*/ 	.word	0x00002080


	//   ....[11]....
        /*00ec*/ 	.word	0x000020c0


	//   ....[12]....
        /*00f0*/ 	.word	0x000020e0


	//   ....[13]....
        /*00f4*/ 	.word	0x00002120


	//   ....[14]....
        /*00f8*/ 	.word	0x00002140


	//   ....[15]....
        /*00fc*/ 	.word	0x00002170


	//   ....[16]....
        /*0100*/ 	.word	0x00002190


	//   ....[17]....
        /*0104*/ 	.word	0x000021c0


	//   ....[18]....
        /*0108*/ 	.word	0x00002790


	//   ....[19]....
        /*010c*/ 	.word	0x00002820


	//   ....[20]....
        /*0110*/ 	.word	0x000028a0


	//   ....[21]....
        /*0114*/ 	.word	0x00002930


	//   ....[22]....
        /*0118*/ 	.word	0x000029b0


	//   ....[23]....
        /*011c*/ 	.word	0x00002a30


	//   ....[24]....
        /*0120*/ 	.word	0x00002ac0


	//   ....[25]....
        /*0124*/ 	.word	0x00002b40


	//   ....[26]....
        /*0128*/ 	.word	0x00002bc0


	//   ....[27]....
        /*012c*/ 	.word	0x00002c50


	//   ....[28]....
        /*0130*/ 	.word	0x00002cd0


	//   ....[29]....
        /*0134*/ 	.word	0x00002d50


	//   ....[30]....
        /*0138*/ 	.word	0x00002de0


	//   ....[31]....
        /*013c*/ 	.word	0x00002e60


	//   ....[32]....
        /*0140*/ 	.word	0x00002ee0


	//   ....[33]....
        /*0144*/ 	.word	0x00002f70


	//   ....[34]....
        /*0148*/ 	.word	0x00002fd0


	//   ....[35]....
        /*014c*/ 	.word	0x00003030


	//----- nvinfo : EIATTR_VRC_CTA_INIT_COUNT
	.align		4
.L_3243:
        /*0150*/ 	.byte	0x02, 0x4a
	.zero		1
	.zero		1


	//----- nvinfo : EIATTR_EXIT_INSTR_OFFSETS
	.align		4
        /*0154*/ 	.byte	0x04, 0x1c
        /*0156*/ 	.short	(.L_3245 - .L_3244)


	//   ....[0]....
.L_3244:
        /*0158*/ 	.word	0x00002650


	//   ....[1]....
        /*015c*/ 	.word	0x00002730


	//----- nvinfo : EIATTR_CRS_STACK_SIZE
	.align		4
.L_3245:
        /*0160*/ 	.byte	0x04, 0x1e
        /*0162*/ 	.short	(.L_3247 - .L_3246)
.L_3246:
        /*0164*/ 	.word	0x00000000


	//----- nvinfo : EIATTR_CBANK_PARAM_SIZE
	.align		4
.L_3247:
        /*0168*/ 	.byte	0x03, 0x19
        /*016a*/ 	.short	0x00a0


	//----- nvinfo : EIATTR_PARAM_CBANK
	.align		4
        /*016c*/ 	.byte	0x04, 0x0a
        /*016e*/ 	.short	(.L_3249 - .L_3248)
	.align		4
.L_3248:
        /*0170*/ 	.word	index@(.nv.constant0._Z30group_norm_nhwc_fwd_sum_kernelI11Fp16IOFp32WLi192EEv26Group_norm_nhwc_fwd_params)
        /*0174*/ 	.short	0x0380
        /*0176*/ 	.short	0x00a0


	//----- nvinfo : EIATTR_SW_WAR
	.align		4
.L_3249:
        /*0178*/ 	.byte	0x04, 0x36
        /*017a*/ 	.short	(.L_3251 - .L_3250)
.L_3250:
        /*017c*/ 	.word	0x00000008
.L_3251:


//--------------------- .nv.info._Z30group_norm_nhwc_fwd_sum_kernelI11Fp16IOFp32WLi448EEv26Group_norm_nhwc_fwd_params --------------------------
	.section	.nv.info._Z30group_norm_nhwc_fwd_sum_kernelI11Fp16IOFp32WLi448EEv26Group_norm_nhwc_fwd_params,"",@"SHT_CUDA_INFO"
	.sectionflags	@""
	.align	4


	//----- nvinfo : EIATTR_CUDA_API_VERSION
	.align		4
        /*0000*/ 	.byte	0x04, 0x37
        /*0002*/ 	.short	(.L_3253 - .L_3252)
.L_3252:
        /*0004*/ 	.word	0x00000082


	//----- nvinfo : EIATTR_KPARAM_INFO
	.align		4
.L_3253:
        /*0008*/ 	.byte	0x04, 0x17
        /*000a*/ 	.short	(.L_3255 - .L_3254)
.L_3254:
        /*000c*/ 	.word	0x00000000
        /*0010*/ 	.short	0x0000
        /*0012*/ 	.short	0x0000
        /*0014*/ 	.byte	0x00, 0xf0, 0x81, 0x02


	//----- nvinfo : EIATTR_SPARSE_MMA_MASK
	.align		4
.L_3255:
        /*0018*/ 	.byte	0x03, 0x50
        /*001a*/ 	.short	0x0000


	//----- nvinfo : EIATTR_MAXREG_COUNT
	.align		4
        /*001c*/ 	.byte	0x03, 0x1b
        /*001e*/ 	.short	0x00ff


	//----- nvinfo : EIATTR_NUM_BARRIERS
	.align		4
        /*0020*/ 	.byte	0x02, 0x4c
        /*0022*/ 	.byte	0x01
	.zero		1


	//----- nvinfo : EIATTR_MERCURY_ISA_VERSION
	.align		4
        /*0024*/ 	.byte	0x03, 0x5f
        /*0026*/ 	.short	0x0101


	//----- nvinfo : EIATTR_COOP_GROUP_MASK_REGIDS
	.align		4
        /*0028*/ 	.byte	0x04, 0x29
        /*002a*/ 	.short	(.L_3257 - .L_3256)


	//   ....[0]....
.L_3256:
        /*002c*/ 	.word	0xffffffff


	//   ....[1]....
        /*0030*/ 	.word	0xffffffff


	//   ....[2]....
        /*0034*/ 	.word	0xffffffff


	//   ....[3]....
        /*0038*/ 	.word	0xffffffff


	//   ....[4]....
        /*003c*/ 	.word	0xffffffff


	//   ....[5]....
        /*0040*/ 	.word	0xffffffff


	//   ....[6]....
        /*0044*/ 	.word	0xffffffff


	//   ....[7]....
        /*0048*/ 	.word	0xffffffff


	//   ....[8]....
        /*004c*/ 	.word	0xffffffff


	//   ....[9]....
        /*0050*/ 	.word	0xffffffff


	//   ....[10]....
        /*0054*/ 	.word	0xffffffff


	//   ....[11]....
        /*0058*/ 	.word	0xffffffff


	//   ....[12]....
        /*005c*/ 	.word	0xffffffff


	//   ....[13]....
        /*0060*/ 	.word	0xffffffff


	//   ....[14]....
        /*0064*/ 	.word	0xffffffff


	//   ....[15]....
        /*0068*/ 	.word	0xffffffff


	//   ....[16]....
        /*006c*/ 	.word	0xffffffff


	//   ....[17]....
        /*0070*/ 	.word	0xffffffff


	//   ....[18]....
        /*0074*/ 	.word	0x05000031


	//   ....[19]....
        /*0078*/ 	.word	0x05000031


	//   ....[20]....
        /*007c*/ 	.word	0x05000031


	//   ....[21]....
        /*0080*/ 	.word	0x05000031


	//   ....[22]....
        /*0084*/ 	.word	0x05000031


	//   ....[23]....
        /*0088*/ 	.word	0x05000031


	//   ....[24]....
        /*008c*/ 	.word	0x05000031


	//   ....[25]....
        /*0090*/ 	.word	0x05000031


	//   ....[26]....
        /*0094*/ 	.word	0x05000031


	//   ....[27]....
        /*0098*/ 	.word	0x05000031


	//   ....[28]....
        /*009c*/ 	.word	0x05000031


	//   ....[29]....
        /*00a0*/ 	.word	0x05000031


	//   ....[30]....
        /*00a4*/ 	.word	0x05000031


	//   ....[31]....
        /*00a8*/ 	.word	0x05000031


	//   ....[32]....
        /*00ac*/ 	.word	0x05000031


	//   ....[33]....
        /*00b0*/ 	.word	0x05000031


	//   ....[34]....
        /*00b4*/ 	.word	0x05000031


	//   ....[35]....
        /*00b8*/ 	.word	0x05000031


	//----- nvinfo : EIATTR_COOP_GROUP_INSTR_OFFSETS
	.align		4
.L_3257:
        /*00bc*/ 	.byte	0x04, 0x28
        /*00be*/ 	.short	(.L_3259 - .L_3258)


	//   ....[0]....
.L_3258:
        /*00c0*/ 	.word	0x00002330


	//   ....[1]....
        /*00c4*/ 	.word	0x00002360


	//   ....[2]....
        /*00c8*/ 	.word	0x00002380


	//   ....[3]....
        /*00cc*/ 	.word	0x000023e0


	//   ....[4]....
        /*00d0*/ 	.word	0x00002420


	//   ....[5]....
        /*00d4*/ 	.word	0x00002440


	//   ....[6]....
        /*00d8*/ 	.word	0x00002490


	//   ....[7]....
        /*00dc*/ 	.word	0x000024c0


	//   ....[8]....
        /*00e0*/ 	.word	0x000024f0


	//   ....[9]....
        /*00e4*/ 	.word	0x00002540


	//   ....[10]....
        /*00e8*/ 	.word	0x00002570


	//   ....[11]....
        /*00ec*/ 	.word	0x000025a0


	//   ....[12]....
        /*00f0*/ 	.word	0x000025f0


	//   ....[13]....
        /*00f4*/ 	.word	0x00002620


	//   ....[14]....
        /*00f8*/ 	.word	0x00002640


	//   ....[15]....
        /*00fc*/ 	.word	0x000026a0


	//   ....[16]....
        /*0100*/ 	.word	0x000026d0


	//   ....[17]....
        /*0104*/ 	.word	0x000026f0


	//   ....[18]....
        /*0108*/ 	.word	0x00003150


	//   ....[19]....
        /*010c*/ 	.word	0x000031e0


	//   ....[20]....
        /*0110*/ 	.word	0x00003270


	//   ....[21]....
        /*0114*/ 	.word	0x00003300


	//   ....[22]....
        /*0118*/ 	.word	0x00003370


	//   ....[23]....
        /*011c*/ 	.word	0x00003400


	//   ....[24]....
        /*0120*/ 	.word	0x00003490


	//   ....[25]....
        /*0124*/ 	.word	0x00003500


	//   ....[26]....
        /*0128*/ 	.word	0x00003580


	//   ....[27]....
        /*012c*/ 	.word	0x00003610


	//   ....[28]....
        /*0130*/ 	.word	0x00003690


	//   ....[29]....
        /*0134*/ 	.word	0x00003720


	//   ....[30]....
        /*0138*/ 	.word	0x000037b0


	//   ....[31]....
        /*013c*/ 	.word	0x00003840


	//   ....[32]....
        /*0140*/ 	.word	0x000038c0


	//   ....[33]....
        /*0144*/ 	.word	0x00003950


	//   ....[34]....
        /*0148*/ 	.word	0x000039c0


	//   ....[35]....
        /*014c*/ 	.word	0x00003a20


	//----- nvinfo : EIATTR_VRC_CTA_INIT_COUNT
	.align		4
.L_3259:
        /*0150*/ 	.byte	0x02, 0x4a
	.zero		1
	.zero		1


	//----- nvinfo : EIATTR_EXIT_INSTR_OFFSETS
	.align		4
        /*0154*/ 	.byte	0x04, 0x1c
        /*0156*/ 	.short	(.L_3261 - .L_3260)


	//   ....[0]....
.L_3260:
        /*0158*/ 	.word	0x00002fe0


	//   ....[1]....
        /*015c*/ 	.word	0x000030d0


	//----- nvinfo : EIATTR_CRS_STACK_SIZE
	.align		4
.L_3261:
        /*0160*/ 	.byte	0x04, 0x1e
        /*0162*/ 	.short	(.L_3263 - .L_3262)
.L_3262:
        /*0164*/ 	.word	0x00000000


	//----- nvinfo : EIATTR_CBANK_PARAM_SIZE
	.align		4
.L_3263:
        /*0168*/ 	.byte	0x03, 0x19
        /*016a*/ 	.short	0x00a0


	//----- nvinfo : EIATTR_PARAM_CBANK
	.align		4
        /*016c*/ 	.byte	0x04, 0x0a
        /*016e*/ 	.short	(.L_3265 - .L_3264)
	.align		4
.L_3264:
        /*0170*/ 	.word	index@(.nv.constant0._Z30group_norm_nhwc_fwd_sum_kernelI11Fp16IOFp32WLi448EEv26Group_norm_nhwc_fwd_params)
        /*0174*/ 	.short	0x0380
        /*0176*/ 	.short	0x00a0


	//----- nvinfo : EIATTR_SW_WAR
	.align		4
.L_3265:
        /*0178*/ 	.byte	0x04, 0x36
        /*017a*/ 	.short	(.L_3267 - .L_3266)
.L_3266:
        /*017c*/ 	.word	0x00000008
.L_3267:


//--------------------- .nv.info._Z30group_norm_nhwc_fwd_sum_kernelI11Fp16IOFp32WLi256EEv26Group_norm_nhwc_fwd_params --------------------------
	.section	.nv.info._Z30group_norm_nhwc_fwd_sum_kernelI11Fp16IOFp32WLi256EEv26Group_norm_nhwc_fwd_params,"",@"SHT_CUDA_INFO"
	.sectionflags	@""
	.align	4


	//----- nvinfo : EIATTR_CUDA_API_VERSION
	.align		4
        /*0000*/ 	.byte	0x04, 0x37
        /*0002*/ 	.short	(.L_3269 - .L_3268)
.L_3268:
        /*0004*/ 	.word	0x00000082


	//----- nvinfo : EIATTR_KPARAM_INFO
	.align		4
.L_3269:
        /*0008*/ 	.byte	0x04, 0x17
        /*000a*/ 	.short	(.L_3271 - .L_3270)
.L_3270:
        /*000c*/ 	.word	0x00000000
        /*0010*/ 	.short	0x0000
        /*0012*/ 	.short	0x0000
        /*0014*/ 	.byte	0x00, 0xf0, 0x81, 0x02


	//----- nvinfo : EIATTR_SPARSE_MMA_MASK
	.align		4
.L_3271:
        /*0018*/ 	.byte	0x03, 0x50
        /*001a*/ 	.short	0x0000


	//----- nvinfo : EIATTR_MAXREG_COUNT
	.align		4
        /*001c*/ 	.byte	0x03, 0x1b
        /*001e*/ 	.short	0x00ff


	//----- nvinfo : EIATTR_NUM_BARRIERS
	.align		4
        /*0020*/ 	.byte	0x02, 0x4c
        /*0022*/ 	.byte	0x01
	.zero		1


	//----- nvinfo : EIATTR_MERCURY_ISA_VERSION
	.align		4
        /*0024*/ 	.byte	0x03, 0x5f
        /*0026*/ 	.short	0x0101


	//----- nvinfo : EIATTR_COOP_GROUP_MASK_REGIDS
	.align		4
        /*0028*/ 	.byte	0x04, 0x29
        /*002a*/ 	.short	(.L_3273 - .L_3272)


	//   ....[0]....
.L_3272:
        /*002c*/ 	.word	0xffffffff


	//   ....[1]....
        /*0030*/ 	.word	0xffffffff


	//   ....[2]....
        /*0034*/ 	.word	0xffffffff


	//   ....[3]....
        /*0038*/ 	.word	0xffffffff


	//   ....[4]....
        /*003c*/ 	.word	0xffffffff


	//   ....[5]....
        /*0040*/ 	.word	0xffffffff


	//   ....[6]....
        /*0044*/ 	.word	0xffffffff


	//   ....[7]....
        /*0048*/ 	.word	0xffffffff


	//   ....[8]....
        /*004c*/ 	.word	0xffffffff


	//   ....[9]....
        /*0050*/ 	.word	0xffffffff


	//   ....[10]....
        /*0054*/ 	.word	0xffffffff


	//   ....[11]....
        /*0058*/ 	.word	0xffffffff


	//   ....[12]....
        /*005c*/ 	.word	0xffffffff


	//   ....[13]....
        /*0060*/ 	.word	0xffffffff


	//   ....[14]....
        /*0064*/ 	.word	0xffffffff


	//   ....[15]....
        /*0068*/ 	.word	0xffffffff


	//   ....[16]....
        /*006c*/ 	.word	0xffffffff


	//   ....[17]....
        /*0070*/ 	.word	0xffffffff


	//   ....[18]....
        /*0074*/ 	.word	0x05000024


	//   ....[19]....
        /*0078*/ 	.word	0x05000024


	//   ....[20]....
        /*007c*/ 	.word	0x05000024


	//   ....[21]....
        /*0080*/ 	.word	0x05000024


	//   ....[22]....
        /*0084*/ 	.word	0x05000024


	//   ....[23]....
        /*0088*/ 	.word	0x05000024


	//   ....[24]....
        /*008c*/ 	.word	0x05000024


	//   ....[25]....
        /*0090*/ 	.word	0x05000024


	//   ....[26]....
        /*0094*/ 	.word	0x05000024


	//   ....[27]....
        /*0098*/ 	.word	0x05000024


	//   ....[28]....
        /*009c*/ 	.word	0x05000024


	//   ....[29]....
        /*00a0*/ 	.word	0x05000024


	//   ....[30]....
        /*00a4*/ 	.word	0x05000024


	//   ....[31]....
        /*00a8*/ 	.word	0x05000024


	//   ....[32]....
        /*00ac*/ 	.word	0x05000024


	//   ....[33]....
        /*00b0*/ 	.word	0x05000024


	//   ....[34]....
        /*00b4*/ 	.word	0x05000024


	//   ....[35]....
        /*00b8*/ 	.word	0x05000024


	//----- nvinfo : EIATTR_COOP_GROUP_INSTR_OFFSETS
	.align		4
.L_3273:
        /*00bc*/ 	.byte	0x04, 0x28
        /*00be*/ 	.short	(.L_3275 - .L_3274)


	//   ....[0]....
.L_3274:
        /*00c0*/ 	.word	0x00001f00


	//   ....[1]....
        /*00c4*/ 	.word	0x00001f30


	//   ....[2]....
        /*00c8*/ 	.word	0x00001f50


	//   ....[3]....
        /*00cc*/ 	.word	0x00001fa0


	//   ....[4]....
        /*00d0*/ 	.word	0x00001fe0


	//   ....[5]....
        /*00d4*/ 	.word	0x00002030


	//   ....[6]....
        /*00d8*/ 	.word	0x00002050


	//   ....[7]....
        /*00dc*/ 	.word	0x00002070


	//   ....[8]....
        /*00e0*/ 	.word	0x000020d0


	//   ....[9]....
        /*00e4*/ 	.word	0x00002100


	//   ....[10]....
        /*00e8*/ 	.word	0x00002130


	//   ....[11]....
        /*00ec*/ 	.word	0x000021a0


	//   ....[12]....
        /*00f0*/ 	.word	0x000021b0


	//   ....[13]....
        /*00f4*/ 	.word	0x000021d0


	//   ....[14]....
        /*00f8*/ 	.word	0x00002210


	//   ....[15]....
        /*00fc*/ 	.word	0x00002240


	//   ....[16]....
        /*0100*/ 	.word	0x000022a0


	//   ....[17]....
        /*0104*/ 	.word	0x000022c0


	//   ....[18]....
        /*0108*/ 	.word	0x000029e0


	//   ....[19]....
        /*010c*/ 	.word	0x00002a60


	//   ....[20]....
        /*0110*/ 	.word	0x00002af0


	//   ....[21]....
        /*0114*/ 	.word	0x00002b90


	//   ....[22]....
        /*0118*/ 	.word	0x00002c10


	//   ....[23]....
        /*011c*/ 	.word	0x00002ca0


	//   ....[24]....
        /*0120*/ 	.word	0x00002d40


	//   ....[25]....
        /*0124*/ 	.word	0x00002dc0


	//   ....[26]....
        /*0128*/ 	.word	0x00002e30


	//   ....[27]....
        /*012c*/ 	.word	0x00002ee0


	//   ....[28]....
        /*0130*/ 	.word	0x00002f70


	//   ....[29]....
        /*0134*/ 	.word	0x00002ff0


	//   ....[30]....
        /*0138*/ 	.word	0x000030a0


	//   ....[31]....
        /*013c*/ 	.word	0x00003120


	//   ....[32]....
        /*0140*/ 	.word	0x000031c0


	//   ....[33]....
        /*0144*/ 	.word	0x00003250


	//   ....[34]....
        /*0148*/ 	.word	0x000032c0


	//   ....[35]....
        /*014c*/ 	.word	0x00003320


	//----- nvinfo : EIATTR_VRC_CTA_INIT_COUNT
	.align		4
.L_3275:
        /*0150*/ 	.byte	0x02, 0x4a
	.zero		1
	.zero		1


	//----- nvinfo : EIATTR_EXIT_INSTR_OFFSETS
	.align		4
        /*0154*/ 	.byte	0x04, 0x1c
        /*0156*/ 	.short	(.L_3277 - .L_3276)


	//   ....[0]....
.L_3276:
        /*0158*/ 	.word	0x00002860


	//   ....[1]....
        /*015c*/ 	.word	0x00002950


	//----- nvinfo : EIATTR_CRS_STACK_SIZE
	.align		4
.L_3277:
        /*0160*/ 	.byte	0x04, 0x1e
        /*0162*/ 	.short	(.L_3279 - .L_3278)
.L_3278:
        /*0164*/ 	.word	0x00000000


	//----- nvinfo : EIATTR_CBANK_PARAM_SIZE
	.align		4
.L_3279:
        /*0168*/ 	.byte	0x03, 0x19
        /*016a*/ 	.short	0x00a0


	//----- nvinfo : EIATTR_PARAM_CBANK
	.align		4
        /*016c*/ 	.byte	0x04, 0x0a
        /*016e*/ 	.short	(.L_3281 - .L_3280)
	.align		4
.L_3280:
        /*0170*/ 	.word	index@(.nv.constant0._Z30group_norm_nhwc_fwd_sum_kernelI11Fp16IOFp32WLi256EEv26Group_norm_nhwc_fwd_params)
        /*0174*/ 	.short	0x0380
        /*0176*/ 	.short	0x00a0


	//----- nvinfo : EIATTR_SW_WAR
	.align		4
.L_3281:
        /*0178*/ 	.byte	0x04, 0x36
        /*017a*/ 	.short	(.L_3283 - .L_3282)
.L_3282:
        /*017c*/ 	.word	0x00000008
.L_3283:


//--------------------- .nv.info._Z30group_norm_nhwc_fwd_sum_kernelI11Fp16IOFp32WLi120EEv26Group_norm_nhwc_fwd_params --------------------------
	.section	.nv.info._Z30group_norm_nhwc_fwd_sum_kernelI11Fp16IOFp32WLi120EEv26Group_norm_nhwc_fwd_params,"",@"SHT_CUDA_INFO"
	.sectionflags	@""
	.align	4


	//----- nvinfo : EIATTR_CUDA_API_VERSION
	.align		4
        /*0000*/ 	.byte	0x04, 0x37
        /*0002*/ 	.short	(.L_3285 - .L_3284)
.L_3284:
        /*0004*/ 	.word	0x00000082


	//----- nvinfo : EIATTR_KPARAM_INFO
	.align		4
.L_3285:
        /*0008*/ 	.byte	0x04, 0x17
        /*000a*/ 	.short	(.L_3287 - .L_3286)
.L_3286:
        /*000c*/ 	.word	0x00000000
        /*0010*/ 	.short	0x0000
        /*0012*/ 	.short	0x0000
        /*0014*/ 	.byte	0x00, 0xf0, 0x81, 0x02


	//----- nvinfo : EIATTR_SPARSE_MMA_MASK
	.align		4
.L_3287:
        /*0018*/ 	.byte	0x03, 0x50
        /*001a*/ 	.short	0x0000


	//----- nvinfo : EIATTR_MAXREG_COUNT
	.align		4
        /*001c*/ 	.byte	0x03, 0x1b
        /*001e*/ 	.short	0x00ff


	//----- nvinfo : EIATTR_NUM_BARRIERS
	.align		4
        /*0020*/ 	.byte	0x02, 0x4c
        /*0022*/ 	.byte	0x01
	.zero		1


	//----- nvinfo : EIATTR_MERCURY_ISA_VERSION
	.align		4
        /*0024*/ 	.byte	0x03, 0x5f
        /*0026*/ 	.short	0x0101


	//----- nvinfo : EIATTR_COOP_GROUP_MASK_REGIDS
	.align		4
        /*0028*/ 	.byte	0x04, 0x29
        /*002a*/ 	.short	(.L_3289 - .L_3288)


	//   ....[0]....
.L_3288:
        /*002c*/ 	.word	0x0500000d


	//   ....[1]....
        /*0030*/ 	.word	0x0500000d


	//   ....[2]....
        /*0034*/ 	.word	0x0500000d


	//   ....[3]....
        /*0038*/ 	.word	0x0500000d


	//   ....[4]....
        /*003c*/ 	.word	0x0500000d


	//   ....[5]....
        /*0040*/ 	.word	0x0500000d


	//   ....[6]....
        /*0044*/ 	.word	0x0500000d


	//   ....[7]....
        /*0048*/ 	.word	0x0500000d


	//   ....[8]....
        /*004c*/ 	.word	0x0500000d


	//   ....[9]....
        /*0050*/ 	.word	0x0500000d


	//   ....[10]....
        /*0054*/ 	.word	0x0500000d


	//   ....[11]....
        /*0058*/ 	.word	0x0500000d


	//   ....[12]....
        /*005c*/ 	.word	0x0500000d


	//   ....[13]....
        /*0060*/ 	.word	0x0500000d


	//   ....[14]....
        /*0064*/ 	.word	0x0500000d


	//   ....[15]....
        /*0068*/ 	.word	0x0500000d


	//   ....[16]....
        /*006c*/ 	.word	0x0500000d


	//   ....[17]....
        /*0070*/ 	.word	0x0500000d


	//   ....[18]....
        /*0074*/ 	.word	0x0500000d


	//   ....[19]....
        /*0078*/ 	.word	0x0500000d


	//   ....[20]....
        /*007c*/ 	.word	0x0500000d


	//   ....[21]....
        /*0080*/ 	.word	0x0500000d


	//----- nvinfo : EIATTR_COOP_GROUP_INSTR_OFFSETS
	.align		4
.L_3289:
        /*0084*/ 	.byte	0x04, 0x28
        /*0086*/ 	.short	(.L_3291 - .L_3290)


	//   ....[0]....
.L_3290:
        /*0088*/ 	.word	0x00001d30


	//   ....[1]....
        /*008c*/ 	.word	0x00001df0


	//   ....[2]....
        /*0090*/ 	.word	0x00001e60


	//   ....[3]....
        /*0094*/ 	.word	0x00001ee0


	//   ....[4]....
        /*0098*/ 	.word	0x00001f50


	//   ....[5]....
        /*009c*/ 	.word	0x00001ff0


	//   ....[6]....
        /*00a0*/ 	.word	0x00002060


	//   ....[7]....
        /*00a4*/ 	.word	0x000020e0


	//   ....[8]....
        /*00a8*/ 	.word	0x00002160


	//   ....[9]....
        /*00ac*/ 	.word	0x000021d0


	//   ....[10]....
        /*00b0*/ 	.word	0x00002220


	//   ....[11]....
        /*00b4*/ 	.word	0x00002710


	//   ....[12]....
        /*00b8*/ 	.word	0x000027f0


	//   ....[13]....
        /*00bc*/ 	.word	0x00002880


	//   ....[14]....
        /*00c0*/ 	.word	0x00002930


	//   ....[15]....
        /*00c4*/ 	.word	0x000029c0


	//   ....[16]....
        /*00c8*/ 	.word	0x00002a70


	//   ....[17]....
        /*00cc*/ 	.word	0x00002b00


	//   ....[18]....
        /*00d0*/ 	.word	0x00002bb0


	//   ....[19]....
        /*00d4*/ 	.word	0x00002c50


	//   ....[20]....
        /*00d8*/ 	.word	0x00002ce0


	//   ....[21]....
        /*00dc*/ 	.word	0x00002d50


	//----- nvinfo : EIATTR_VRC_CTA_INIT_COUNT
	.align		4
.L_3291:
        /*00e0*/ 	.byte	0x02, 0x4a
	.zero		1
	.zero		1


	//----- nvinfo : EIATTR_EXIT_INSTR_OFFSETS
	.align		4
        /*00e4*/ 	.byte	0x04, 0x1c
        /*00e6*/ 	.short	(.L_3293 - .L_3292)


	//   ....[0]....
.L_3292:
        /*00e8*/ 	.word	0x00002610


	//   ....[1]....
        /*00ec*/ 	.word	0x000026f0


	//----- nvinfo : EIATTR_CRS_STACK_SIZE
	.align		4
.L_3293:
        /*00f0*/ 	.byte	0x04, 0x1e
        /*00f2*/ 	.short	(.L_3295 - .L_3294)
.L_3294:
        /*00f4*/ 	.word	0x00000000


	//----- nvinfo : EIATTR_CBANK_PARAM_SIZE
	.align		4
.L_3295:
        /*00f8*/ 	.byte	0x03, 0x19
        /*00fa*/ 	.short	0x00a0


	//----- nvinfo : EIATTR_PARAM_CBANK
	.align		4
        /*00fc*/ 	.byte	0x04, 0x0a
        /*00fe*/ 	.short	(.L_3297 - .L_3296)
	.align		4
.L_3296:
        /*0100*/ 	.word	index@(.nv.constant0._Z30group_norm_nhwc_fwd_sum_kernelI11Fp16IOFp32WLi120EEv26Group_norm_nhwc_fwd_params)
        /*0104*/ 	.short	0x0380
        /*0106*/ 	.short	0x00a0


	//----- nvinfo : EIATTR_SW_WAR
	.align		4
.L_3297:
        /*0108*/ 	.byte	0x04, 0x36
        /*010a*/ 	.short	(.L_3299 - .L_3298)
.L_3298:
        /*010c*/ 	.word	0x00000008
.L_3299:


//--------------------- .nv.info._Z30group_norm_nhwc_fwd_sum_kernelI11Fp16IOFp32WLi140EEv26Group_norm_nhwc_fwd_params --------------------------
	.section	.nv.info._Z30group_norm_nhwc_fwd_sum_kernelI11Fp16IOFp32WLi140EEv26Group_norm_nhwc_fwd_params,"",@"SHT_CUDA_INFO"
	.sectionflags	@""
	.align	4


	//----- nvinfo : EIATTR_CUDA_API_VERSION
	.align		4
        /*0000*/ 	.byte	0x04, 0x37
        /*0002*/ 	.short	(.L_3301 - .L_3300)
.L_3300:
        /*0004*/ 	.word	0x00000082


	//----- nvinfo : EIATTR_KPARAM_INFO
	.align		4
.L_3301:
        /*0008*/ 	.byte	0x04, 0x17
        /*000a*/ 	.short	(.L_3303 - .L_3302)
.L_3302:
        /*000c*/ 	.word	0x00000000
        /*0010*/ 	.short	0x0000
        /*0012*/ 	.short	0x0000
        /*0014*/ 	.byte	0x00, 0xf0, 0x81, 0x02


	//----- nvinfo : EIATTR_SPARSE_MMA_MASK
	.align		4
.L_3303:
        /*0018*/ 	.byte	0x03, 0x50
        /*001a*/ 	.short	0x0000


	//----- nvinfo : EIATTR_MAXREG_COUNT
	.align		4
        /*001c*/ 	.byte	0x03, 0x1b
        /*001e*/ 	.short	0x00ff


	//----- nvinfo : EIATTR_NUM_BARRIERS
	.align		4
        /*0020*/ 	.byte	0x02, 0x4c
        /*0022*/ 	.byte	0x01
	.zero		1


	//----- nvinfo : EIATTR_MERCURY_ISA_VERSION
	.align		4
        /*0024*/ 	.byte	0x03, 0x5f
        /*0026*/ 	.short	0x0101


	//----- nvinfo : EIATTR_COOP_GROUP_MASK_REGIDS
	.align		4
        /*0028*/ 	.byte	0x04, 0x29
        /*002a*/ 	.short	(.L_3305 - .L_3304)


	//   ....[0]....
.L_3304:
        /*002c*/ 	.word	0x05000009


	//   ....[1]....
        /*0030*/ 	.word	0x05000009


	//   ....[2]....
        /*0034*/ 	.word	0x05000009


	//   ....[3]....
        /*0038*/ 	.word	0x05000009


	//   ....[4]....
        /*003c*/ 	.word	0x05000009


	//   ....[5]....
        /*0040*/ 	.word	0x05000009


	//   ....[6]....
        /*0044*/ 	.word	0x05000009


	//   ....[7]....
        /*0048*/ 	.word	0x05000009


	//   ....[8]....
        /*004c*/ 	.word	0x05000009


	//   ....[9]....
        /*0050*/ 	.word	0x05000009


	//   ....[10]....
        /*0054*/ 	.word	0x05000009


	//   ....[11]....
        /*0058*/ 	.word	0x05000009


	//   ....[12]....
        /*005c*/ 	.word	0x05000009


	//   ....[13]....
        /*0060*/ 	.word	0x05000009


	//   ....[14]....
        /*0064*/ 	.word	0x05000009


	//   ....[15]....
        /*0068*/ 	.word	0x05000009


	//   ....[16]....
        /*006c*/ 	.word	0x05000009


	//   ....[17]....
        /*0070*/ 	.word	0x05000009


	//   ....[18]....
        /*0074*/ 	.word	0x05000009


	//   ....[19]....
        /*0078*/ 	.word	0x05000009


	//   ....[20]....
        /*007c*/ 	.word	0x05000009


	//   ....[21]....
        /*0080*/ 	.word	0x05000009


	//----- nvinfo : EIATTR_COOP_GROUP_INSTR_OFFSETS
	.align		4
.L_3305:
        /*0084*/ 	.byte	0x04, 0x28
        /*0086*/ 	.short	(.L_3307 - .L_3306)


	//   ....[0]....
.L_3306:
        /*0088*/ 	.word	0x00001da0


	//   ....[1]....
        /*008c*/ 	.word	0x00001e60


	//   ....[2]....
        /*0090*/ 	.word	0x00001ed0


	//   ....[3]....
        /*0094*/ 	.word	0x00001f60


	//   ....[4]....
        /*0098*/ 	.word	0x00001fd0


	//   ....[5]....
        /*009c*/ 	.word	0x00002050


	//   ....[6]....
        /*00a0*/ 	.word	0x000020c0


	//   ....[7]....
        /*00a4*/ 	.word	0x00002150


	//   ....[8]....
        /*00a8*/ 	.word	0x000021d0


	//   ....[9]....
        /*00ac*/ 	.word	0x00002240


	//   ....[10]....
        /*00b0*/ 	.word	0x00002290


	//   ....[11]....
        /*00b4*/ 	.word	0x00002880


	//   ....[12]....
        /*00b8*/ 	.word	0x00002960


	//   ....[13]....
        /*00bc*/ 	.word	0x000029f0


	//   ....[14]....
        /*00c0*/ 	.word	0x00002aa0


	//   ....[15]....
        /*00c4*/ 	.word	0x00002b30


	//   ....[16]....
        /*00c8*/ 	.word	0x00002be0


	//   ....[17]....
        /*00cc*/ 	.word	0x00002c70


	//   ....[18]....
        /*00d0*/ 	.word	0x00002d20


	//   ....[19]....
        /*00d4*/ 	.word	0x00002dc0


	//   ....[20]....
        /*00d8*/ 	.word	0x00002e50


	//   ....[21]....
        /*00dc*/ 	.word	0x00002ec0


	//----- nvinfo : EIATTR_VRC_CTA_INIT_COUNT
	.align		4
.L_3307:
        /*00e0*/ 	.byte	0x02, 0x4a
	.zero		1
	.zero		1


	//----- nvinfo : EIATTR_EXIT_INSTR_OFFSETS
	.align		4
        /*00e4*/ 	.byte	0x04, 0x1c
        /*00e6*/ 	.short	(.L_3309 - .L_3308)


	//   ....[0]....
.L_3308:
        /*00e8*/ 	.word	0x00002780


	//   ....[1]....
        /*00ec*/ 	.word	0x00002860


	//----- nvinfo : EIATTR_CRS_STACK_SIZE
	.align		4
.L_3309:
        /*00f0*/ 	.byte	0x04, 0x1e
        /*00f2*/ 	.short	(.L_3311 - .L_3310)
.L_3310:
        /*00f4*/ 	.word	0x00000000


	//----- nvinfo : EIATTR_CBANK_PARAM_SIZE
	.align		4
.L_3311:
        /*00f8*/ 	.byte	0x03, 0x19
        /*00fa*/ 	.short	0x00a0


	//----- nvinfo : EIATTR_PARAM_CBANK
	.align		4
        /*00fc*/ 	.byte	0x04, 0x0a
        /*00fe*/ 	.short	(.L_3313 - .L_3312)
	.align		4
.L_3312:
        /*0100*/ 	.word	index@(.nv.constant0._Z30group_norm_nhwc_fwd_sum_kernelI11Fp16IOFp32WLi140EEv26Group_norm_nhwc_fwd_params)
        /*0104*/ 	.short	0x0380
        /*0106*/ 	.short	0x00a0


	//----- nvinfo : EIATTR_SW_WAR
	.align		4
.L_3313:
        /*0108*/ 	.byte	0x04, 0x36
        /*010a*/ 	.short	(.L_3315 - .L_3314)
.L_3314:
        /*010c*/ 	.word	0x00000008
.L_3315:


//--------------------- .nv.info._Z30group_norm_nhwc_fwd_sum_kernelI11Fp16IOFp32WLi160EEv26Group_norm_nhwc_fwd_params --------------------------
	.section	.nv.info._Z30group_norm_nhwc_fwd_sum_kernelI11Fp16IOFp32WLi160EEv26Group_norm_nhwc_fwd_params,"",@"SHT_CUDA_INFO"
	.sectionflags	@""
	.align	4


	//----- nvinfo : EIATTR_CUDA_API_VERSION
	.align		4
        /*0000*/ 	.byte	0x04, 0x37
        /*0002*/ 	.short	(.L_3317 - .L_3316)
.L_3316:
        /*0004*/ 	.word	0x00000082


	//----- nvinfo : EIATTR_KPARAM_INFO
	.align		4
.L_3317:
        /*0008*/ 	.byte	0x04, 0x17
        /*000a*/ 	.short	(.L_3319 - .L_3318)
.L_3318:
        /*000c*/ 	.word	0x00000000
        /*0010*/ 	.short	0x0000
        /*0012*/ 	.short	0x0000
        /*0014*/ 	.byte	0x00, 0xf0, 0x81, 0x02


	//----- nvinfo : EIATTR_SPARSE_MMA_MASK
	.align		4
.L_3319:
        /*0018*/ 	.byte	0x03, 0x50
        /*001a*/ 	.short	0x0000


	//----- nvinfo : EIATTR_MAXREG_COUNT
	.align		4
        /*001c*/ 	.byte	0x03, 0x1b
        /*001e*/ 	.short	0x00ff


	//----- nvinfo : EIATTR_NUM_BARRIERS
	.align		4
        /*0020*/ 	.byte	0x02, 0x4c
        /*0022*/ 	.byte	0x01
	.zero		1


	//----- nvinfo : EIATTR_MERCURY_ISA_VERSION
	.align		4
        /*0024*/ 	.byte	0x03, 0x5f
        /*0026*/ 	.short	0x0101


	//----- nvinfo : EIATTR_COOP_GROUP_MASK_REGIDS
	.align		4
        /*0028*/ 	.byte	0x04, 0x29
        /*002a*/ 	.short	(.L_3321 - .L_3320)


	//   ....[0]....
.L_3320:
        /*002c*/ 	.word	0xffffffff


	//   ....[1]....
        /*0030*/ 	.word	0xffffffff


	//   ....[2]....
        /*0034*/ 	.word	0xffffffff


	//   ....[3]....
        /*0038*/ 	.word	0xffffffff


	//   ....[4]....
        /*003c*/ 	.word	0xffffffff


	//   ....[5]....
        /*0040*/ 	.word	0xffffffff


	//   ....[6]....
        /*0044*/ 	.word	0xffffffff


	//   ....[7]....
        /*0048*/ 	.word	0xffffffff


	//   ....[8]....
        /*004c*/ 	.word	0xffffffff


	//   ....[9]....
        /*0050*/ 	.word	0xffffffff


	//   ....[10]....
        /*0054*/ 	.word	0xffffffff


	//   ....[11]....
        /*0058*/ 	.word	0xffffffff


	//   ....[12]....
        /*005c*/ 	.word	0xffffffff


	//   ....[13]....
        /*0060*/ 	.word	0xffffffff


	//   ....[14]....
        /*0064*/ 	.word	0xffffffff


	//   ....[15]....
        /*0068*/ 	.word	0xffffffff


	//   ....[16]....
        /*006c*/ 	.word	0xffffffff


	//   ....[17]....
        /*0070*/ 	.word	0xffffffff


	//   ....[18]....
        /*0074*/ 	.word	0x05000019


	//   ....[19]....
        /*0078*/ 	.word	0x05000019


	//   ....[20]....
        /*007c*/ 	.word	0x05000019


	//   ....[21]....
        /*0080*/ 	.word	0x05000019


	//   ....[22]....
        /*0084*/ 	.word	0x05000019


	//   ....[23]....
        /*0088*/ 	.word	0x05000019


	//   ....[24]....
        /*008c*/ 	.word	0x05000019


	//   ....[25]....
        /*0090*/ 	.word	0x05000019


	//   ....[26]....
        /*0094*/ 	.word	0x05000019


	//   ....[27]....
        /*0098*/ 	.word	0x05000019


	//   ....[28]....
        /*009c*/ 	.word	0x05000019


	//   ....[29]....
        /*00a0*/ 	.word	0x05000019


	//   ....[30]....
        /*00a4*/ 	.word	0x05000019


	//   ....[31]....
        /*00a8*/ 	.word	0x05000019


	//   ....[32]....
        /*00ac*/ 	.word	0x05000019


	//   ....[33]....
        /*00b0*/ 	.word	0x05000019


	//   ....[34]....
        /*00b4*/ 	.word	0x05000019


	//   ....[35]....
        /*00b8*/ 	.word	0x05000019


	//----- nvinfo : EIATTR_COOP_GROUP_INSTR_OFFSETS
	.align		4
.L_3321:
        /*00bc*/ 	.byte	0x04, 0x28
        /*00be*/ 	.short	(.L_3323 - .L_3322)


	//   ....[0]....
.L_3322:
        /*00c0*/ 	.word	0x00001d80


	//   ....[1]....
        /*00c4*/ 	.word	0x00001db0


	//   ....[2]....
        /*00c8*/ 	.word	0x00001dc0


	//   ....[3]....
        /*00cc*/ 	.word	0x00001e20


	//   ....[4]....
        /*00d0*/ 	.word	0x00001e50


	//   ....[5]....
        /*00d4*/ 	.word	0x00001e70


	//   ....[6]....
        /*00d8*/ 	.word	0x00001ed0


	//   ....[7]....
        /*00dc*/ 	.word	0x00001f00


	//   ....[8]....
        /*00e0*/ 	.word	0x00001f20


	//   ....[9]....
        /*00e4*/ 	.word	0x00001f80


	//   ....[10]....
        /*00e8*/ 	.word	0x00001fb0


	//   ....[11]....
        /*00ec*/ 	.word	0x00001fd0


	//   ....[12]....
        /*00f0*/ 	.word	0x00002050


	//   ....[13]....
        /*00f4*/ 	.word	0x00002070


	//   ....[14]....
        /*00f8*/ 	.word	0x00002080


	//   ....[15]....
        /*00fc*/ 	.word	0x000020e0


	//   ....[16]....
        /*0100*/ 	.word	0x00002100


	//   ....[17]....
        /*0104*/ 	.word	0x00002110


	//   ....[18]....
        /*0108*/ 	.word	0x000025f0


	//   ....[19]....
        /*010c*/ 	.word	0x00002650


	//   ....[20]....
        /*0110*/ 	.word	0x000026a0


	//   ....[21]....
        /*0114*/ 	.word	0x00002740


	//   ....[22]....
        /*0118*/ 	.word	0x000027c0


	//   ....[23]....
        /*011c*/ 	.word	0x00002840


	//   ....[24]....
        /*0120*/ 	.word	0x000028c0


	//   ....[25]....
        /*0124*/ 	.word	0x00002930


	//   ....[26]....
        /*0128*/ 	.word	0x000029c0


	//   ....[27]....
        /*012c*/ 	.word	0x00002a40


	//   ....[28]....
        /*0130*/ 	.word	0x00002ad0


	//   ....[29]....
        /*0134*/ 	.word	0x00002b60


	//   ....[30]....
        /*0138*/ 	.word	0x00002bf0


	//   ....[31]....
        /*013c*/ 	.word	0x00002c50


	//   ....[32]....
        /*0140*/ 	.word	0x00002cb0


	//   ....[33]....
        /*0144*/ 	.word	0x00002d50


	//   ....[34]....
        /*0148*/ 	.word	0x00002da0


	//   ....[35]....
        /*014c*/ 	.word	0x00002df0


	//----- nvinfo : EIATTR_VRC_CTA_INIT_COUNT
	.align		4
.L_3323:
        /*0150*/ 	.byte	0x02, 0x4a
	.zero		1
	.zero		1


	//----- nvinfo : EIATTR_EXIT_INSTR_OFFSETS
	.align		4
        /*0154*/ 	.byte	0x04, 0x1c
        /*0156*/ 	.short	(.L_3325 - .L_3324)


	//   ....[0]....
.L_3324:
        /*0158*/ 	.word	0x000024a0


	//   ....[1]....
        /*015c*/ 	.word	0x00002580


	//----- nvinfo : EIATTR_CRS_STACK_SIZE
	.align		4
.L_3325:
        /*0160*/ 	.byte	0x04, 0x1e
        /*0162*/ 	.short	(.L_3327 - .L_3326)
.L_3326:
        /*0164*/ 	.word	0x00000000


	//----- nvinfo : EIATTR_CBANK_PARAM_SIZE
	.align		4
.L_3327:
        /*0168*/ 	.byte	0x03, 0x19
        /*016a*/ 	.short	0x00a0


	//----- nvinfo : EIATTR_PARAM_CBANK
	.align		4
        /*016c*/ 	.byte	0x04, 0x0a
        /*016e*/ 	.short	(.L_3329 - .L_3328)
	.align		4
.L_3328:
        /*0170*/ 	.word	index@(.nv.constant0._Z30group_norm_nhwc_fwd_sum_kernelI11Fp16IOFp32WLi160EEv26Group_norm_nhwc_fwd_params)
        /*0174*/ 	.short	0x0380
        /*0176*/ 	.short	0x00a0


	//----- nvinfo : EIATTR_SW_WAR
	.align		4
.L_3329:
        /*0178*/ 	.byte	0x04, 0x36
        /*017a*/ 	.short	(.L_3331 - .L_3330)
.L_3330:
        /*017c*/ 	.word	0x00000008
.L_3331:


//--------------------- .nv.info._Z30group_norm_nhwc_fwd_sum_kernelI11Fp16IOBf16WLi196EEv26Group_norm_nhwc_fwd_params --------------------------
	.section	.nv.info._Z30group_norm_nhwc_fwd_sum_kernelI11Fp16IOBf16WLi196EEv26Group_norm_nhwc_fwd_params,"",@"SHT_CUDA_INFO"
	.sectionflags	@""
	.align	4


	//----- nvinfo : EIATTR_CUDA_API_VERSION
	.align		4
        /*0000*/ 	.byte	0x04, 0x37
        /*0002*/ 	.short	(.L_3333 - .L_3332)
.L_3332:
        /*0004*/ 	.word	0x00000082


	//----- nvinfo : EIATTR_KPARAM_INFO
	.align		4
.L_3333:
        /*0008*/ 	.byte	0x04, 0x17
        /*000a*/ 	.short	(.L_3335 - .L_3334)
.L_3334:
        /*000c*/ 	.word	0x00000000
        /*0010*/ 	.short	0x0000
        /*0012*/ 	.short	0x0000
        /*0014*/ 	.byte	0x00, 0xf0, 0x81, 0x02


	//----- nvinfo : EIATTR_SPARSE_MMA_MASK
	.align		4
.L_3335:
        /*0018*/ 	.byte	0x03, 0x50
        /*001a*/ 	.short	0x0000


	//----- nvinfo : EIATTR_MAXREG_COUNT
	.align		4
        /*001c*/ 	.byte	0x03, 0x1b
        /*001e*/ 	.short	0x00ff


	//----- nvinfo : EIATTR_NUM_BARRIERS
	.align		4
        /*0020*/ 	.byte	0x02, 0x4c
        /*0022*/ 	.byte	0x01
	.zero		1


	//----- nvinfo : EIATTR_MERCURY_ISA_VERSION
	.align		4
        /*0024*/ 	.byte	0x03, 0x5f
        /*0026*/ 	.short	0x0101


	//----- nvinfo : EIATTR_COOP_GROUP_MASK_REGIDS
	.align		4
        /*0028*/ 	.byte	0x04, 0x29
        /*002a*/ 	.short	(.L_3337 - .L_3336)


	//   ....[0]....
.L_3336:
        /*002c*/ 	.word	0x05000008


	//   ....[1]....
        /*0030*/ 	.word	0x05000008


	//   ....[2]....
        /*0034*/ 	.word	0x05000008


	//   ....[3]....
        /*0038*/ 	.word	0x05000008


	//   ....[4]....
        /*003c*/ 	.word	0x05000008


	//   ....[5]....
        /*0040*/ 	.word	0x05000008


	//   ....[6]....
        /*0044*/ 	.word	0x05000008


	//   ....[7]....
        /*0048*/ 	.word	0x05000008


	//   ....[8]....
        /*004c*/ 	.word	0x05000008


	//   ....[9]....
        /*0050*/ 	.word	0x05000008


	//   ....[10]....
        /*0054*/ 	.word	0x05000008


	//   ....[11]....
        /*0058*/ 	.word	0x05000008


	//   ....[12]....
        /*005c*/ 	.word	0x05000008


	//   ....[13]....
        /*0060*/ 	.word	0x05000008


	//   ....[14]....
        /*0064*/ 	.word	0x05000008


	//   ....[15]....
        /*0068*/ 	.word	0x05000008


	//   ....[16]....
        /*006c*/ 	.word	0x05000008


	//   ....[17]....
        /*0070*/ 	.word	0x05000008


	//   ....[18]....
        /*0074*/ 	.word	0x05000008


	//   ....[19]....
        /*0078*/ 	.word	0x05000008


	//   ....[20]....
        /*007c*/ 	.word	0x05000008


	//   ....[21]....
        /*0080*/ 	.word	0x05000008


	//----- nvinfo : EIATTR_COOP_GROUP_INSTR_OFFSETS
	.align		4
.L_3337:
        /*0084*/ 	.byte	0x04, 0x28
        /*0086*/ 	.short	(.L_3339 - .L_3338)


	//   ....[0]....
.L_3338:
        /*0088*/ 	.word	0x00001e80


	//   ....[1]....
        /*008c*/ 	.word	0x00001f30


	//   ....[2]....
        /*0090*/ 	.word	0x00001fa0


	//   ....[3]....
        /*0094*/ 	.word	0x00002030


	//   ....[4]....
        /*0098*/ 	.word	0x000020a0


	//   ....[5]....
        /*009c*/ 	.word	0x00002120


	//   ....[6]....
        /*00a0*/ 	.word	0x00002190


	//   ....[7]....
        /*00a4*/ 	.word	0x00002230


	//   ....[8]....
        /*00a8*/ 	.word	0x000022b0


	//   ....[9]....
        /*00ac*/ 	.word	0x00002320


	//   ....[10]....
        /*00b0*/ 	.word	0x00002370


	//   ....[11]....
        /*00b4*/ 	.word	0x00002ac0


	//   ....[12]....
        /*00b8*/ 	.word	0x00002b90


	//   ....[13]....
        /*00bc*/ 	.word	0x00002c20


	//   ....[14]....
        /*00c0*/ 	.word	0x00002cd0


	//   ....[15]....
        /*00c4*/ 	.word	0x00002d60


	//   ....[16]....
        /*00c8*/ 	.word	0x00002e10


	//   ....[17]....
        /*00cc*/ 	.word	0x00002ea0


	//   ....[18]....
        /*00d0*/ 	.word	0x00002f60


	//   ....[19]....
        /*00d4*/ 	.word	0x00003000


	//   ....[20]....
        /*00d8*/ 	.word	0x00003090


	//   ....[21]....
        /*00dc*/ 	.word	0x00003100


	//----- nvinfo : EIATTR_VRC_CTA_INIT_COUNT
	.align		4
.L_3339:
        /*00e0*/ 	.byte	0x02, 0x4a
	.zero		1
	.zero		1


	//----- nvinfo : EIATTR_EXIT_INSTR_OFFSETS
	.align		4
        /*00e4*/ 	.byte	0x04, 0x1c
        /*00e6*/ 	.short	(.L_3341 - .L_3340)


	//   ....[0]....
.L_3340:
        /*00e8*/ 	.word	0x000029b0


	//   ....[1]....
        /*00ec*/ 	.word	0x00002aa0


	//----- nvinfo : EIATTR_CRS_STACK_SIZE
	.align		4
.L_3341:
        /*00f0*/ 	.byte	0x04, 0x1e
        /*00f2*/ 	.short	(.L_3343 - .L_3342)
.L_3342:
        /*00f4*/ 	.word	0x00000000


	//----- nvinfo : EIATTR_CBANK_PARAM_SIZE
	.align		4
.L_3343:
        /*00f8*/ 	.byte	0x03, 0x19
        /*00fa*/ 	.short	0x00a0


	//----- nvinfo : EIATTR_PARAM_CBANK
	.align		4
        /*00fc*/ 	.byte	0x04, 0x0a
        /*00fe*/ 	.short	(.L_3345 - .L_3344)
	.align		4
.L_3344:
        /*0100*/ 	.word	index@(.nv.constant0._Z30group_norm_nhwc_fwd_sum_kernelI11Fp16IOBf16WLi196EEv26Group_norm_nhwc_fwd_params)
        /*0104*/ 	.short	0x0380
        /*0106*/ 	.short	0x00a0


	//----- nvinfo : EIATTR_SW_WAR
	.align		4
.L_3345:
        /*0108*/ 	.byte	0x04, 0x36
        /*010a*/ 	.short	(.L_3347 - .L_3346)
.L_3346:
        /*010c*/ 	.word	0x00000008
.L_3347:


//--------------------- .nv.info._Z30group_norm_nhwc_fwd_sum_kernelI11Fp16IOBf16WLi168EEv26Group_norm_nhwc_fwd_params --------------------------
	.section	.nv.info._Z30group_norm_nhwc_fwd_sum_kernelI11Fp16IOBf16WLi168EEv26Group_norm_nhwc_fwd_params,"",@"SHT_CUDA_INFO"
	.sectionflags	@""
	.align	4


	//----- nvinfo : EIATTR_CUDA_API_VERSION
	.align		4
        /*0000*/ 	.byte	0x04, 0x37
        /*0002*/ 	.short	(.L_3349 - .L_3348)
.L_3348:
        /*0004*/ 	.word	0x00000082


	//----- nvinfo : EIATTR_KPARAM_INFO
	.align		4
.L_3349:
        /*0008*/ 	.byte	0x04, 0x17
        /*000a*/ 	.short	(.L_3351 - .L_3350)
.L_3350:
        /*000c*/ 	.word	0x00000000
        /*0010*/ 	.short	0x0000
        /*0012*/ 	.short	0x0000
        /*0014*/ 	.byte	0x00, 0xf0, 0x81, 0x02


	//----- nvinfo : EIATTR_SPARSE_MMA_MASK
	.align		4
.L_3351:
        /*0018*/ 	.byte	0x03, 0x50
        /*001a*/ 	.short	0x0000


	//----- nvinfo : EIATTR_MAXREG_COUNT
	.align		4
        /*001c*/ 	.byte	0x03, 0x1b
        /*001e*/ 	.short	0x00ff


	//----- nvinfo : EIATTR_NUM_BARRIERS
	.align		4
        /*0020*/ 	.byte	0x02, 0x4c
        /*0022*/ 	.byte	0x01
	.zero		1


	//----- nvinfo : EIATTR_MERCURY_ISA_VERSION
	.align		4
        /*0024*/ 	.byte	0x03, 0x5f
        /*0026*/ 	.short	0x0101


	//----- nvinfo : EIATTR_COOP_GROUP_MASK_REGIDS
	.align		4
        /*0028*/ 	.byte	0x04, 0x29
        /*002a*/ 	.short	(.L_3353 - .L_3352)


	//   ....[0]....
.L_3352:
        /*002c*/ 	.word	0x05000007


	//   ....[1]....
        /*0030*/ 	.word	0x05000007


	//   ....[2]....
        /*0034*/ 	.word	0x05000007


	//   ....[3]....
        /*0038*/ 	.word	0x05000007


	//   ....[4]....
        /*003c*/ 	.word	0x05000007


	//   ....[5]....
        /*0040*/ 	.word	0x05000007


	//   ....[6]....
        /*0044*/ 	.word	0x05000007


	//   ....[7]....
        /*0048*/ 	.word	0x05000007


	//   ....[8]....
        /*004c*/ 	.word	0x05000007


	//   ....[9]....
        /*0050*/ 	.word	0x05000007


	//   ....[10]....
        /*0054*/ 	.word	0x05000007


	//   ....[11]....
        /*0058*/ 	.word	0x05000007


	//   ....[12]....
        /*005c*/ 	.word	0x05000007


	//   ....[13]....
        /*0060*/ 	.word	0x05000007


	//   ....[14]....
        /*0064*/ 	.word	0x05000007


	//   ....[15]....
        /*0068*/ 	.word	0x05000007


	//   ....[16]....
        /*006c*/ 	.word	0x05000007


	//   ....[17]....
        /*0070*/ 	.word	0x05000007


	//   ....[18]....
        /*0074*/ 	.word	0x05000007


	//   ....[19]....
        /*0078*/ 	.word	0x05000007


	//   ....[20]....
        /*007c*/ 	.word	0x05000007


	//   ....[21]....
        /*0080*/ 	.word	0x05000007


	//----- nvinfo : EIATTR_COOP_GROUP_INSTR_OFFSETS
	.align		4
.L_3353:
        /*0084*/ 	.byte	0x04, 0x28
        /*0086*/ 	.short	(.L_3355 - .L_3354)


	//   ....[0]....
.L_3354:
        /*0088*/ 	.word	0x00001e30


	//   ....[1]....
        /*008c*/ 	.word	0x00001ef0


	//   ....[2]....
        /*0090*/ 	.word	0x00001f60


	//   ....[3]....
        /*0094*/ 	.word	0x00001fe0


	//   ....[4]....
        /*0098*/ 	.word	0x00002050


	//   ....[5]....
        /*009c*/ 	.word	0x000020f0


	//   ....[6]....
        /*00a0*/ 	.word	0x00002160


	//   ....[7]....
        /*00a4*/ 	.word	0x000021e0


	//   ....[8]....
        /*00a8*/ 	.word	0x00002260


	//   ....[9]....
        /*00ac*/ 	.word	0x000022d0


	//   ....[10]....
        /*00b0*/ 	.word	0x00002320


	//   ....[11]....
        /*00b4*/ 	.word	0x00002a10


	//   ....[12]....
        /*00b8*/ 	.word	0x00002af0


	//   ....[13]....
        /*00bc*/ 	.word	0x00002b80


	//   ....[14]....
        /*00c0*/ 	.word	0x00002c30


	//   ....[15]....
        /*00c4*/ 	.word	0x00002cc0


	//   ....[16]....
        /*00c8*/ 	.word	0x00002d70


	//   ....[17]....
        /*00cc*/ 	.word	0x00002e00


	//   ....[18]....
        /*00d0*/ 	.word	0x00002eb0


	//   ....[19]....
        /*00d4*/ 	.word	0x00002f50


	//   ....[20]....
        /*00d8*/ 	.word	0x00002fe0


	//   ....[21]....
        /*00dc*/ 	.word	0x00003050


	//----- nvinfo : EIATTR_VRC_CTA_INIT_COUNT
	.align		4
.L_3355:
        /*00e0*/ 	.byte	0x02, 0x4a
	.zero		1
	.zero		1


	//----- nvinfo : EIATTR_EXIT_INSTR_OFFSETS
	.align		4
        /*00e4*/ 	.byte	0x04, 0x1c
        /*00e6*/ 	.short	(.L_3357 - .L_3356)


	//   ....[0]....
.L_3356:
        /*00e8*/ 	.word	0x00002910


	//   ....[1]....
        /*00ec*/ 	.word	0x000029f0


	//----- nvinfo : EIATTR_CRS_STACK_SIZE
	.align		4
.L_3357:
        /*00f0*/ 	.byte	0x04, 0x1e
        /*00f2*/ 	.short	(.L_3359 - .L_3358)
.L_3358:
        /*00f4*/ 	.word	0x00000000


	//----- nvinfo : EIATTR_CBANK_PARAM_SIZE
	.align		4
.L_3359:
        /*00f8*/ 	.byte	0x03, 0x19
        /*00fa*/ 	.short	0x00a0


	//----- nvinfo : EIATTR_PARAM_CBANK
	.align		4
        /*00fc*/ 	.byte	0x04, 0x0a
        /*00fe*/ 	.short	(.L_3361 - .L_3360)
	.align		4
.L_3360:
        /*0100*/ 	.word	index@(.nv.constant0._Z30group_norm_nhwc_fwd_sum_kernelI11Fp16IOBf16WLi168EEv26Group_norm_nhwc_fwd_params)
        /*0104*/ 	.short	0x0380
        /*0106*/ 	.short	0x00a0


	//----- nvinfo : EIATTR_SW_WAR
	.align		4
.L_3361:
        /*0108*/ 	.byte	0x04, 0x36
        /*010a*/ 	.short	(.L_3363 - .L_3362)
.L_3362:
        /*010c*/ 	.word	0x00000008
.L_3363:


//--------------------- .nv.info._Z30group_norm_nhwc_fwd_sum_kernelI11Fp16IOBf16WLi64EEv26Group_norm_nhwc_fwd_params --------------------------
	.section	.nv.info._Z30group_norm_nhwc_fwd_sum_kernelI11Fp16IOBf16WLi64EEv26Group_norm_nhwc_fwd_params,"",@"SHT_CUDA_INFO"
	.sectionflags	@""
	.align	4


	//----- nvinfo : EIATTR_CUDA_API_VERSION
	.align		4
        /*0000*/ 	.byte	0x04, 0x37
        /*0002*/ 	.short	(.L_3365 - .L_3364)
.L_3364:
        /*0004*/ 	.word	0x00000082


	//----- nvinfo : EIATTR_KPARAM_INFO
	.align		4
.L_3365:
        /*0008*/ 	.byte	0x04, 0x17
        /*000a*/ 	.short	(.L_3367 - .L_3366)
.L_3366:
        /*000c*/ 	.word	0x00000000
        /*0010*/ 	.short	0x0000
        /*0012*/ 	.short	0x0000
        /*0014*/ 	.byte	0x00, 0xf0, 0x81, 0x02


	//----- nvinfo : EIATTR_SPARSE_MMA_MASK
	.align		4
.L_3367:
        /*0018*/ 	.byte	0x03, 0x50
        /*001a*/ 	.short	0x0000


	//----- nvinfo : EIATTR_MAXREG_COUNT
	.align		4
        /*001c*/ 	.byte	0x03, 0x1b
        /*001e*/ 	.short	0x00ff


	//----- nvinfo : EIATTR_NUM_BARRIERS
	.align		4
        /*0020*/ 	.byte	0x02, 0x4c
        /*0022*/ 	.byte	0x01
	.zero		1


	//----- nvinfo : EIATTR_MERCURY_ISA_VERSION
	.align		4
        /*0024*/ 	.byte	0x03, 0x5f
        /*0026*/ 	.short	0x0101


	//----- nvinfo : EIATTR_COOP_GROUP_MASK_REGIDS
	.align		4
        /*0028*/ 	.byte	0x04, 0x29
        /*002a*/ 	.short	(.L_3369 - .L_3368)


	//   ....[0]....
.L_3368:
        /*002c*/ 	.word	0xffffffff


	//   ....[1]....
        /*0030*/ 	.word	0xffffffff


	//   ....[2]....
        /*0034*/ 	.word	0xffffffff


	//   ....[3]....
        /*0038*/ 	.word	0xffffffff


	//   ....[4]....
        /*003c*/ 	.word	0xffffffff


	//   ....[5]....
        /*0040*/ 	.word	0xffffffff


	//   ....[6]....
        /*0044*/ 	.word	0xffffffff


	//   ....[7]....
        /*0048*/ 	.word	0xffffffff


	//   ....[8]....
        /*004c*/ 	.word	0xffffffff


	//   ....[9]....
        /*0050*/ 	.word	0xffffffff


	//   ....[10]....
        /*0054*/ 	.word	0xffffffff


	//   ....[11]....
        /*0058*/ 	.word	0xffffffff


	//   ....[12]....
        /*005c*/ 	.word	0xffffffff


	//   ....[13]....
        /*0060*/ 	.word	0xffffffff


	//   ....[14]....
        /*0064*/ 	.word	0xffffffff


	//   ....[15]....
        /*0068*/ 	.word	0xffffffff


	//   ....[16]....
        /*006c*/ 	.word	0xffffffff


	//   ....[17]....
        /*0070*/ 	.word	0xffffffff


	//   ....[18]....
        /*0074*/ 	.word	0x05000013


	//   ....[19]....
        /*0078*/ 	.word	0x05000013


	//   ....[20]....
        /*007c*/ 	.word	0x05000013


	//   ....[21]....
        /*0080*/ 	.word	0x05000013


	//   ....[22]....
        /*0084*/ 	.word	0x05000013


	//   ....[23]....
        /*0088*/ 	.word	0x05000013


	//   ....[24]....
        /*008c*/ 	.word	0x05000013


	//   ....[25]....
        /*0090*/ 	.word	0x05000013


	//   ....[26]....
        /*0094*/ 	.word	0x05000013


	//   ....[27]....
        /*0098*/ 	.word	0x05000013


	//   ....[28]....
        /*009c*/ 	.word	0x05000013


	//   ....[29]....
        /*00a0*/ 	.word	0x05000013


	//   ....[30]....
        /*00a4*/ 	.word	0x05000013


	//   ....[31]....
        /*00a8*/ 	.word	0x05000013


	//   ....[32]....
        /*00ac*/ 	.word	0x05000013


	//   ....[33]....
        /*00b0*/ 	.word	0x05000013


	//   ....[34]....
        /*00b4*/ 	.word	0x05000013


	//   ....[35]....
        /*00b8*/ 	.word	0x05000013


	//----- nvinfo : EIATTR_COOP_GROUP_INSTR_OFFSETS
	.align		4
.L_3369:
        /*00bc*/ 	.byte	0x04, 0x28
        /*00be*/ 	.short	(.L_3371 - .L_3370)


	//   ....[0]....
.L_3370:
        /*00c0*/ 	.word	0x00001bd0


	//   ....[1]....
        /*00c4*/ 	.word	0x00001c00


	//   ....[2]....
        /*00c8*/ 	.word	0x00001c10


	//   ....[3]....
        /*00cc*/ 	.word	0x00001c70


	//   ....[4]....
        /*00d0*/ 	.word	0x00001ca0


	//   ....[5]....
        /*00d4*/ 	.word	0x00001cc0


	//   ....[6]....
        /*00d8*/ 	.word	0x00001d20


	//   ....[7]....
        /*00dc*/ 	.word	0x00001d50


	//   ....[8]....
        /*00e0*/ 	.word	0x00001d70


	//   ....[9]....
        /*00e4*/ 	.word	0x00001dd0


	//   ....[10]....
        /*00e8*/ 	.word	0x00001e00


	//   ....[11]....
        /*00ec*/ 	.word	0x00001e20


	//   ....[12]....
        /*00f0*/ 	.word	0x00001e80


	//   ....[13]....
        /*00f4*/ 	.word	0x00001eb0


	//   ....[14]....
        /*00f8*/ 	.word	0x00001ed0


	//   ....[15]....
        /*00fc*/ 	.word	0x00001f30


	//   ....[16]....
        /*0100*/ 	.word	0x00001f50


	//   ....[17]....
        /*0104*/ 	.word	0x00001f60


	//   ....[18]....
        /*0108*/ 	.word	0x000022b0


	//   ....[19]....
        /*010c*/ 	.word	0x00002300


	//   ....[20]....
        /*0110*/ 	.word	0x00002370


	//   ....[21]....
        /*0114*/ 	.word	0x000023e0


	//   ....[22]....
        /*0118*/ 	.word	0x00002470


	//   ....[23]....
        /*011c*/ 	.word	0x000024d0


	//   ....[24]....
        /*0120*/ 	.word	0x00002550


	//   ....[25]....
        /*0124*/ 	.word	0x000025e0


	//   ....[26]....
        /*0128*/ 	.word	0x00002650


	//   ....[27]....
        /*012c*/ 	.word	0x000026c0


	//   ....[28]....
        /*0130*/ 	.word	0x00002740


	//   ....[29]....
        /*0134*/ 	.word	0x000027a0


	//   ....[30]....
        /*0138*/ 	.word	0x00002820


	//   ....[31]....
        /*013c*/ 	.word	0x000028a0


	//   ....[32]....
        /*0140*/ 	.word	0x00002910


	//   ....[33]....
        /*0144*/ 	.word	0x000029b0


	//   ....[34]....
        /*0148*/ 	.word	0x00002a00


	//   ....[35]....
        /*014c*/ 	.word	0x00002a50


	//----- nvinfo : EIATTR_VRC_CTA_INIT_COUNT
	.align		4
.L_3371:
        /*0150*/ 	.byte	0x02, 0x4a
	.zero		1
	.zero		1


	//----- nvinfo : EIATTR_EXIT_INSTR_OFFSETS
	.align		4
        /*0154*/ 	.byte	0x04, 0x1c
        /*0156*/ 	.short	(.L_3373 - .L_3372)


	//   ....[0]....
.L_3372:
        /*0158*/ 	.word	0x00002140


	//   ....[1]....
        /*015c*/ 	.word	0x00002220


	//----- nvinfo : EIATTR_CRS_STACK_SIZE
	.align		4
.L_3373:
        /*0160*/ 	.byte	0x04, 0x1e
        /*0162*/ 	.short	(.L_3375 - .L_3374)
.L_3374:
        /*0164*/ 	.word	0x00000000


	//----- nvinfo : EIATTR_CBANK_PARAM_SIZE
	.align		4
.L_3375:
        /*0168*/ 	.byte	0x03, 0x19
        /*016a*/ 	.short	0x00a0


	//----- nvinfo : EIATTR_PARAM_CBANK
	.align		4
        /*016c*/ 	.byte	0x04, 0x0a
        /*016e*/ 	.short	(.L_3377 - .L_3376)
	.align		4
.L_3376:
        /*0170*/ 	.word	index@(.nv.constant0._Z30group_norm_nhwc_fwd_sum_kernelI11Fp16IOBf16WLi64EEv26Group_norm_nhwc_fwd_params)
        /*0174*/ 	.short	0x0380
        /*0176*/ 	.short	0x00a0


	//----- nvinfo : EIATTR_SW_WAR
	.align		4
.L_3377:
        /*0178*/ 	.byte	0x04, 0x36
        /*017a*/ 	.short	(.L_3379 - .L_3378)
.L_3378:
        /*017c*/ 	.word	0x00000008
.L_3379:


//--------------------- .nv.info._Z30group_norm_nhwc_fwd_sum_kernelI11Fp16IOBf16WLi128EEv26Group_norm_nhwc_fwd_params --------------------------
	.section	.nv.info._Z30group_norm_nhwc_fwd_sum_kernelI11Fp16IOBf16WLi128EEv26Group_norm_nhwc_fwd_params,"",@"SHT_CUDA_INFO"
	.sectionflags	@""
	.align	4


	//----- nvinfo : EIATTR_CUDA_API_VERSION
	.align		4
        /*0000*/ 	.byte	0x04, 0x37
        /*0002*/ 	.short	(.L_3381 - .L_3380)
.L_3380:
        /*0004*/ 	.word	0x00000082


	//----- nvinfo : EIATTR_KPARAM_INFO
	.align		4
.L_3381:
        /*0008*/ 	.byte	0x04, 0x17
        /*000a*/ 	.short	(.L_3383 - .L_3382)
.L_3382:
        /*000c*/ 	.word	0x00000000
        /*0010*/ 	.short	0x0000
        /*0012*/ 	.short	0x0000
        /*0014*/ 	.byte	0x00, 0xf0, 0x81, 0x02


	//----- nvinfo : EIATTR_SPARSE_MMA_MASK
	.align		4
.L_3383:
        /*0018*/ 	.byte	0x03, 0x50
        /*001a*/ 	.short	0x0000


	//----- nvinfo : EIATTR_MAXREG_COUNT
	.align		4
        /*001c*/ 	.byte	0x03, 0x1b
        /*001e*/ 	.short	0x00ff


	//----- nvinfo : EIATTR_NUM_BARRIERS
	.align		4
        /*0020*/ 	.byte	0x02, 0x4c
        /*0022*/ 	.byte	0x01
	.zero		1


	//----- nvinfo : EIATTR_MERCURY_ISA_VERSION
	.align		4
        /*0024*/ 	.byte	0x03, 0x5f
        /*0026*/ 	.short	0x0101


	//----- nvinfo : EIATTR_COOP_GROUP_MASK_REGIDS
	.align		4
        /*0028*/ 	.byte	0x04, 0x29
        /*002a*/ 	.short	(.L_3385 - .L_3384)


	//   ....[0]....
.L_3384:
        /*002c*/ 	.word	0xffffffff


	//   ....[1]....
        /*0030*/ 	.word	0xffffffff


	//   ....[2]....
        /*0034*/ 	.word	0xffffffff


	//   ....[3]....
        /*0038*/ 	.word	0xffffffff


	//   ....[4]....
        /*003c*/ 	.word	0xffffffff


	//   ....[5]....
        /*0040*/ 	.word	0xffffffff


	//   ....[6]....
        /*0044*/ 	.word	0xffffffff


	//   ....[7]....
        /*0048*/ 	.word	0xffffffff


	//   ....[8]....
        /*004c*/ 	.word	0xffffffff


	//   ....[9]....
        /*0050*/ 	.word	0xffffffff


	//   ....[10]....
        /*0054*/ 	.word	0xffffffff


	//   ....[11]....
        /*0058*/ 	.word	0xffffffff


	//   ....[12]....
        /*005c*/ 	.word	0xffffffff


	//   ....[13]....
        /*0060*/ 	.word	0xffffffff


	//   ....[14]....
        /*0064*/ 	.word	0xffffffff


	//   ....[15]....
        /*0068*/ 	.word	0xffffffff


	//   ....[16]....
        /*006c*/ 	.word	0xffffffff


	//   ....[17]....
        /*0070*/ 	.word	0xffffffff


	//   ....[18]....
        /*0074*/ 	.word	0x05000011


	//   ....[19]....
        /*0078*/ 	.word	0x05000011


	//   ....[20]....
        /*007c*/ 	.word	0x05000011


	//   ....[21]....
        /*0080*/ 	.word	0x05000011


	//   ....[22]....
        /*0084*/ 	.word	0x05000011


	//   ....[23]....
        /*0088*/ 	.word	0x05000011


	//   ....[24]....
        /*008c*/ 	.word	0x05000011


	//   ....[25]....
        /*0090*/ 	.word	0x05000011


	//   ....[26]....
        /*0094*/ 	.word	0x05000011


	//   ....[27]....
        /*0098*/ 	.word	0x05000011


	//   ....[28]....
        /*009c*/ 	.word	0x05000011


	//   ....[29]....
        /*00a0*/ 	.word	0x05000011


	//   ....[30]....
        /*00a4*/ 	.word	0x05000011


	//   ....[31]....
        /*00a8*/ 	.word	0x05000011


	//   ....[32]....
        /*00ac*/ 	.word	0x05000011


	//   ....[33]....
        /*00b0*/ 	.word	0x05000011


	//   ....[34]....
        /*00b4*/ 	.word	0x05000011


	//   ....[35]....
        /*00b8*/ 	.word	0x05000011


	//----- nvinfo : EIATTR_COOP_GROUP_INSTR_OFFSETS
	.align		4
.L_3385:
        /*00bc*/ 	.byte	0x04, 0x28
        /*00be*/ 	.short	(.L_3387 - .L_3386)


	//   ....[0]....
.L_3386:
        /*00c0*/ 	.word	0x00001d00


	//   ....[1]....
        /*00c4*/ 	.word	0x00001d30


	//   ....[2]....
        /*00c8*/ 	.word	0x00001d40


	//   ....[3]....
        /*00cc*/ 	.word	0x00001da0


	//   ....[4]....
        /*00d0*/ 	.word	0x00001dd0


	//   ....[5]....
        /*00d4*/ 	.word	0x00001df0


	//   ....[6]....
        /*00d8*/ 	.word	0x00001e50


	//   ....[7]....
        /*00dc*/ 	.word	0x00001e80


	//   ....[8]....
        /*00e0*/ 	.word	0x00001ea0


	//   ....[9]....
        /*00e4*/ 	.word	0x00001f00


	//   ....[10]....
        /*00e8*/ 	.word	0x00001f30


	//   ....[11]....
        /*00ec*/ 	.word	0x00001f50


	//   ....[12]....
        /*00f0*/ 	.word	0x00001fb0


	//   ....[13]....
        /*00f4*/ 	.word	0x00001fe0


	//   ....[14]....
        /*00f8*/ 	.word	0x00002000


	//   ....[15]....
        /*00fc*/ 	.word	0x00002070


	//   ....[16]....
        /*0100*/ 	.word	0x00002090


	//   ....[17]....
        /*0104*/ 	.word	0x000020a0


	//   ....[18]....
        /*0108*/ 	.word	0x00002570


	//   ....[19]....
        /*010c*/ 	.word	0x000025d0


	//   ....[20]....
        /*0110*/ 	.word	0x00002630


	//   ....[21]....
        /*0114*/ 	.word	0x000026b0


	//   ....[22]....
        /*0118*/ 	.word	0x00002740


	//   ....[23]....
        /*011c*/ 	.word	0x000027a0


	//   ....[24]....
        /*0120*/ 	.word	0x00002820


	//   ....[25]....
        /*0124*/ 	.word	0x000028b0


	//   ....[26]....
        /*0128*/ 	.word	0x00002910


	//   ....[27]....
        /*012c*/ 	.word	0x00002990


	//   ....[28]....
        /*0130*/ 	.word	0x00002a20


	//   ....[29]....
        /*0134*/ 	.word	0x00002a90


	//   ....[30]....
        /*0138*/ 	.word	0x00002b10


	//   ....[31]....
        /*013c*/ 	.word	0x00002b90


	//   ....[32]....
        /*0140*/ 	.word	0x00002bf0


	//   ....[33]....
        /*0144*/ 	.word	0x00002c70


	//   ....[34]....
        /*0148*/ 	.word	0x00002ce0


	//   ....[35]....
        /*014c*/ 	.word	0x00002d30


	//----- nvinfo : EIATTR_VRC_CTA_INIT_COUNT
	.align		4
.L_3387:
        /*0150*/ 	.byte	0x02, 0x4a
	.zero		1
	.zero		1


	//----- nvinfo : EIATTR_EXIT_INSTR_OFFSETS
	.align		4
        /*0154*/ 	.byte	0x04, 0x1c
        /*0156*/ 	.short	(.L_3389 - .L_3388)


	//   ....[0]....
.L_3388:
        /*0158*/ 	.word	0x00002410


	//   ....[1]....
        /*015c*/ 	.word	0x000024f0


	//----- nvinfo : EIATTR_CRS_STACK_SIZE
	.align		4
.L_3389:
        /*0160*/ 	.byte	0x04, 0x1e
        /*0162*/ 	.short	(.L_3391 - .L_3390)
.L_3390:
        /*0164*/ 	.word	0x00000000


	//----- nvinfo : EIATTR_CBANK_PARAM_SIZE
	.align		4
.L_3391:
        /*0168*/ 	.byte	0x03, 0x19
        /*016a*/ 	.short	0x00a0


	//----- nvinfo : EIATTR_PARAM_CBANK
	.align		4
        /*016c*/ 	.byte	0x04, 0x0a
        /*016e*/ 	.short	(.L_3393 - .L_3392)
	.align		4
.L_3392:
        /*0170*/ 	.word	index@(.nv.constant0._Z30group_norm_nhwc_fwd_sum_kernelI11Fp16IOBf16WLi128EEv26Group_norm_nhwc_fwd_params)
        /*0174*/ 	.short	0x0380
        /*0176*/ 	.short	0x00a0


	//----- nvinfo : EIATTR_SW_WAR
	.align		4
.L_3393:
        /*0178*/ 	.byte	0x04, 0x36
        /*017a*/ 	.short	(.L_3395 - .L_3394)
.L_3394:
        /*017c*/ 	.word	0x00000008
.L_3395:


//--------------------- .nv.info._Z30group_norm_nhwc_fwd_sum_kernelI11Fp16IOBf16WLi192EEv26Group_norm_nhwc_fwd_params --------------------------
	.section	.nv.info._Z30group_norm_nhwc_fwd_sum_kernelI11Fp16IOBf16WLi192EEv26Group_norm_nhwc_fwd_params,"",@"SHT_CUDA_INFO"
	.sectionflags	@""
	.align	4


	//----- nvinfo : EIATTR_CUDA_API_VERSION
	.align		4
        /*0000*/ 	.byte	0x04, 0x37
        /*0002*/ 	.short	(.L_3397 - .L_3396)
.L_3396:
        /*0004*/ 	.word	0x00000082


	//----- nvinfo : EIATTR_KPARAM_INFO
	.align		4
.L_3397:
        /*0008*/ 	.byte	0x04, 0x17
        /*000a*/ 	.short	(.L_3399 - .L_3398)
.L_3398:
        /*000c*/ 	.word	0x00000000
        /*0010*/ 	.short	0x0000
        /*0012*/ 	.short	0x0000
        /*0014*/ 	.byte	0x00, 0xf0, 0x81, 0x02


	//----- nvinfo : EIATTR_SPARSE_MMA_MASK
	.align		4
.L_3399:
        /*0018*/ 	.byte	0x03, 0x50
        /*001a*/ 	.short	0x0000


	//----- nvinfo : EIATTR_MAXREG_COUNT
	.align		4
        /*001c*/ 	.byte	0x03, 0x1b
        /*001e*/ 	.short	0x00ff


	//----- nvinfo : EIATTR_NUM_BARRIERS
	.align		4
        /*0020*/ 	.byte	0x02, 0x4c
        /*0022*/ 	.byte	0x01
	.zero		1


	//----- nvinfo : EIATTR_MERCURY_ISA_VERSION
	.align		4
        /*0024*/ 	.byte	0x03, 0x5f
        /*0026*/ 	.short	0x0101


	//----- nvinfo : EIATTR_COOP_GROUP_MASK_REGIDS
	.align		4
        /*0028*/ 	.byte	0x04, 0x29
        /*002a*/ 	.short	(.L_3401 - .L_3400)


	//   ....[0]....
.L_3400:
        /*002c*/ 	.word	0xffffffff


	//   ....[1]....
        /*0030*/ 	.word	0xffffffff


	//   ....[2]....
        /*0034*/ 	.word	0xffffffff


	//   ....[3]....
        /*0038*/ 	.word	0xffffffff


	//   ....[4]....
        /*003c*/ 	.word	0xffffffff


	//   ....[5]....
        /*0040*/ 	.word	0xffffffff


	//   ....[6]....
        /*0044*/ 	.word	0xffffffff


	//   ....[7]....
        /*0048*/ 	.word	0xffffffff


	//   ....[8]....
        /*004c*/ 	.word	0xffffffff


	//   ....[9]....
        /*0050*/ 	.word	0xffffffff


	//   ....[10]....
        /*0054*/ 	.word	0xffffffff


	//   ....[11]....
        /*0058*/ 	.word	0xffffffff


	//   ....[12]....
        /*005c*/ 	.word	0xffffffff


	//   ....[13]....
        /*0060*/ 	.word	0xffffffff


	//   ....[14]....
        /*0064*/ 	.word	0xffffffff


	//   ....[15]....
        /*0068*/ 	.word	0xffffffff


	//   ....[16]....
        /*006c*/ 	.word	0xffffffff


	//   ....[17]....
        /*0070*/ 	.word	0xffffffff


	//   ....[18]....
        /*0074*/ 	.word	0x0500001c


	//   ....[19]....
        /*0078*/ 	.word	0x0500001c


	//   ....[20]....
        /*007c*/ 	.word	0x0500001c


	//   ....[21]....
        /*0080*/ 	.word	0x0500001c


	//   ....[22]....
        /*0084*/ 	.word	0x0500001c


	//   ....[23]....
        /*0088*/ 	.word	0x0500001c


	//   ....[24]....
        /*008c*/ 	.word	0x0500001c


	//   ....[25]....
        /*0090*/ 	.word	0x0500001c


	//   ....[26]....
        /*0094*/ 	.word	0x0500001c


	//   ....[27]....
        /*0098*/ 	.word	0x0500001c


	//   ....[28]....
        /*009c*/ 	.word	0x0500001c


	//   ....[29]....
        /*00a0*/ 	.word	0x0500001c


	//   ....[30]....
        /*00a4*/ 	.word	0x0500001c


	//   ....[31]....
        /*00a8*/ 	.word	0x0500001c


	//   ....[32]....
        /*00ac*/ 	.word	0x0500001c


	//   ....[33]....
        /*00b0*/ 	.word	0x0500001c


	//   ....[34]....
        /*00b4*/ 	.word	0x0500001c


	//   ....[35]....
        /*00b8*/ 	.word	0x0500001c


	//----- nvinfo : EIATTR_COOP_GROUP_INSTR_OFFSETS
	.align		4
.L_3401:
        /*00bc*/ 	.byte	0x04, 0x28
        /*00be*/ 	.short	(.L_3403 - .L_3402)


	//   ....[0]....
.L_3402:
        /*00c0*/ 	.word	0x00001e30


	//   ....[1]....
        /*00c4*/ 	.word	0x00001e60


	//   ....[2]....
        /*00c8*/ 	.word	0x00001eb0


	//   ....[3]....
        /*00cc*/ 	.word	0x00001ed0


	//   ....[4]....
        /*00d0*/ 	.word	0x00001f20


	//   ....[5]....
        /*00d4*/ 	.word	0x00001f60


	//   ....[6]....
        /*00d8*/ 	.word	0x00001f80


	//   ....[7]....
        /*00dc*/ 	.word	0x00001fd0


	//   ....[8]....
        /*00e0*/ 	.word	0x00002010


	//   ....[9]....
        /*00e4*/ 	.word	0x00002030


	//   ....[10]....
        /*00e8*/ 	.word	0x00002080


	//   ....[11]....
        /*00ec*/ 	.word	0x000020c0


	//   ....[12]....
        /*00f0*/ 	.word	0x000020e0


	//   ....[13]....
        /*00f4*/ 	.word	0x00002120


	//   ....[14]....
        /*00f8*/ 	.word	0x00002140


	//   ....[15]....
        /*00fc*/ 	.word	0x00002170


	//   ....[16]....
        /*0100*/ 	.word	0x00002190


	//   ....[17]....
        /*0104*/ 	.word	0x000021c0


	//   ....[18]....
        /*0108*/ 	.word	0x00002790


	//   ....[19]....
        /*010c*/ 	.word	0x00002820


	//   ....[20]....
        /*0110*/ 	.word	0x000028a0


	//   ....[21]....
        /*0114*/ 	.word	0x00002930


	//   ....[22]....
        /*0118*/ 	.word	0x000029b0


	//   ....[23]....
        /*011c*/ 	.word	0x00002a30


	//   ....[24]....
        /*0120*/ 	.word	0x00002ac0


	//   ....[25]....
        /*0124*/ 	.word	0x00002b40


	//   ....[26]....
        /*0128*/ 	.word	0x00002bc0


	//   ....[27]....
        /*012c*/ 	.word	0x00002c50


	//   ....[28]....
        /*0130*/ 	.word	0x00002cd0


	//   ....[29]....
        /*0134*/ 	.word	0x00002d50


	//   ....[30]....
        /*0138*/ 	.word	0x00002de0


	//   ....[31]....
        /*013c*/ 	.word	0x00002e60


	//   ....[32]....
        /*0140*/ 	.word	0x00002ee0


	//   ....[33]....
        /*0144*/ 	.word	0x00002f70


	//   ....[34]....
        /*0148*/ 	.word	0x00002fd0


	//   ....[35]....
        /*014c*/ 	.word	0x00003030


	//----- nvinfo : EIATTR_VRC_CTA_INIT_COUNT
	.align		4
.L_3403:
        /*0150*/ 	.byte	0x02, 0x4a
	.zero		1
	.zero		1


	//----- nvinfo : EIATTR_EXIT_INSTR_OFFSETS
	.align		4
        /*0154*/ 	.byte	0x04, 0x1c
        /*0156*/ 	.short	(.L_3405 - .L_3404)


	//   ....[0]....
.L_3404:
        /*0158*/ 	.word	0x00002650


	//   ....[1]....
        /*015c*/ 	.word	0x00002730


	//----- nvinfo : EIATTR_CRS_STACK_SIZE
	.align		4
.L_3405:
        /*0160*/ 	.byte	0x04, 0x1e
        /*0162*/ 	.short	(.L_3407 - .L_3406)
.L_3406:
        /*0164*/ 	.word	0x00000000


	//----- nvinfo : EIATTR_CBANK_PARAM_SIZE
	.align		4
.L_3407:
        /*0168*/ 	.byte	0x03, 0x19
        /*016a*/ 	.short	0x00a0


	//----- nvinfo : EIATTR_PARAM_CBANK
	.align		4
        /*016c*/ 	.byte	0x04, 0x0a
        /*016e*/ 	.short	(.L_3409 - .L_3408)
	.align		4
.L_3408:
        /*0170*/ 	.word	index@(.nv.constant0._Z30group_norm_nhwc_fwd_sum_kernelI11Fp16IOBf16WLi192EEv26Group_norm_nhwc_fwd_params)
        /*0174*/ 	.short	0x0380
        /*0176*/ 	.short	0x00a0


	//----- nvinfo : EIATTR_SW_WAR
	.align		4
.L_3409:
        /*0178*/ 	.byte	0x04, 0x36
        /*017a*/ 	.short	(.L_3411 - .L_3410)
.L_3410:
        /*017c*/ 	.word	0x00000008
.L_3411:


//--------------------- .nv.info._Z30group_norm_nhwc_fwd_sum_kernelI11Fp16IOBf16WLi448EEv26Group_norm_nhwc_fwd_params --------------------------
	.section	.nv.info._Z30group_norm_nhwc_fwd_sum_kernelI11Fp16IOBf16WLi448EEv26Group_norm_nhwc_fwd_params,"",@"SHT_CUDA_INFO"
	.sectionflags	@""
	.align	4


	//----- nvinfo : EIATTR_CUDA_API_VERSION
	.align		4
        /*0000*/ 	.byte	0x04, 0x37
        /*0002*/ 	.short	(.L_3413 - .L_3412)
.L_3412:
        /*0004*/ 	.word	0x00000082


	//----- nvinfo : EIATTR_KPARAM_INFO
	.align		4
.L_3413:
        /*0008*/ 	.byte	0x04, 0x17
        /*000a*/ 	.short	(.L_3415 - .L_3414)
.L_3414:
        /*000c*/ 	.word	0x00000000
        /*0010*/ 	.short	0x0000
        /*0012*/ 	.short	0x0000
        /*0014*/ 	.byte	0x00, 0xf0, 0x81, 0x02


	//----- nvinfo : EIATTR_SPARSE_MMA_MASK
	.align		4
.L_3415:
        /*0018*/ 	.byte	0x03, 0x50
        /*001a*/ 	.short	0x0000


	//----- nvinfo : EIATTR_MAXREG_COUNT
	.align		4
        /*001c*/ 	.byte	0x03, 0x1b
        /*001e*/ 	.short	0x00ff


	//----- nvinfo : EIATTR_NUM_BARRIERS
	.align		4
        /*0020*/ 	.byte	0x02, 0x4c
        /*0022*/ 	.byte	0x01
	.zero		1


	//----- nvinfo : EIATTR_MERCURY_ISA_VERSION
	.align		4
        /*0024*/ 	.byte	0x03, 0x5f
        /*0026*/ 	.short	0x0101


	//----- nvinfo : EIATTR_COOP_GROUP_MASK_REGIDS
	.align		4
        /*0028*/ 	.byte	0x04, 0x29
        /*002a*/ 	.short	(.L_3417 - .L_3416)


	//   ....[0]....
.L_3416:
        /*002c*/ 	.word	0xffffffff


	//   ....[1]....
        /*0030*/ 	.word	0xffffffff


	//   ....[2]....
        /*0034*/ 	.word	0xffffffff


	//   ....[3]....
        /*0038*/ 	.word	0xffffffff


	//   ....[4]....
        /*003c*/ 	.word	0xffffffff


	//   ....[5]....
        /*0040*/ 	.word	0xffffffff


	//   ....[6]....
        /*0044*/ 	.word	0xffffffff


	//   ....[7]....
        /*0048*/ 	.word	0xffffffff


	//   ....[8]....
        /*004c*/ 	.word	0xffffffff


	//   ....[9]....
        /*0050*/ 	.word	0xffffffff


	//   ....[10]....
        /*0054*/ 	.word	0xffffffff


	//   ....[11]....
        /*0058*/ 	.word	0xffffffff


	//   ....[12]....
        /*005c*/ 	.word	0xffffffff


	//   ....[13]....
        /*0060*/ 	.word	0xffffffff


	//   ....[14]....
        /*0064*/ 	.word	0xffffffff


	//   ....[15]....
        /*0068*/ 	.word	0xffffffff


	//   ....[16]....
        /*006c*/ 	.word	0xffffffff


	//   ....[17]....
        /*0070*/ 	.word	0xffffffff


	//   ....[18]....
        /*0074*/ 	.word	0x05000031


	//   ....[19]....
        /*0078*/ 	.word	0x05000031


	//   ....[20]....
        /*007c*/ 	.word	0x05000031


	//   ....[21]....
        /*0080*/ 	.word	0x05000031


	//   ....[22]....
        /*0084*/ 	.word	0x05000031


	//   ....[23]....
        /*0088*/ 	.word	0x05000031


	//   ....[24]....
        /*008c*/ 	.word	0x05000031


	//   ....[25]....
        /*0090*/ 	.word	0x05000031


	//   ....[26]....
        /*0094*/ 	.word	0x05000031


	//   ....[27]....
        /*0098*/ 	.word	0x05000031


	//   ....[28]....
        /*009c*/ 	.word	0x05000031


	//   ....[29]....
        /*00a0*/ 	.word	0x05000031


	//   ....[30]....
        /*00a4*/ 	.word	0x05000031


	//   ....[31]....
        /*00a8*/ 	.word	0x05000031


	//   ....[32]....
        /*00ac*/ 	.word	0x05000031


	//   ....[33]....
        /*00b0*/ 	.word	0x05000031


	//   ....[34]....
        /*00b4*/ 	.word	0x05000031


	//   ....[35]....
        /*00b8*/ 	.word	0x05000031


	//----- nvinfo : EIATTR_COOP_GROUP_INSTR_OFFSETS
	.align		4
.L_3417:
        /*00bc*/ 	.byte	0x04, 0x28
        /*00be*/ 	.short	(.L_3419 - .L_3418)


	//   ....[0]....
.L_3418:
        /*00c0*/ 	.word	0x00002330


	//   ....[1]....
        /*00c4*/ 	.word	0x00002360


	//   ....[2]....
        /*00c8*/ 	.word	0x00002380


	//   ....[3]....
        /*00cc*/ 	.word	0x000023e0


	//   ....[4]....
        /*00d0*/ 	.word	0x00002420


	//   ....[5]....
        /*00d4*/ 	.word	0x00002440


	//   ....[6]....
        /*00d8*/ 	.word	0x00002490


	//   ....[7]....
        /*00dc*/ 	.word	0x000024c0


	//   ....[8]....
        /*00e0*/ 	.word	0x000024f0


	//   ....[9]....
        /*00e4*/ 	.word	0x00002540


	//   ....[10]....
        /*00e8*/ 	.word	0x00002570


	//   ....[11]....
        /*00ec*/ 	.word	0x000025a0


	//   ....[12]....
        /*00f0*/ 	.word	0x000025f0


	//   ....[13]....
        /*00f4*/ 	.word	0x00002620


	//   ....[14]....
        /*00f8*/ 	.word	0x00002640


	//   ....[15]....
        /*00fc*/ 	.word	0x000026a0


	//   ....[16]....
        /*0100*/ 	.word	0x000026d0


	//   ....[17]....
        /*0104*/ 	.word	0x000026f0


	//   ....[18]....
        /*0108*/ 	.word	0x00003150


	//   ....[19]....
        /*010c*/ 	.word	0x000031e0


	//   ....[20]....
        /*0110*/ 	.word	0x00003270


	//   ....[21]....
        /*0114*/ 	.word	0x00003300


	//   ....[22]....
        /*0118*/ 	.word	0x00003370


	//   ....[23]....
        /*011c*/ 	.word	0x00003400


	//   ....[24]....
        /*0120*/ 	.word	0x00003490


	//   ....[25]....
        /*0124*/ 	.word	0x00003500


	//   ....[26]....
        /*0128*/ 	.word	0x00003580


	//   ....[27]....
        /*012c*/ 	.word	0x00003610


	//   ....[28]....
        /*0130*/ 	.word	0x00003690


	//   ....[29]....
        /*0134*/ 	.word	0x00003720


	//   ....[30]....
        /*0138*/ 	.word	0x000037b0


	//   ....[31]....
        /*013c*/ 	.word	0x00003840


	//   ....[32]....
        /*0140*/ 	.word	0x000038c0


	//   ....[33]....
        /*0144*/ 	.word	0x00003950


	//   ....[34]....
        /*0148*/ 	.word	0x000039c0


	//   ....[35]....
        /*014c*/ 	.word	0x00003a20


	//----- nvinfo : EIATTR_VRC_CTA_INIT_COUNT
	.align		4
.L_3419:
        /*0150*/ 	.byte	0x02, 0x4a
	.zero		1
	.zero		1


	//----- nvinfo : EIATTR_EXIT_INSTR_OFFSETS
	.align		4
        /*0154*/ 	.byte	0x04, 0x1c
        /*0156*/ 	.short	(.L_3421 - .L_3420)


	//   ....[0]....
.L_3420:
        /*0158*/ 	.word	0x00002fe0


	//   ....[1]....
        /*015c*/ 	.word	0x000030d0


	//----- nvinfo : EIATTR_CRS_STACK_SIZE
	.align		4
.L_3421:
        /*0160*/ 	.byte	0x04, 0x1e
        /*0162*/ 	.short	(.L_3423 - .L_3422)
.L_3422:
        /*0164*/ 	.word	0x00000000


	//----- nvinfo : EIATTR_CBANK_PARAM_SIZE
	.align		4
.L_3423:
        /*0168*/ 	.byte	0x03, 0x19
        /*016a*/ 	.short	0x00a0


	//----- nvinfo : EIATTR_PARAM_CBANK
	.align		4
        /*016c*/ 	.byte	0x04, 0x0a
        /*016e*/ 	.short	(.L_3425 - .L_3424)
	.align		4
.L_3424:
        /*0170*/ 	.word	index@(.nv.constant0._Z30group_norm_nhwc_fwd_sum_kernelI11Fp16IOBf16WLi448EEv26Group_norm_nhwc_fwd_params)
        /*0174*/ 	.short	0x0380
        /*0176*/ 	.short	0x00a0


	//----- nvinfo : EIATTR_SW_WAR
	.align		4
.L_3425:
        /*0178*/ 	.byte	0x04, 0x36
        /*017a*/ 	.short	(.L_3427 - .L_3426)
.L_3426:
        /*017c*/ 	.word	0x00000008
.L_3427:


//--------------------- .nv.info._Z30group_norm_nhwc_fwd_sum_kernelI11Fp16IOBf16WLi256EEv26Group_norm_nhwc_fwd_params --------------------------
	.section	.nv.info._Z30group_norm_nhwc_fwd_sum_kernelI11Fp16IOBf16WLi256EEv26Group_norm_nhwc_fwd_params,"",@"SHT_CUDA_INFO"
	.sectionflags	@""
	.align	4


	//----- nvinfo : EIATTR_CUDA_API_VERSION
	.align		4
        /*0000*/ 	.byte	0x04, 0x37
        /*0002*/ 	.short	(.L_3429 - .L_3428)
.L_3428:
        /*0004*/ 	.word	0x00000082


	//----- nvinfo : EIATTR_KPARAM_INFO
	.align		4
.L_3429:
        /*0008*/ 	.byte	0x04, 0x17
        /*000a*/ 	.short	(.L_3431 - .L_3430)
.L_3430:
        /*000c*/ 	.word	0x00000000
        /*0010*/ 	.short	0x0000
        /*0012*/ 	.short	0x0000
        /*0014*/ 	.byte	0x00, 0xf0, 0x81, 0x02


	//----- nvinfo : EIATTR_SPARSE_MMA_MASK
	.align		4
.L_3431:
        /*0018*/ 	.byte	0x03, 0x50
        /*001a*/ 	.short	0x0000


	//----- nvinfo : EIATTR_MAXREG_COUNT
	.align		4
        /*001c*/ 	.byte	0x03, 0x1b
        /*001e*/ 	.short	0x00ff


	//----- nvinfo : EIATTR_NUM_BARRIERS
	.align		4
        /*0020*/ 	.byte	0x02, 0x4c
        /*0022*/ 	.byte	0x01
	.zero		1


	//----- nvinfo : EIATTR_MERCURY_ISA_VERSION
	.align		4
        /*0024*/ 	.byte	0x03, 0x5f
        /*0026*/ 	.short	0x0101


	//----- nvinfo : EIATTR_COOP_GROUP_MASK_REGIDS
	.align		4
        /*0028*/ 	.byte	0x04, 0x29
        /*002a*/ 	.short	(.L_3433 - .L_3432)


	//   ....[0]....
.L_3432:
        /*002c*/ 	.word	0xffffffff


	//   ....[1]....
        /*0030*/ 	.word	0xffffffff


	//   ....[2]....
        /*0034*/ 	.word	0xffffffff


	//   ....[3]....
        /*0038*/ 	.word	0xffffffff


	//   ....[4]....
        /*003c*/ 	.word	0xffffffff


	//   ....[5]....
        /*0040*/ 	.word	0xffffffff


	//   ....[6]....
        /*0044*/ 	.word	0xffffffff


	//   ....[7]....
        /*0048*/ 	.word	0xffffffff


	//   ....[8]....
        /*004c*/ 	.word	0xffffffff


	//   ....[9]....
        /*0050*/ 	.word	0xffffffff


	//   ....[10]....
        /*0054*/ 	.word	0xffffffff


	//   ....[11]....
        /*0058*/ 	.word	0xffffffff


	//   ....[12]....
        /*005c*/ 	.word	0xffffffff


	//   ....[13]....
        /*0060*/ 	.word	0xffffffff


	//   ....[14]....
        /*0064*/ 	.word	0xffffffff


	//   ....[15]....
        /*0068*/ 	.word	0xffffffff


	//   ....[16]....
        /*006c*/ 	.word	0xffffffff


	//   ....[17]....
        /*0070*/ 	.word	0xffffffff


	//   ....[18]....
        /*0074*/ 	.word	0x05000024


	//   ....[19]....
        /*0078*/ 	.word	0x05000024


	//   ....[20]....
        /*007c*/ 	.word	0x05000024


	//   ....[21]....
        /*0080*/ 	.word	0x05000024


	//   ....[22]....
        /*0084*/ 	.word	0x05000024


	//   ....[23]....
        /*0088*/ 	.word	0x05000024


	//   ....[24]....
        /*008c*/ 	.word	0x05000024


	//   ....[25]....
        /*0090*/ 	.word	0x05000024


	//   ....[26]....
        /*0094*/ 	.word	0x05000024


	//   ....[27]....
        /*0098*/ 	.word	0x05000024


	//   ....[28]....
        /*009c*/ 	.word	0x05000024


	//   ....[29]....
        /*00a0*/ 	.word	0x05000024


	//   ....[30]....
        /*00a4*/ 	.word	0x05000024


	//   ....[31]....
        /*00a8*/ 	.word	0x05000024


	//   ....[32]....
        /*00ac*/ 	.word	0x05000024


	//   ....[33]....
        /*00b0*/ 	.word	0x05000024


	//   ....[34]....
        /*00b4*/ 	.word	0x05000024


	//   ....[35]....
        /*00b8*/ 	.word	0x05000024


	//----- nvinfo : EIATTR_COOP_GROUP_INSTR_OFFSETS
	.align		4
.L_3433:
        /*00bc*/ 	.byte	0x04, 0x28
        /*00be*/ 	.short	(.L_3435 - .L_3434)


	//   ....[0]....
.L_3434:
        /*00c0*/ 	.word	0x00001f00


	//   ....[1]....
        /*00c4*/ 	.word	0x00001f30


	//   ....[2]....
        /*00c8*/ 	.word	0x00001f50


	//   ....[3]....
        /*00cc*/ 	.word	0x00001fa0


	//   ....[4]....
        /*00d0*/ 	.word	0x00001fe0


	//   ....[5]....
        /*00d4*/ 	.word	0x00002030


	//   ....[6]....
        /*00d8*/ 	.word	0x00002050


	//   ....[7]....
        /*00dc*/ 	.word	0x00002070


	//   ....[8]....
        /*00e0*/ 	.word	0x000020d0


	//   ....[9]....
        /*00e4*/ 	.word	0x00002100


	//   ....[10]....
        /*00e8*/ 	.word	0x00002130


	//   ....[11]....
        /*00ec*/ 	.word	0x000021a0


	//   ....[12]....
        /*00f0*/ 	.word	0x000021b0


	//   ....[13]....
        /*00f4*/ 	.word	0x000021d0


	//   ....[14]....
        /*00f8*/ 	.word	0x00002210


	//   ....[15]....
        /*00fc*/ 	.word	0x00002240


	//   ....[16]....
        /*0100*/ 	.word	0x000022a0


	//   ....[17]....
        /*0104*/ 	.word	0x000022c0


	//   ....[18]....
        /*0108*/ 	.word	0x000029e0


	//   ....[19]....
        /*010c*/ 	.word	0x00002a60


	//   ....[20]....
        /*0110*/ 	.word	0x00002af0


	//   ....[21]....
        /*0114*/ 	.word	0x00002b90


	//   ....[22]....
        /*0118*/ 	.word	0x00002c10


	//   ....[23]....
        /*011c*/ 	.word	0x00002ca0


	//   ....[24]....
        /*0120*/ 	.word	0x00002d40


	//   ....[25]....
        /*0124*/ 	.word	0x00002dc0


	//   ....[26]....
        /*0128*/ 	.word	0x00002e30


	//   ....[27]....
        /*012c*/ 	.word	0x00002ee0


	//   ....[28]....
        /*0130*/ 	.word	0x00002f70


	//   ....[29]....
        /*0134*/ 	.word	0x00002ff0


	//   ....[30]....
        /*0138*/ 	.word	0x000030a0


	//   ....[31]....
        /*013c*/ 	.word	0x00003120


	//   ....[32]....
        /*0140*/ 	.word	0x000031c0


	//   ....[33]....
        /*0144*/ 	.word	0x00003250


	//   ....[34]....
        /*0148*/ 	.word	0x000032c0


	//   ....[35]....
        /*014c*/ 	.word	0x00003320


	//----- nvinfo : EIATTR_VRC_CTA_INIT_COUNT
	.align		4
.L_3435:
        /*0150*/ 	.byte	0x02, 0x4a
	.zero		1
	.zero		1


	//----- nvinfo : EIATTR_EXIT_INSTR_OFFSETS
	.align		4
        /*0154*/ 	.byte	0x04, 0x1c
        /*0156*/ 	.short	(.L_3437 - .L_3436)


	//   ....[0]....
.L_3436:
        /*0158*/ 	.word	0x00002860


	//   ....[1]....
        /*015c*/ 	.word	0x00002950


	//----- nvinfo : EIATTR_CRS_STACK_SIZE
	.align		4
.L_3437:
        /*0160*/ 	.byte	0x04, 0x1e
        /*0162*/ 	.short	(.L_3439 - .L_3438)
.L_3438:
        /*0164*/ 	.word	0x00000000


	//----- nvinfo : EIATTR_CBANK_PARAM_SIZE
	.align		4
.L_3439:
        /*0168*/ 	.byte	0x03, 0x19
        /*016a*/ 	.short	0x00a0


	//----- nvinfo : EIATTR_PARAM_CBANK
	.align		4
        /*016c*/ 	.byte	0x04, 0x0a
        /*016e*/ 	.short	(.L_3441 - .L_3440)
	.align		4
.L_3440:
        /*0170*/ 	.word	index@(.nv.constant0._Z30group_norm_nhwc_fwd_sum_kernelI11Fp16IOBf16WLi256EEv26Group_norm_nhwc_fwd_params)
        /*0174*/ 	.short	0x0380
        /*0176*/ 	.short	0x00a0


	//----- nvinfo : EIATTR_SW_WAR
	.align		4
.L_3441:
        /*0178*/ 	.byte	0x04, 0x36
        /*017a*/ 	.short	(.L_3443 - .L_3442)
.L_3442:
        /*017c*/ 	.word	0x00000008
.L_3443:


//--------------------- .nv.info._Z30group_norm_nhwc_fwd_sum_kernelI11Fp16IOBf16WLi120EEv26Group_norm_nhwc_fwd_params --------------------------
	.section	.nv.info._Z30group_norm_nhwc_fwd_sum_kernelI11Fp16IOBf16WLi120EEv26Group_norm_nhwc_fwd_params,"",@"SHT_CUDA_INFO"
	.sectionflags	@""
	.align	4


	//----- nvinfo : EIATTR_CUDA_API_VERSION
	.align		4
        /*0000*/ 	.byte	0x04, 0x37
        /*0002*/ 	.short	(.L_3445 - .L_3444)
.L_3444:
        /*0004*/ 	.word	0x00000082


	//----- nvinfo : EIATTR_KPARAM_INFO
	.align		4
.L_3445:
        /*0008*/ 	.byte	0x04, 0x17
        /*000a*/ 	.short	(.L_3447 - .L_3446)
.L_3446:
        /*000c*/ 	.word	0x00000000
        /*0010*/ 	.short	0x0000
        /*0012*/ 	.short	0x0000
        /*0014*/ 	.byte	0x00, 0xf0, 0x81, 0x02


	//----- nvinfo : EIATTR_SPARSE_MMA_MASK
	.align		4
.L_3447:
        /*0018*/ 	.byte	0x03, 0x50
        /*001a*/ 	.short	0x0000


	//----- nvinfo : EIATTR_MAXREG_COUNT
	.align		4
        /*001c*/ 	.byte	0x03, 0x1b
        /*001e*/ 	.short	0x00ff


	//----- nvinfo : EIATTR_NUM_BARRIERS
	.align		4
        /*0020*/ 	.byte	0x02, 0x4c
        /*0022*/ 	.byte	0x01
	.zero		1


	//----- nvinfo : EIATTR_MERCURY_ISA_VERSION
	.align		4
        /*0024*/ 	.byte	0x03, 0x5f
        /*0026*/ 	.short	0x0101


	//----- nvinfo : EIATTR_COOP_GROUP_MASK_REGIDS
	.align		4
        /*0028*/ 	.byte	0x04, 0x29
        /*002a*/ 	.short	(.L_3449 - .L_3448)


	//   ....[0]....
.L_3448:
        /*002c*/ 	.word	0x0500000d


	//   ....[1]....
        /*0030*/ 	.word	0x0500000d


	//   ....[2]....
        /*0034*/ 	.word	0x0500000d


	//   ....[3]....
        /*0038*/ 	.word	0x0500000d


	//   ....[4]....
        /*003c*/ 	.word	0x0500000d


	//   ....[5]....
        /*0040*/ 	.word	0x0500000d


	//   ....[6]....
        /*0044*/ 	.word	0x0500000d


	//   ....[7]....
        /*0048*/ 	.word	0x0500000d


	//   ....[8]....
        /*004c*/ 	.word	0x0500000d


	//   ....[9]....
        /*0050*/ 	.word	0x0500000d


	//   ....[10]....
        /*0054*/ 	.word	0x0500000d


	//   ....[11]....
        /*0058*/ 	.word	0x0500000d


	//   ....[12]....
        /*005c*/ 	.word	0x0500000d


	//   ....[13]....
        /*0060*/ 	.word	0x0500000d


	//   ....[14]....
        /*0064*/ 	.word	0x0500000d


	//   ....[15]....
        /*0068*/ 	.word	0x0500000d


	//   ....[16]....
        /*006c*/ 	.word	0x0500000d


	//   ....[17]....
        /*0070*/ 	.word	0x0500000d


	//   ....[18]....
        /*0074*/ 	.word	0x0500000d


	//   ....[19]....
        /*0078*/ 	.word	0x0500000d


	//   ....[20]....
        /*007c*/ 	.word	0x0500000d


	//   ....[21]....
        /*0080*/ 	.word	0x0500000d


	//----- nvinfo : EIATTR_COOP_GROUP_INSTR_OFFSETS
	.align		4
.L_3449:
        /*0084*/ 	.byte	0x04, 0x28
        /*0086*/ 	.short	(.L_3451 - .L_3450)


	//   ....[0]....
.L_3450:
        /*0088*/ 	.word	0x00001d30


	//   ....[1]....
        /*008c*/ 	.word	0x00001df0


	//   ....[2]....
        /*0090*/ 	.word	0x00001e60


	//   ....[3]....
        /*0094*/ 	.word	0x00001ee0


	//   ....[4]....
        /*0098*/ 	.word	0x00001f50


	//   ....[5]....
        /*009c*/ 	.word	0x00001ff0


	//   ....[6]....
        /*00a0*/ 	.word	0x00002060


	//   ....[7]....
        /*00a4*/ 	.word	0x000020e0


	//   ....[8]....
        /*00a8*/ 	.word	0x00002160


	//   ....[9]....
        /*00ac*/ 	.word	0x000021d0


	//   ....[10]....
        /*00b0*/ 	.word	0x00002220


	//   ....[11]....
        /*00b4*/ 	.word	0x00002710


	//   ....[12]....
        /*00b8*/ 	.word	0x000027f0


	//   ....[13]....
        /*00bc*/ 	.word	0x00002880


	//   ....[14]....
        /*00c0*/ 	.word	0x00002930


	//   ....[15]....
        /*00c4*/ 	.word	0x000029c0


	//   ....[16]....
        /*00c8*/ 	.word	0x00002a70


	//   ....[17]....
        /*00cc*/ 	.word	0x00002b00


	//   ....[18]....
        /*00d0*/ 	.word	0x00002bb0


	//   ....[19]....
        /*00d4*/ 	.word	0x00002c50


	//   ....[20]....
        /*00d8*/ 	.word	0x00002ce0


	//   ....[21]....
        /*00dc*/ 	.word	0x00002d50


	//----- nvinfo : EIATTR_VRC_CTA_INIT_COUNT
	.align		4
.L_3451:
        /*00e0*/ 	.byte	0x02, 0x4a
	.zero		1
	.zero		1


	//----- nvinfo : EIATTR_EXIT_INSTR_OFFSETS
	.align		4
        /*00e4*/ 	.byte	0x04, 0x1c
        /*00e6*/ 	.short	(.L_3453 - .L_3452)


	//   ....[0]....
.L_3452:
        /*00e8*/ 	.word	0x00002610


	//   ....[1]....
        /*00ec*/ 	.word	0x000026f0


	//----- nvinfo : EIATTR_CRS_STACK_SIZE
	.align		4
.L_3453:
        /*00f0*/ 	.byte	0x04, 0x1e
        /*00f2*/ 	.short	(.L_3455 - .L_3454)
.L_3454:
        /*00f4*/ 	.word	0x00000000


	//----- nvinfo : EIATTR_CBANK_PARAM_SIZE
	.align		4
.L_3455:
        /*00f8*/ 	.byte	0x03, 0x19
        /*00fa*/ 	.short	0x00a0


	//----- nvinfo : EIATTR_PARAM_CBANK
	.align		4
        /*00fc*/ 	.byte	0x04, 0x0a
        /*00fe*/ 	.short	(.L_3457 - .L_3456)
	.align		4
.L_3456:
        /*0100*/ 	.word	index@(.nv.constant0._Z30group_norm_nhwc_fwd_sum_kernelI11Fp16IOBf16WLi120EEv26Group_norm_nhwc_fwd_params)
        /*0104*/ 	.short	0x0380
        /*0106*/ 	.short	0x00a0


	//----- nvinfo : EIATTR_SW_WAR
	.align		4
.L_3457:
        /*0108*/ 	.byte	0x04, 0x36
        /*010a*/ 	.short	(.L_3459 - .L_3458)
.L_3458:
        /*010c*/ 	.word	0x00000008
.L_3459:


//--------------------- .nv.info._Z30group_norm_nhwc_fwd_sum_kernelI11Fp16IOBf16WLi140EEv26Group_norm_nhwc_fwd_params --------------------------
	.section	.nv.info._Z30group_norm_nhwc_fwd_sum_kernelI11Fp16IOBf16WLi140EEv26Group_norm_nhwc_fwd_params,"",@"SHT_CUDA_INFO"
	.sectionflags	@""
	.align	4


	//----- nvinfo : EIATTR_CUDA_API_VERSION
	.align		4
        /*0000*/ 	.byte	0x04, 0x37
        /*0002*/ 	.short	(.L_3461 - .L_3460)
.L_3460:
        /*0004*/ 	.word	0x00000082


	//----- nvinfo : EIATTR_KPARAM_INFO
	.align		4
.L_3461:
        /*0008*/ 	.byte	0x04, 0x17
        /*000a*/ 	.short	(.L_3463 - .L_3462)
.L_3462:
        /*000c*/ 	.word	0x00000000
        /*0010*/ 	.short	0x0000
        /*0012*/ 	.short	0x0000
        /*0014*/ 	.byte	0x00, 0xf0, 0x81, 0x02


	//----- nvinfo : EIATTR_SPARSE_MMA_MASK
	.align		4
.L_3463:
        /*0018*/ 	.byte	0x03, 0x50
        /*001a*/ 	.short	0x0000


	//----- nvinfo : EIATTR_MAXREG_COUNT
	.align		4
        /*001c*/ 	.byte	0x03, 0x1b
        /*001e*/ 	.short	0x00ff


	//----- nvinfo : EIATTR_NUM_BARRIERS
	.align		4
        /*0020*/ 	.byte	0x02, 0x4c
        /*0022*/ 	.byte	0x01
	.zero		1


	//----- nvinfo : EIATTR_MERCURY_ISA_VERSION
	.align		4
        /*0024*/ 	.byte	0x03, 0x5f
        /*0026*/ 	.short	0x0101


	//----- nvinfo : EIATTR_COOP_GROUP_MASK_REGIDS
	.align		4
        /*0028*/ 	.byte	0x04, 0x29
        /*002a*/ 	.short	(.L_3465 - .L_3464)


	//   ....[0]....
.L_3464:
        /*002c*/ 	.word	0x05000009


	//   ....[1]....
        /*0030*/ 	.word	0x05000009


	//   ....[2]....
        /*0034*/ 	.word	0x05000009


	//   ....[3]....
        /*0038*/ 	.word	0x05000009


	//   ....[4]....
        /*003c*/ 	.word	0x05000009


	//   ....[5]....
        /*0040*/ 	.word	0x05000009


	//   ....[6]....
        /*0044*/ 	.word	0x05000009


	//   ....[7]....
        /*0048*/ 	.word	0x05000009


	//   ....[8]....
        /*004c*/ 	.word	0x05000009


	//   ....[9]....
        /*0050*/ 	.word	0x05000009


	//   ....[10]....
        /*0054*/ 	.word	0x05000009


	//   ....[11]....
        /*0058*/ 	.word	0x05000009


	//   ....[12]....
        /*005c*/ 	.word	0x05000009


	//   ....[13]....
        /*0060*/ 	.word	0x05000009


	//   ....[14]....
        /*0064*/ 	.word	0x05000009


	//   ....[15]....
        /*0068*/ 	.word	0x05000009


	//   ....[16]....
        /*006c*/ 	.word	0x05000009


	//   ....[17]....
        /*0070*/ 	.word	0x05000009


	//   ....[18]....
        /*0074*/ 	.word	0x05000009


	//   ....[19]....
        /*0078*/ 	.word	0x05000009


	//   ....[20]....
        /*007c*/ 	.word	0x05000009


	//   ....[21]....
        /*0080*/ 	.word	0x05000009


	//----- nvinfo : EIATTR_COOP_GROUP_INSTR_OFFSETS
	.align		4
.L_3465:
        /*0084*/ 	.byte	0x04, 0x28
        /*0086*/ 	.short	(.L_3467 - .L_3466)


	//   ....[0]....
.L_3466:
        /*0088*/ 	.word	0x00001da0


	//   ....[1]....
        /*008c*/ 	.word	0x00001e60


	//   ....[2]....
        /*0090*/ 	.word	0x00001ed0


	//   ....[3]....
        /*0094*/ 	.word	0x00001f60


	//   ....[4]....
        /*0098*/ 	.word	0x00001fd0


	//   ....[5]....
        /*009c*/ 	.word	0x00002050


	//   ....[6]....
        /*00a0*/ 	.word	0x000020c0


	//   ....[7]....
        /*00a4*/ 	.word	0x00002150


	//   ....[8]....
        /*00a8*/ 	.word	0x000021d0


	//   ....[9]....
        /*00ac*/ 	.word	0x00002240


	//   ....[10]....
        /*00b0*/ 	.word	0x00002290


	//   ....[11]....
        /*00b4*/ 	.word	0x00002880


	//   ....[12]....
        /*00b8*/ 	.word	0x00002960


	//   ....[13]....
        /*00bc*/ 	.word	0x000029f0


	//   ....[14]....
        /*00c0*/ 	.word	0x00002aa0


	//   ....[15]....
        /*00c4*/ 	.word	0x00002b30


	//   ....[16]....
        /*00c8*/ 	.word	0x00002be0


	//   ....[17]....
        /*00cc*/ 	.word	0x00002c70


	//   ....[18]....
        /*00d0*/ 	.word	0x00002d20


	//   ....[19]....
        /*00d4*/ 	.word	0x00002dc0


	//   ....[20]....
        /*00d8*/ 	.word	0x00002e50


	//   ....[21]....
        /*00dc*/ 	.word	0x00002ec0


	//----- nvinfo : EIATTR_VRC_CTA_INIT_COUNT
	.align		4
.L_3467:
        /*00e0*/ 	.byte	0x02, 0x4a
	.zero		1
	.zero		1


	//----- nvinfo : EIATTR_EXIT_INSTR_OFFSETS
	.align		4
        /*00e4*/ 	.byte	0x04, 0x1c
        /*00e6*/ 	.short	(.L_3469 - .L_3468)


	//   ....[0]....
.L_3468:
        /*00e8*/ 	.word	0x00002780


	//   ....[1]....
        /*00ec*/ 	.word	0x00002860


	//----- nvinfo : EIATTR_CRS_STACK_SIZE
	.align		4
.L_3469:
        /*00f0*/ 	.byte	0x04, 0x1e
        /*00f2*/ 	.short	(.L_3471 - .L_3470)
.L_3470:
        /*00f4*/ 	.word	0x00000000


	//----- nvinfo : EIATTR_CBANK_PARAM_SIZE
	.align		4
.L_3471:
        /*00f8*/ 	.byte	0x03, 0x19
        /*00fa*/ 	.short	0x00a0


	//----- nvinfo : EIATTR_PARAM_CBANK
	.align		4
        /*00fc*/ 	.byte	0x04, 0x0a
        /*00fe*/ 	.short	(.L_3473 - .L_3472)
	.align		4
.L_3472:
        /*0100*/ 	.word	index@(.nv.constant0._Z30group_norm_nhwc_fwd_sum_kernelI11Fp16IOBf16WLi140EEv26Group_norm_nhwc_fwd_params)
        /*0104*/ 	.short	0x0380
        /*0106*/ 	.short	0x00a0


	//----- nvinfo : EIATTR_SW_WAR
	.align		4
.L_3473:
        /*0108*/ 	.byte	0x04, 0x36
        /*010a*/ 	.short	(.L_3475 - .L_3474)
.L_3474:
        /*010c*/ 	.word	0x00000008
.L_3475:


//--------------------- .nv.info._Z30group_norm_nhwc_fwd_sum_kernelI11Fp16IOBf16WLi160EEv26Group_norm_nhwc_fwd_params --------------------------
	.section	.nv.info._Z30group_norm_nhwc_fwd_sum_kernelI11Fp16IOBf16WLi160EEv26Group_norm_nhwc_fwd_params,"",@"SHT_CUDA_INFO"
	.sectionflags	@""
	.align	4


	//----- nvinfo : EIATTR_CUDA_API_VERSION
	.align		4
        /*0000*/ 	.byte	0x04, 0x37
        /*0002*/ 	.short	(.L_3477 - .L_3476)
.L_3476:
        /*0004*/ 	.word	0x00000082


	//----- nvinfo : EIATTR_KPARAM_INFO
	.align		4
.L_3477:
        /*0008*/ 	.byte	0x04, 0x17
        /*000a*/ 	.short	(.L_3479 - .L_3478)
.L_3478:
        /*000c*/ 	.word	0x00000000
        /*0010*/ 	.short	0x0000
        /*0012*/ 	.short	0x0000
        /*0014*/ 	.byte	0x00, 0xf0, 0x81, 0x02


	//----- nvinfo : EIATTR_SPARSE_MMA_MASK
	.align		4
.L_3479:
        /*0018*/ 	.byte	0x03, 0x50
        /*001a*/ 	.short	0x0000


	//----- nvinfo : EIATTR_MAXREG_COUNT
	.align		4
        /*001c*/ 	.byte	0x03, 0x1b
        /*001e*/ 	.short	0x00ff


	//----- nvinfo : EIATTR_NUM_BARRIERS
	.align		4
        /*0020*/ 	.byte	0x02, 0x4c
        /*0022*/ 	.byte	0x01
	.zero		1


	//----- nvinfo : EIATTR_MERCURY_ISA_VERSION
	.align		4
        /*0024*/ 	.byte	0x03, 0x5f
        /*0026*/ 	.short	0x0101


	//----- nvinfo : EIATTR_COOP_GROUP_MASK_REGIDS
	.align		4
        /*0028*/ 	.byte	0x04, 0x29
        /*002a*/ 	.short	(.L_3481 - .L_3480)


	//   ....[0]....
.L_3480:
        /*002c*/ 	.word	0xffffffff


	//   ....[1]....
        /*0030*/ 	.word	0xffffffff


	//   ....[2]....
        /*0034*/ 	.word	0xffffffff


	//   ....[3]....
        /*0038*/ 	.word	0xffffffff


	//   ....[4]....
        /*003c*/ 	.word	0xffffffff


	//   ....[5]....
        /*0040*/ 	.word	0xffffffff


	//   ....[6]....
        /*0044*/ 	.word	0xffffffff


	//   ....[7]....
        /*0048*/ 	.word	0xffffffff


	//   ....[8]....
        /*004c*/ 	.word	0xffffffff


	//   ....[9]....
        /*0050*/ 	.word	0xffffffff


	//   ....[10]....
        /*0054*/ 	.word	0xffffffff


	//   ....[11]....
        /*0058*/ 	.word	0xffffffff


	//   ....[12]....
        /*005c*/ 	.word	0xffffffff


	//   ....[13]....
        /*0060*/ 	.word	0xffffffff


	//   ....[14]....
        /*0064*/ 	.word	0xffffffff


	//   ....[15]....
        /*0068*/ 	.word	0xffffffff


	//   ....[16]....
        /*006c*/ 	.word	0xffffffff


	//   ....[17]....
        /*0070*/ 	.word	0xffffffff


	//   ....[18]....
        /*0074*/ 	.word	0x05000019


	//   ....[19]....
        /*0078*/ 	.word	0x05000019


	//   ....[20]....
        /*007c*/ 	.word	0x05000019


	//   ....[21]....
        /*0080*/ 	.word	0x05000019


	//   ....[22]....
        /*0084*/ 	.word	0x05000019


	//   ....[23]....
        /*0088*/ 	.word	0x05000019


	//   ....[24]....
        /*008c*/ 	.word	0x05000019


	//   ....[25]....
        /*0090*/ 	.word	0x05000019


	//   ....[26]....
        /*0094*/ 	.word	0x05000019


	//   ....[27]....
        /*0098*/ 	.word	0x05000019


	//   ....[28]....
        /*009c*/ 	.word	0x05000019


	//   ....[29]....
        /*00a0*/ 	.word	0x05000019


	//   ....[30]....
        /*00a4*/ 	.word	0x05000019


	//   ....[31]....
        /*00a8*/ 	.word	0x05000019


	//   ....[32]....
        /*00ac*/ 	.word	0x05000019


	//   ....[33]....
        /*00b0*/ 	.word	0x05000019


	//   ....[34]....
        /*00b4*/ 	.word	0x05000019


	//   ....[35]....
        /*00b8*/ 	.word	0x05000019


	//----- nvinfo : EIATTR_COOP_GROUP_INSTR_OFFSETS
	.align		4
.L_3481:
        /*00bc*/ 	.byte	0x04, 0x28
        /*00be*/ 	.short	(.L_3483 - .L_3482)


	//   ....[0]....
.L_3482:
        /*00c0*/ 	.word	0x00001d80


	//   ....[1]....
        /*00c4*/ 	.word	0x00001db0


	//   ....[2]....
        /*00c8*/ 	.word	0x00001dc0


	//   ....[3]....
        /*00cc*/ 	.word	0x00001e20


	//   ....[4]....
        /*00d0*/ 	.word	0x00001e50


	//   ....[5]....
        /*00d4*/ 	.word	0x00001e70


	//   ....[6]....
        /*00d8*/ 	.word	0x00001ed0


	//   ....[7]....
        /*00dc*/ 	.word	0x00001f00


	//   ....[8]....
        /*00e0*/ 	.word	0x00001f20


	//   ....[9]....
        /*00e4*/ 	.word	0x00001f80


	//   ....[10]....
        /*00e8*/ 	.word	0x00001fb0


	//   ....[11]....
        /*00ec*/ 	.word	0x00001fd0


	//   ....[12]....
        /*00f0*/ 	.word	0x00002050


	//   ....[13]....
        /*00f4*/ 	.word	0x00002070


	//   ....[14]....
        /*00f8*/ 	.word	0x00002080


	//   ....[15]....
        /*00fc*/ 	.word	0x000020e0


	//   ....[16]....
        /*0100*/ 	.word	0x00002100


	//   ....[17]....
        /*0104*/ 	.word	0x00002110


	//   ....[18]....
        /*0108*/ 	.word	0x000025f0


	//   ....[19]....
        /*010c*/ 	.word	0x00002650


	//   ....[20]....
        /*0110*/ 	.word	0x000026a0


	//   ....[21]....
        /*0114*/ 	.word	0x00002740


	//   ....[22]....
        /*0118*/ 	.word	0x000027c0


	//   ....[23]....
        /*011c*/ 	.word	0x00002840


	//   ....[24]....
        /*0120*/ 	.word	0x000028c0


	//   ....[25]....
        /*0124*/ 	.word	0x00002930


	//   ....[26]....
        /*0128*/ 	.word	0x000029c0


	//   ....[27]....
        /*012c*/ 	.word	0x00002a40


	//   ....[28]....
        /*0130*/ 	.word	0x00002ad0


	//   ....[29]....
        /*0134*/ 	.word	0x00002b60


	//   ....[30]....
        /*0138*/ 	.word	0x00002bf0


	//   ....[31]....
        /*013c*/ 	.word	0x00002c50


	//   ....[32]....
        /*0140*/ 	.word	0x00002cb0


	//   ....[33]....
        /*0144*/ 	.word	0x00002d50


	//   ....[34]....
        /*0148*/ 	.word	0x00002da0


	//   ....[35]....
        /*014c*/ 	.word	0x00002df0


	//----- nvinfo : EIATTR_VRC_CTA_INIT_COUNT
	.align		4
.L_3483:
        /*0150*/ 	.byte	0x02, 0x4a
	.zero		1
	.zero		1


	//----- nvinfo : EIATTR_EXIT_INSTR_OFFSETS
	.align		4
        /*0154*/ 	.byte	0x04, 0x1c
        /*0156*/ 	.short	(.L_3485 - .L_3484)


	//   ....[0]....
.L_3484:
        /*0158*/ 	.word	0x000024a0


	//   ....[1]....
        /*015c*/ 	.word	0x00002580


	//----- nvinfo : EIATTR_CRS_STACK_SIZE
	.align		4
.L_3485:
        /*0160*/ 	.byte	0x04, 0x1e
        /*0162*/ 	.short	(.L_3487 - .L_3486)
.L_3486:
        /*0164*/ 	.word	0x00000000


	//----- nvinfo : EIATTR_CBANK_PARAM_SIZE
	.align		4
.L_3487:
        /*0168*/ 	.byte	0x03, 0x19
        /*016a*/ 	.short	0x00a0


	//----- nvinfo : EIATTR_PARAM_CBANK
	.align		4
        /*016c*/ 	.byte	0x04, 0x0a
        /*016e*/ 	.short	(.L_3489 - .L_3488)
	.align		4
.L_3488:
        /*0170*/ 	.word	index@(.nv.constant0._Z30group_norm_nhwc_fwd_sum_kernelI11Fp16IOBf16WLi160EEv26Group_norm_nhwc_fwd_params)
        /*0174*/ 	.short	0x0380
        /*0176*/ 	.short	0x00a0


	//----- nvinfo : EIATTR_SW_WAR
	.align		4
.L_3489:
        /*0178*/ 	.byte	0x04, 0x36
        /*017a*/ 	.short	(.L_3491 - .L_3490)
.L_3490:
        /*017c*/ 	.word	0x00000008
.L_3491:


//--------------------- .nv.info._Z30group_norm_nhwc_fwd_sum_kernelI11Fp16IOFp16WLi196EEv26Group_norm_nhwc_fwd_params --------------------------
	.section	.nv.info._Z30group_norm_nhwc_fwd_sum_kernelI11Fp16IOFp16WLi196EEv26Group_norm_nhwc_fwd_params,"",@"SHT_CUDA_INFO"
	.sectionflags	@""
	.align	4


	//----- nvinfo : EIATTR_CUDA_API_VERSION
	.align		4
        /*0000*/ 	.byte	0x04, 0x37
        /*0002*/ 	.short	(.L_3493 - .L_3492)
.L_3492:
        /*0004*/ 	.word	0x00000082


	//----- nvinfo : EIATTR_KPARAM_INFO
	.align		4
.L_3493:
        /*0008*/ 	.byte	0x04, 0x17
        /*000a*/ 	.short	(.L_3495 - .L_3494)
.L_3494:
        /*000c*/ 	.word	0x00000000
        /*0010*/ 	.short	0x0000
        /*0012*/ 	.short	0x0000
        /*0014*/ 	.byte	0x00, 0xf0, 0x81, 0x02


	//----- nvinfo : EIATTR_SPARSE_MMA_MASK
	.align		4
.L_3495:
        /*0018*/ 	.byte	0x03, 0x50
        /*001a*/ 	.short	0x0000


	//----- nvinfo : EIATTR_MAXREG_COUNT
	.align		4
        /*001c*/ 	.byte	0x03, 0x1b
        /*001e*/ 	.short	0x00ff


	//----- nvinfo : EIATTR_NUM_BARRIERS
	.align		4
        /*0020*/ 	.byte	0x02, 0x4c
        /*0022*/ 	.byte	0x01
	.zero		1


	//----- nvinfo : EIATTR_MERCURY_ISA_VERSION
	.align		4
        /*0024*/ 	.byte	0x03, 0x5f
        /*0026*/ 	.short	0x0101


	//----- nvinfo : EIATTR_COOP_GROUP_MASK_REGIDS
	.align		4
        /*0028*/ 	.byte	0x04, 0x29
        /*002a*/ 	.short	(.L_3497 - .L_3496)


	//   ....[0]....
.L_3496:
        /*002c*/ 	.word	0x05000008


	//   ....[1]....
        /*0030*/ 	.word	0x05000008


	//   ....[2]....
        /*0034*/ 	.word	0x05000008


	//   ....[3]....
        /*0038*/ 	.word	0x05000008


	//   ....[4]....
        /*003c*/ 	.word	0x05000008


	//   ....[5]....
        /*0040*/ 	.word	0x05000008


	//   ....[6]....
        /*0044*/ 	.word	0x05000008


	//   ....[7]....
        /*0048*/ 	.word	0x05000008


	//   ....[8]....
        /*004c*/ 	.word	0x05000008


	//   ....[9]....
        /*0050*/ 	.word	0x05000008


	//   ....[10]....
        /*0054*/ 	.word	0x05000008


	//   ....[11]....
        /*0058*/ 	.word	0x05000008


	//   ....[12]....
        /*005c*/ 	.word	0x05000008


	//   ....[13]....
        /*0060*/ 	.word	0x05000008


	//   ....[14]....
        /*0064*/ 	.word	0x05000008


	//   ....[15]....
        /*0068*/ 	.word	0x05000008


	//   ....[16]....
        /*006c*/ 	.word	0x05000008


	//   ....[17]....
        /*0070*/ 	.word	0x05000008


	//   ....[18]....
        /*0074*/ 	.word	0x05000008


	//   ....[19]....
        /*0078*/ 	.word	0x05000008


	//   ....[20]....
        /*007c*/ 	.word	0x05000008


	//   ....[21]....
        /*0080*/ 	.word	0x05000008


	//----- nvinfo : EIATTR_COOP_GROUP_INSTR_OFFSETS
	.align		4
.L_3497:
        /*0084*/ 	.byte	0x04, 0x28
        /*0086*/ 	.short	(.L_3499 - .L_3498)


	//   ....[0]....
.L_3498:
        /*0088*/ 	.word	0x00001e80


	//   ....[1]....
        /*008c*/ 	.word	0x00001f30


	//   ....[2]....
        /*0090*/ 	.word	0x00001fa0


	//   ....[3]....
        /*0094*/ 	.word	0x00002030


	//   ....[4]....
        /*0098*/ 	.word	0x000020a0


	//   ....[5]....
        /*009c*/ 	.word	0x00002120


	//   ....[6]....
        /*00a0*/ 	.word	0x00002190


	//   ....[7]....
        /*00a4*/ 	.word	0x00002230


	//   ....[8]....
        /*00a8*/ 	.word	0x000022b0


	//   ....[9]....
        /*00ac*/ 	.word	0x00002320


	//   ....[10]....
        /*00b0*/ 	.word	0x00002370


	//   ....[11]....
        /*00b4*/ 	.word	0x00002ac0


	//   ....[12]....
        /*00b8*/ 	.word	0x00002b90


	//   ....[13]....
        /*00bc*/ 	.word	0x00002c20


	//   ....[14]....
        /*00c0*/ 	.word	0x00002cd0


	//   ....[15]....
        /*00c4*/ 	.word	0x00002d60


	//   ....[16]....
        /*00c8*/ 	.word	0x00002e10


	//   ....[17]....
        /*00cc*/ 	.word	0x00002ea0


	//   ....[18]....
        /*00d0*/ 	.word	0x00002f60


	//   ....[19]....
        /*00d4*/ 	.word	0x00003000


	//   ....[20]....
        /*00d8*/ 	.word	0x00003090


	//   ....[21]....
        /*00dc*/ 	.word	0x00003100


	//----- nvinfo : EIATTR_VRC_CTA_INIT_COUNT
	.align		4
.L_3499:
        /*00e0*/ 	.byte	0x02, 0x4a
	.zero		1
	.zero		1


	//----- nvinfo : EIATTR_EXIT_INSTR_OFFSETS
	.align		4
        /*00e4*/ 	.byte	0x04, 0x1c
        /*00e6*/ 	.short	(.L_3501 - .L_3500)


	//   ....[0]....
.L_3500:
        /*00e8*/ 	.word	0x000029b0


	//   ....[1]....
        /*00ec*/ 	.word	0x00002aa0


	//----- nvinfo : EIATTR_CRS_STACK_SIZE
	.align		4
.L_3501:
        /*00f0*/ 	.byte	0x04, 0x1e
        /*00f2*/ 	.short	(.L_3503 - .L_3502)
.L_3502:
        /*00f4*/ 	.word	0x00000000


	//----- nvinfo : EIATTR_CBANK_PARAM_SIZE
	.align		4
.L_3503:
        /*00f8*/ 	.byte	0x03, 0x19
        /*00fa*/ 	.short	0x00a0


	//----- nvinfo : EIATTR_PARAM_CBANK
	.align		4
        /*00fc*/ 	.byte	0x04, 0x0a
        /*00fe*/ 	.short	(.L_3505 - .L_3504)
	.align		4
.L_3504:
        /*0100*/ 	.word	index@(.nv.constant0._Z30group_norm_nhwc_fwd_sum_kernelI11Fp16IOFp16WLi196EEv26Group_norm_nhwc_fwd_params)
        /*0104*/ 	.short	0x0380
        /*0106*/ 	.short	0x00a0


	//----- nvinfo : EIATTR_SW_WAR
	.align		4
.L_3505:
        /*0108*/ 	.byte	0x04, 0x36
        /*010a*/ 	.short	(.L_3507 - .L_3506)
.L_3506:
        /*010c*/ 	.word	0x00000008
.L_3507:


//--------------------- .nv.info._Z30group_norm_nhwc_fwd_sum_kernelI11Fp16IOFp16WLi168EEv26Group_norm_nhwc_fwd_params --------------------------
	.section	.nv.info._Z30group_norm_nhwc_fwd_sum_kernelI11Fp16IOFp16WLi168EEv26Group_norm_nhwc_fwd_params,"",@"SHT_CUDA_INFO"
	.sectionflags	@""
	.align	4


	//----- nvinfo : EIATTR_CUDA_API_VERSION
	.align		4
        /*0000*/ 	.byte	0x04, 0x37
        /*0002*/ 	.short	(.L_3509 - .L_3508)
.L_3508:
        /*0004*/ 	.word	0x00000082


	//----- nvinfo : EIATTR_KPARAM_INFO
	.align		4
.L_3509:
        /*0008*/ 	.byte	0x04, 0x17
        /*000a*/ 	.short	(.L_3511 - .L_3510)
.L_3510:
        /*000c*/ 	.word	0x00000000
        /*0010*/ 	.short	0x0000
        /*0012*/ 	.short	0x0000
        /*0014*/ 	.byte	0x00, 0xf0, 0x81, 0x02


	//----- nvinfo : EIATTR_SPARSE_MMA_MASK
	.align		4
.L_3511:
        /*0018*/ 	.byte	0x03, 0x50
        /*001a*/ 	.short	0x0000


	//----- nvinfo : EIATTR_MAXREG_COUNT
	.align		4
        /*001c*/ 	.byte	0x03, 0x1b
        /*001e*/ 	.short	0x00ff


	//----- nvinfo : EIATTR_NUM_BARRIERS
	.align		4
        /*0020*/ 	.byte	0x02, 0x4c
        /*0022*/ 	.byte	0x01
	.zero		1


	//----- nvinfo : EIATTR_MERCURY_ISA_VERSION
	.align		4
        /*0024*/ 	.byte	0x03, 0x5f
        /*0026*/ 	.short	0x0101


	//----- nvinfo : EIATTR_COOP_GROUP_MASK_REGIDS
	.align		4
        /*0028*/ 	.byte	0x04, 0x29
        /*002a*/ 	.short	(.L_3513 - .L_3512)


	//   ....[0]....
.L_3512:
        /*002c*/ 	.word	0x05000007


	//   ....[1]....
        /*0030*/ 	.word	0x05000007


	//   ....[2]....
        /*0034*/ 	.word	0x05000007


	//   ....[3]....
        /*0038*/ 	.word	0x05000007


	//   ....[4]....
        /*003c*/ 	.word	0x05000007


	//   ....[5]....
        /*0040*/ 	.word	0x05000007


	//   ....[6]....
        /*0044*/ 	.word	0x05000007


	//   ....[7]....
        /*0048*/ 	.word	0x05000007


	//   ....[8]....
        /*004c*/ 	.word	0x05000007


	//   ....[9]....
        /*0050*/ 	.word	0x05000007


	//   ....[10]....
        /*0054*/ 	.word	0x05000007


	//   ....[11]....
        /*0058*/ 	.word	0x05000007


	//   ....[12]....
        /*005c*/ 	.word	0x05000007


	//   ....[13]....
        /*0060*/ 	.word	0x05000007


	//   ....[14]....
        /*0064*/ 	.word	0x05000007


	//   ....[15]....
        /*0068*/ 	.word	0x05000007


	//   ....[16]....
        /*006c*/ 	.word	0x05000007


	//   ....[17]....
        /*0070*/ 	.word	0x05000007


	//   ....[18]....
        /*0074*/ 	.word	0x05000007


	//   ....[19]....
        /*0078*/ 	.word	0x05000007


	//   ....[20]....
        /*007c*/ 	.word	0x05000007


	//   ....[21]....
        /*0080*/ 	.word	0x05000007


	//----- nvinfo : EIATTR_COOP_GROUP_INSTR_OFFSETS
	.align		4
.L_3513:
        /*0084*/ 	.byte	0x04, 0x28
        /*0086*/ 	.short	(.L_3515 - .L_3514)


	//   ....[0]....
.L_3514:
        /*0088*/ 	.word	0x00001e30


	//   ....[1]....
        /*008c*/ 	.word	0x00001ef0


	//   ....[2]....
        /*0090*/ 	.word	0x00001f60


	//   ....[3]....
        /*0094*/ 	.word	0x00001fe0


	//   ....[4]....
        /*0098*/ 	.word	0x00002050


	//   ....[5]....
        /*009c*/ 	.word	0x000020f0


	//   ....[6]....
        /*00a0*/ 	.word	0x00002160


	//   ....[7]....
        /*00a4*/ 	.word	0x000021e0


	//   ....[8]....
        /*00a8*/ 	.word	0x00002260


	//   ....[9]....
        /*00ac*/ 	.word	0x000022d0


	//   ....[10]....
        /*00b0*/ 	.word	0x00002320


	//   ....[11]....
        /*00b4*/ 	.word	0x00002a10


	//   ....[12]....
        /*00b8*/ 	.word	0x00002af0


	//   ....[13]....
        /*00bc*/ 	.word	0x00002b80


	//   ....[14]....
        /*00c0*/ 	.word	0x00002c30


	//   ....[15]....
        /*00c4*/ 	.word	0x00002cc0


	//   ....[16]....
        /*00c8*/ 	.word	0x00002d70


	//   ....[17]....
        /*00cc*/ 	.word	0x00002e00


	//   ....[18]....
        /*00d0*/ 	.word	0x00002eb0


	//   ....[19]....
        /*00d4*/ 	.word	0x00002f50


	//   ....[20]....
        /*00d8*/ 	.word	0x00002fe0


	//   ....[21]....
        /*00dc*/ 	.word	0x00003050


	//----- nvinfo : EIATTR_VRC_CTA_INIT_COUNT
	.align		4
.L_3515:
        /*00e0*/ 	.byte	0x02, 0x4a
	.zero		1
	.zero		1


	//----- nvinfo : EIATTR_EXIT_INSTR_OFFSETS
	.align		4
        /*00e4*/ 	.byte	0x04, 0x1c
        /*00e6*/ 	.short	(.L_3517 - .L_3516)


	//   ....[0]....
.L_3516:
        /*00e8*/ 	.word	0x00002910


	//   ....[1]....
        /*00ec*/ 	.word	0x000029f0


	//----- nvinfo : EIATTR_CRS_STACK_SIZE
	.align		4
.L_3517:
        /*00f0*/ 	.byte	0x04, 0x1e
        /*00f2*/ 	.short	(.L_3519 - .L_3518)
.L_3518:
        /*00f4*/ 	.word	0x00000000


	//----- nvinfo : EIATTR_CBANK_PARAM_SIZE
	.align		4
.L_3519:
        /*00f8*/ 	.byte	0x03, 0x19
        /*00fa*/ 	.short	0x00a0


	//----- nvinfo : EIATTR_PARAM_CBANK
	.align		4
        /*00fc*/ 	.byte	0x04, 0x0a
        /*00fe*/ 	.short	(.L_3521 - .L_3520)
	.align		4
.L_3520:
        /*0100*/ 	.word	index@(.nv.constant0._Z30group_norm_nhwc_fwd_sum_kernelI11Fp16IOFp16WLi168EEv26Group_norm_nhwc_fwd_params)
        /*0104*/ 	.short	0x0380
        /*0106*/ 	.short	0x00a0


	//----- nvinfo : EIATTR_SW_WAR
	.align		4
.L_3521:
        /*0108*/ 	.byte	0x04, 0x36
        /*010a*/ 	.short	(.L_3523 - .L_3522)
.L_3522:
        /*010c*/ 	.word	0x00000008
.L_3523:


//--------------------- .nv.info._Z30group_norm_nhwc_fwd_sum_kernelI11Fp16IOFp16WLi64EEv26Group_norm_nhwc_fwd_params --------------------------
	.section	.nv.info._Z30group_norm_nhwc_fwd_sum_kernelI11Fp16IOFp16WLi64EEv26Group_norm_nhwc_fwd_params,"",@"SHT_CUDA_INFO"
	.sectionflags	@""
	.align	4


	//----- nvinfo : EIATTR_CUDA_API_VERSION
	.align		4
        /*0000*/ 	.byte	0x04, 0x37
        /*0002*/ 	.short	(.L_3525 - .L_3524)
.L_3524:
        /*0004*/ 	.word	0x00000082


	//----- nvinfo : EIATTR_KPARAM_INFO
	.align		4
.L_3525:
        /*0008*/ 	.byte	0x04, 0x17
        /*000a*/ 	.short	(.L_3527 - .L_3526)
.L_3526:
        /*000c*/ 	.word	0x00000000
        /*0010*/ 	.short	0x0000
        /*0012*/ 	.short	0x0000
        /*0014*/ 	.byte	0x00, 0xf0, 0x81, 0x02


	//----- nvinfo : EIATTR_SPARSE_MMA_MASK
	.align		4
.L_3527:
        /*0018*/ 	.byte	0x03, 0x50
        /*001a*/ 	.short	0x0000


	//----- nvinfo : EIATTR_MAXREG_COUNT
	.align		4
        /*001c*/ 	.byte	0x03, 0x1b
        /*001e*/ 	.short	0x00ff


	//----- nvinfo : EIATTR_NUM_BARRIERS
	.align		4
        /*0020*/ 	.byte	0x02, 0x4c
        /*0022*/ 	.byte	0x01
	.zero		1


	//----- nvinfo : EIATTR_MERCURY_ISA_VERSION
	.align		4
        /*0024*/ 	.byte	0x03, 0x5f
        /*0026*/ 	.short	0x0101


	//----- nvinfo : EIATTR_COOP_GROUP_MASK_REGIDS
	.align		4
        /*0028*/ 	.byte	0x04, 0x29
        /*002a*/ 	.short	(.L_3529 - .L_3528)


	//   ....[0]....
.L_3528:
        /*002c*/ 	.word	0xffffffff


	//   ....[1]....
        /*0030*/ 	.word	0xffffffff


	//   ....[2]....
        /*0034*/ 	.word	0xffffffff


	//   ....[3]....
        /*0038*/ 	.word	0xffffffff


	//   ....[4]....
        /*003c*/ 	.word	0xffffffff


	//   ....[5]....
        /*0040*/ 	.word	0xffffffff


	//   ....[6]....
        /*0044*/ 	.word	0xffffffff


	//   ....[7]....
        /*0048*/ 	.word	0xffffffff


	//   ....[8]....
        /*004c*/ 	.word	0xffffffff


	//   ....[9]....
        /*0050*/ 	.word	0xffffffff


	//   ....[10]....
        /*0054*/ 	.word	0xffffffff


	//   ....[11]....
        /*0058*/ 	.word	0xffffffff


	//   ....[12]....
        /*005c*/ 	.word	0xffffffff


	//   ....[13]....
        /*0060*/ 	.word	0xffffffff


	//   ....[14]....
        /*0064*/ 	.word	0xffffffff


	//   ....[15]....
        /*0068*/ 	.word	0xffffffff


	//   ....[16]....
        /*006c*/ 	.word	0xffffffff


	//   ....[17]....
        /*0070*/ 	.word	0xffffffff


	//   ....[18]....
        /*0074*/ 	.word	0x05000013


	//   ....[19]....
        /*0078*/ 	.word	0x05000013


	//   ....[20]....
        /*007c*/ 	.word	0x05000013


	//   ....[21]....
        /*0080*/ 	.word	0x05000013


	//   ....[22]....
        /*0084*/ 	.word	0x05000013


	//   ....[23]....
        /*0088*/ 	.word	0x05000013


	//   ....[24]....
        /*008c*/ 	.word	0x05000013


	//   ....[25]....
        /*0090*/ 	.word	0x05000013


	//   ....[26]....
        /*0094*/ 	.word	0x05000013


	//   ....[27]....
        /*0098*/ 	.word	0x05000013


	//   ....[28]....
        /*009c*/ 	.word	0x05000013


	//   ....[29]....
        /*00a0*/ 	.word	0x05000013


	//   ....[30]....
        /*00a4*/ 	.word	0x05000013


	//   ....[31]....
        /*00a8*/ 	.word	0x05000013


	//   ....[32]....
        /*00ac*/ 	.word	0x05000013


	//   ....[33]....
        /*00b0*/ 	.word	0x05000013


	//   ....[34]....
        /*00b4*/ 	.word	0x05000013


	//   ....[35]....
        /*00b8*/ 	.word	0x05000013


	//----- nvinfo : EIATTR_COOP_GROUP_INSTR_OFFSETS
	.align		4
.L_3529:
        /*00bc*/ 	.byte	0x04, 0x28
        /*00be*/ 	.short	(.L_3531 - .L_3530)


	//   ....[0]....
.L_3530:
        /*00c0*/ 	.word	0x00001bd0


	//   ....[1]....
        /*00c4*/ 	.word	0x00001c00


	//   ....[2]....
        /*00c8*/ 	.word	0x00001c10


	//   ....[3]....
        /*00cc*/ 	.word	0x00001c70


	//   ....[4]....
        /*00d0*/ 	.word	0x00001ca0


	//   ....[5]....
        /*00d4*/ 	.word	0x00001cc0


	//   ....[6]....
        /*00d8*/ 	.word	0x00001d20


	//   ....[7]....
        /*00dc*/ 	.word	0x00001d50


	//   ....[8]....
        /*00e0*/ 	.word	0x00001d70


	//   ....[9]....
        /*00e4*/ 	.word	0x00001dd0


	//   ....[10]....
        /*00e8*/ 	.word	0x00001e00


	//   ....[11]....
        /*00ec*/ 	.word	0x00001e20


	//   ....[12]....
        /*00f0*/ 	.word	0x00001e80


	//   ....[13]....
        /*00f4*/ 	.word	0x00001eb0


	//   ....[14]....
        /*00f8*/ 	.word	0x00001ed0


	//   ....[15]....
        /*00fc*/ 	.word	0x00001f30


	//   ....[16]....
        /*0100*/ 	.word	0x00001f50


	//   ....[17]....
        /*0104*/ 	.word	0x00001f60


	//   ....[18]....
        /*0108*/ 	.word	0x000022b0


	//   ....[19]....
        /*010c*/ 	.word	0x00002300


	//   ....[20]....
        /*0110*/ 	.word	0x00002370


	//   ....[21]....
        /*0114*/ 	.word	0x000023e0


	//   ....[22]....
        /*0118*/ 	.word	0x00002470


	//   ....[23]....
        /*011c*/ 	.word	0x000024d0


	//   ....[24]....
        /*0120*/ 	.word	0x00002550


	//   ....[25]....
        /*0124*/ 	.word	0x000025e0


	//   ....[26]....
        /*0128*/ 	.word	0x00002650


	//   ....[27]....
        /*012c*/ 	.word	0x000026c0


	//   ....[28]....
        /*0130*/ 	.word	0x00002740


	//   ....[29]....
        /*0134*/ 	.word	0x000027a0


	//   ....[30]....
        /*0138*/ 	.word	0x00002820


	//   ....[31]....
        /*013c*/ 	.word	0x000028a0


	//   ....[32]....
        /*0140*/ 	.word	0x00002910


	//   ....[33]....
        /*0144*/ 	.word	0x000029b0


	//   ....[34]....
        /*0148*/ 	.word	0x00002a00


	//   ....[35]....
        /*014c*/ 	.word	0x00002a50


	//----- nvinfo : EIATTR_VRC_CTA_INIT_COUNT
	.align		4
.L_3531:
        /*0150*/ 	.byte	0x02, 0x4a
	.zero		1
	.zero		1


	//----- nvinfo : EIATTR_EXIT_INSTR_OFFSETS
	.align		4
        /*0154*/ 	.byte	0x04, 0x1c
        /*0156*/ 	.short	(.L_3533 - .L_3532)


	//   ....[0]....
.L_3532:
        /*0158*/ 	.word	0x00002140


	//   ....[1]....
        /*015c*/ 	.word	0x00002220


	//----- nvinfo : EIATTR_CRS_STACK_SIZE
	.align		4
.L_3533:
        /*0160*/ 	.byte	0x04, 0x1e
        /*0162*/ 	.short	(.L_3535 - .L_3534)
.L_3534:
        /*0164*/ 	.word	0x00000000


	//----- nvinfo : EIATTR_CBANK_PARAM_SIZE
	.align		4
.L_3535:
        /*0168*/ 	.byte	0x03, 0x19
        /*016a*/ 	.short	0x00a0


	//----- nvinfo : EIATTR_PARAM_CBANK
	.align		4
        /*016c*/ 	.byte	0x04, 0x0a
        /*016e*/ 	.short	(.L_3537 - .L_3536)
	.align		4
.L_3536:
        /*0170*/ 	.word	index@(.nv.constant0._Z30group_norm_nhwc_fwd_sum_kernelI11Fp16IOFp16WLi64EEv26Group_norm_nhwc_fwd_params)
        /*0174*/ 	.short	0x0380
        /*0176*/ 	.short	0x00a0


	//----- nvinfo : EIATTR_SW_WAR
	.align		4
.L_3537:
        /*0178*/ 	.byte	0x04, 0x36
        /*017a*/ 	.short	(.L_3539 - .L_3538)
.L_3538:
        /*017c*/ 	.word	0x00000008
.L_3539:


//--------------------- .nv.info._Z30group_norm_nhwc_fwd_sum_kernelI11Fp16IOFp16WLi128EEv26Group_norm_nhwc_fwd_params --------------------------
	.section	.nv.info._Z30group_norm_nhwc_fwd_sum_kernelI11Fp16IOFp16WLi128EEv26Group_norm_nhwc_fwd_params,"",@"SHT_CUDA_INFO"
	.sectionflags	@""
	.align	4


	//----- nvinfo : EIATTR_CUDA_API_VERSION
	.align		4
        /*0000*/ 	.byte	0x04, 0x37
        /*0002*/ 	.short	(.L_3541 - .L_3540)
.L_3540:
        /*0004*/ 	.word	0x00000082


	//----- nvinfo : EIATTR_KPARAM_INFO
	.align		4
.L_3541:
        /*0008*/ 	.byte	0x04, 0x17
        /*000a*/ 	.short	(.L_3543 - .L_3542)
.L_3542:
        /*000c*/ 	.word	0x00000000
        /*0010*/ 	.short	0x0000
        /*0012*/ 	.short	0x0000
        /*0014*/ 	.byte	0x00, 0xf0, 0x81, 0x02


	//----- nvinfo : EIATTR_SPARSE_MMA_MASK
	.align		4
.L_3543:
        /*0018*/ 	.byte	0x03, 0x50
        /*001a*/ 	.short	0x0000


	//----- nvinfo : EIATTR_MAXREG_COUNT
	.align		4
        /*001c*/ 	.byte	0x03, 0x1b
        /*001e*/ 	.short	0x00ff


	//----- nvinfo : EIATTR_NUM_BARRIERS
	.align		4
        /*0020*/ 	.byte	0x02, 0x4c
        /*0022*/ 	.byte	0x01
	.zero		1


	//----- nvinfo : EIATTR_MERCURY_ISA_VERSION
	.align		4
        /*0024*/ 	.byte	0x03, 0x5f
        /*0026*/ 	.short	0x0101


	//----- nvinfo : EIATTR_COOP_GROUP_MASK_REGIDS
	.align		4
        /*0028*/ 	.byte	0x04, 0x29
        /*002a*/ 	.short	(.L_3545 - .L_3544)


	//   ....[0]....
.L_3544:
        /*002c*/ 	.word	0xffffffff


	//   ....[1]....
        /*0030*/ 	.word	0xffffffff


	//   ....[2]....
        /*0034*/ 	.word	0xffffffff


	//   ....[3]....
        /*0038*/ 	.word	0xffffffff


	//   ....[4]....
        /*003c*/ 	.word	0xffffffff


	//   ....[5]....
        /*0040*/ 	.word	0xffffffff


	//   ....[6]....
        /*0044*/ 	.word	0xffffffff


	//   ....[7]....
        /*0048*/ 	.word	0xffffffff


	//   ....[8]....
        /*004c*/ 	.word	0xffffffff


	//   ....[9]....
        /*0050*/ 	.word	0xffffffff


	//   ....[10]....
        /*0054*/ 	.word	0xffffffff


	//   ....[11]....
        /*0058*/ 	.word	0xffffffff


	//   ....[12]....
        /*005c*/ 	.word	0xffffffff


	//   ....[13]....
        /*0060*/ 	.word	0xffffffff


	//   ....[14]....
        /*0064*/ 	.word	0xffffffff


	//   ....[15]....
        /*0068*/ 	.word	0xffffffff


	//   ....[16]....
        /*006c*/ 	.word	0xffffffff


	//   ....[17]....
        /*0070*/ 	.word	0xffffffff


	//   ....[18]....
        /*0074*/ 	.word	0x05000011


	//   ....[19]....
        /*0078*/ 	.word	0x05000011


	//   ....[20]....
        /*007c*/ 	.word	0x05000011


	//   ....[21]....
        /*0080*/ 	.word	0x05000011


	//   ....[22]....
        /*0084*/ 	.word	0x05000011


	//   ....[23]....
        /*0088*/ 	.word	0x05000011


	//   ....[24]....
        /*008c*/ 	.word	0x05000011


	//   ....[25]....
        /*0090*/ 	.word	0x05000011


	//   ....[26]....
        /*0094*/ 	.word	0x05000011


	//   ....[27]....
        /*0098*/ 	.word	0x05000011


	//   ....[28]....
        /*009c*/ 	.word	0x05000011


	//   ....[29]....
        /*00a0*/ 	.word	0x05000011


	//   ....[30]....
        /*00a4*/ 	.word	0x05000011


	//   ....[31]....
        /*00a8*/ 	.word	0x05000011


	//   ....[32]....
        /*00ac*/ 	.word	0x05000011


	//   ....[33]....
        /*00b0*/ 	.word	0x05000011


	//   ....[34]....
        /*00b4*/ 	.word	0x05000011


	//   ....[35]....
        /*00b8*/ 	.word	0x05000011


	//----- nvinfo : EIATTR_COOP_GROUP_INSTR_OFFSETS
	.align		4
.L_3545:
        /*00bc*/ 	.byte	0x04, 0x28
        /*00be*/ 	.short	(.L_3547 - .L_3546)


	//   ....[0]....
.L_3546:
        /*00c0*/ 	.word	0x00001d00


	//   ....[1]....
        /*00c4*/ 	.word	0x00001d30


	//   ....[2]....
        /*00c8*/ 	.word	0x00001d40


	//   ....[3]....
        /*00cc*/ 	.word	0x00001da0


	//   ....[4]....
        /*00d0*/ 	.word	0x00001dd0


	//   ....[5]....
        /*00d4*/ 	.word	0x00001df0


	//   ....[6]....
        /*00d8*/ 	.word	0x00001e50


	//   ....[7]....
        /*00dc*/ 	.word	0x00001e80


	//   ....[8]....
        /*00e0*/ 	.word	0x00001ea0


	//   ....[9]....
        /*00e4*/ 	.word	0x00001f00


	//   ....[10]....
        /*00e8*/ 	.word	0x00001f30


	//   ....[11]....
        /*00ec*/ 	.word	0x00001f50


	//   ....[12]....
        /*00f0*/ 	.word	0x00001fb0


	//   ....[13]....
        /*00f4*/ 	.word	0x00001fe0


	//   ....[14]....
        /*00f8*/ 	.word	0x00002000


	//   ....[15]....
        /*00fc*/ 	.word	0x00002070


	//   ....[16]....
        /*0100*/ 	.word	0x00002090


	//   ....[17]....
        /*0104*/ 	.word	0x000020a0


	//   ....[18]....
        /*0108*/ 	.word	0x00002570


	//   ....[19]....
        /*010c*/ 	.word	0x000025d0


	//   ....[20]....
        /*0110*/ 	.word	0x00002630


	//   ....[21]....
        /*0114*/ 	.word	0x000026b0


	//   ....[22]....
        /*0118*/ 	.word	0x00002740


	//   ....[23]....
        /*011c*/ 	.word	0x000027a0


	//   ....[24]....
        /*0120*/ 	.word	0x00002820


	//   ....[25]....
        /*0124*/ 	.word	0x000028b0


	//   ....[26]....
        /*0128*/ 	.word	0x00002910


	//   ....[27]....
        /*012c*/ 	.word	0x00002990


	//   ....[28]....
        /*0130*/ 	.word	0x00002a20


	//   ....[29]....
        /*0134*/ 	.word	0x00002a90


	//   ....[30]....
        /*0138*/ 	.word	0x00002b10


	//   ....[31]....
        /*013c*/ 	.word	0x00002b90


	//   ....[32]....
        /*0140*/ 	.word	0x00002bf0


	//   ....[33]....
        /*0144*/ 	.word	0x00002c70


	//   ....[34]....
        /*0148*/ 	.word	0x00002ce0


	//   ....[35]....
        /*014c*/ 	.word	0x00002d30


	//----- nvinfo : EIATTR_VRC_CTA_INIT_COUNT
	.align		4
.L_3547:
        /*0150*/ 	.byte	0x02, 0x4a
	.zero		1
	.zero		1


	//----- nvinfo : EIATTR_EXIT_INSTR_OFFSETS
	.align		4
        /*0154*/ 	.byte	0x04, 0x1c
        /*0156*/ 	.short	(.L_3549 - .L_3548)


	//   ....[0]....
.L_3548:
        /*0158*/ 	.word	0x00002410


	//   ....[1]....
        /*015c*/ 	.word	0x000024f0


	//----- nvinfo : EIATTR_CRS_STACK_SIZE
	.align		4
.L_3549:
        /*0160*/ 	.byte	0x04, 0x1e
        /*0162*/ 	.short	(.L_3551 - .L_3550)
.L_3550:
        /*0164*/ 	.word	0x00000000


	//----- nvinfo : EIATTR_CBANK_PARAM_SIZE
	.align		4
.L_3551:
        /*0168*/ 	.byte	0x03, 0x19
        /*016a*/ 	.short	0x00a0


	//----- nvinfo : EIATTR_PARAM_CBANK
	.align		4
        /*016c*/ 	.byte	0x04, 0x0a
        /*016e*/ 	.short	(.L_3553 - .L_3552)
	.align		4
.L_3552:
        /*0170*/ 	.word	index@(.nv.constant0._Z30group_norm_nhwc_fwd_sum_kernelI11Fp16IOFp16WLi128EEv26Group_norm_nhwc_fwd_params)
        /*0174*/ 	.short	0x0380
        /*0176*/ 	.short	0x00a0


	//----- nvinfo : EIATTR_SW_WAR
	.align		4
.L_3553:
        /*0178*/ 	.byte	0x04, 0x36
        /*017a*/ 	.short	(.L_3555 - .L_3554)
.L_3554:
        /*017c*/ 	.word	0x00000008
.L_3555:


//--------------------- .nv.info._Z30group_norm_nhwc_fwd_sum_kernelI11Fp16IOFp16WLi192EEv26Group_norm_nhwc_fwd_params --------------------------
	.section	.nv.info._Z30group_norm_nhwc_fwd_sum_kernelI11Fp16IOFp16WLi192EEv26Group_norm_nhwc_fwd_params,"",@"SHT_CUDA_INFO"
	.sectionflags	@""
	.align	4


	//----- nvinfo : EIATTR_CUDA_API_VERSION
	.align		4
        /*0000*/ 	.byte	0x04, 0x37
        /*0002*/ 	.short	(.L_3557 - .L_3556)
.L_3556:
        /*0004*/ 	.word	0x00000082


	//----- nvinfo : EIATTR_KPARAM_INFO
	.align		4
.L_3557:
        /*0008*/ 	.byte	0x04, 0x17
        /*000a*/ 	.short	(.L_3559 - .L_3558)
.L_3558:
        /*000c*/ 	.word	0x00000000
        /*0010*/ 	.short	0x0000
        /*0012*/ 	.short	0x0000
        /*0014*/ 	.byte	0x00, 0xf0, 0x81, 0x02


	//----- nvinfo : EIATTR_SPARSE_MMA_MASK
	.align		4
.L_3559:
        /*0018*/ 	.byte	0x03, 0x50
        /*001a*/ 	.short	0x0000


	//----- nvinfo : EIATTR_MAXREG_COUNT
	.align		4
        /*001c*/ 	.byte	0x03, 0x1b
        /*001e*/ 	.short	0x00ff


	//----- nvinfo : EIATTR_NUM_BARRIERS
	.align		4
        /*0020*/ 	.byte	0x02, 0x4c
        /*0022*/ 	.byte	0x01
	.zero		1


	//----- nvinfo : EIATTR_MERCURY_ISA_VERSION
	.align		4
        /*0024*/ 	.byte	0x03, 0x5f
        /*0026*/ 	.short	0x0101


	//----- nvinfo : EIATTR_COOP_GROUP_MASK_REGIDS
	.align		4
        /*0028*/ 	.byte	0x04, 0x29
        /*002a*/ 	.short	(.L_3561 - .L_3560)


	//   ....[0]....
.L_3560:
        /*002c*/ 	.word	0xffffffff


	//   ....[1]....
        /*0030*/ 	.word	0xffffffff


	//   ....[2]....
        /*0034*/ 	.word	0xffffffff


	//   ....[3]....
        /*0038*/ 	.word	0xffffffff


	//   ....[4]....
        /*003c*/ 	.word	0xffffffff


	//   ....[5]....
        /*0040*/ 	.word	0xffffffff


	//   ....[6]....
        /*0044*/ 	.word	0xffffffff


	//   ....[7]....
        /*0048*/ 	.word	0xffffffff


	//   ....[8]....
        /*004c*/ 	.word	0xffffffff


	//   ....[9]....
        /*0050*/ 	.word	0xffffffff


	//   ....[10]....
        /*0054*/ 	.word	0xffffffff


	//   ....[11]....
        /*0058*/ 	.word	0xffffffff


	//   ....[12]....
        /*005c*/ 	.word	0xffffffff


	//   ....[13]....
        /*0060*/ 	.word	0xffffffff


	//   ....[14]....
        /*0064*/ 	.word	0xffffffff


	//   ....[15]....
        /*0068*/ 	.word	0xffffffff


	//   ....[16]....
        /*006c*/ 	.word	0xffffffff


	//   ....[17]....
        /*0070*/ 	.word	0xffffffff


	//   ....[18]....
        /*0074*/ 	.word	0x0500001c


	//   ....[19]....
        /*0078*/ 	.word	0x0500001c


	//   ....[20]....
        /*007c*/ 	.word	0x0500001c


	//   ....[21]....
        /*0080*/ 	.word	0x0500001c


	//   ....[22]....
        /*0084*/ 	.word	0x0500001c


	//   ....[23]....
        /*0088*/ 	.word	0x0500001c


	//   ....[24]....
        /*008c*/ 	.word	0x0500001c


	//   ....[25]....
        /*0090*/ 	.word	0x0500001c


	//   ....[26]....
        /*0094*/ 	.word	0x0500001c


	//   ....[27]....
        /*0098*/ 	.word	0x0500001c


	//   ....[28]....
        /*009c*/ 	.word	0x0500001c


	//   ....[29]....
        /*00a0*/ 	.word	0x0500001c


	//   ....[30]....
        /*00a4*/ 	.word	0x0500001c


	//   ....[31]....
        /*00a8*/ 	.word	0x0500001c


	//   ....[32]....
        /*00ac*/ 	.word	0x0500001c


	//   ....[33]....
        /*00b0*/ 	.word	0x0500001c


	//   ....[34]....
        /*00b4*/ 	.word	0x0500001c


	//   ....[35]....
        /*00b8*/ 	.word	0x0500001c


	//----- nvinfo : EIATTR_COOP_GROUP_INSTR_OFFSETS
	.align		4
.L_3561:
        /*00bc*/ 	.byte	0x04, 0x28
        /*00be*/ 	.short	(.L_3563 - .L_3562)


	//   ....[0]....
.L_3562:
        /*00c0*/ 	.word	0x00001e30


	//   ....[1]....
        /*00c4*/ 	.word	0x00001e60


	//   ....[2]....
        /*00c8*/ 	.word	0x00001eb0


	//   ....[3]....
        /*00cc*/ 	.word	0x00001ed0


	//   ....[4]....
        /*00d0*/ 	.word	0x00001f20


	//   ....[5]....
        /*00d4*/ 	.word	0x00001f60


	//   ....[6]....
        /*00d8*/ 	.word	0x00001f80


	//   ....[7]....
        /*00dc*/ 	.word	0x00001fd0


	//   ....[8]....
        /*00e0*/ 	.word	0x00002010


	//   ....[9]....
        /*00e4*/ 	.word	0x00002030


	//   ....[10]....
        /*00e8*/ 	.word	0x00002080


	//   ....[11]....
        /*00ec*/ 	.word	0x000020c0


	//   ....[12]....
        /*00f0*/ 	.word	0x000020e0


	//   ....[13]....
        /*00f4*/ 	.word	0x00002120


	//   ....[14]....
        /*00f8*/ 	.word	0x00002140


	//   ....[15]....
        /*00fc*/ 	.word	0x00002170


	//   ....[16]....
        /*0100*/ 	.word	0x00002190


	//   ....[17]....
        /*0104*/ 	.word	0x000021c0


	//   ....[18]....
        /*0108*/ 	.word	0x00002790


	//   ....[19]....
        /*010c*/ 	.word	0x00002820


	//   ....[20]....
        /*0110*/ 	.word	0x000028a0


	//   ....[21]....
        /*0114*/ 	.word	0x00002930


	//   ....[22]....
        /*0118*/ 	.word	0x000029b0


	//   ....[23]....
        /*011c*/ 	.word	0x00002a30


	//   ....[24]....
        /*0120*/ 	.word	0x00002ac0


	//   ....[25]....
        /*0124*/ 	.word	0x00002b40


	//   ....[26]....
        /*0128*/ 	.word	0x00002bc0


	//   ....[27]....
        /*012c*/ 	.word	0x00002c50


	//   ....[28]....
        /*0130*/ 	.word	0x00002cd0


	//   ....[29]....
        /*0134*/ 	.word	0x00002d50


	//   ....[30]....
        /*0138*/ 	.word	0x00002de0


	//   ....[31]....
        /*013c*/ 	.word	0x00002e60


	//   ....[32]....
        /*0140*/ 	.word	0x00002ee0


	//   ....[33]....
        /*0144*/ 	.word	0x00002f70


	//   ....[34]....
        /*0148*/ 	.word	0x00002fd0


	//   ....[35]....
        /*014c*/ 	.word	0x00003030


	//----- nvinfo : EIATTR_VRC_CTA_INIT_COUNT
	.align		4
.L_3563:
        /*0150*/ 	.byte	0x02, 0x4a
	.zero		1
	.zero		1


	//----- nvinfo : EIATTR_EXIT_INSTR_OFFSETS
	.align		4
        /*0154*/ 	.byte	0x04, 0x1c
        /*0156*/ 	.short	(.L_3565 - .L_3564)


	//   ....[0]....
.L_3564:
        /*0158*/ 	.word	0x00002650


	//   ....[1]....
        /*015c*/ 	.word	0x00002730


	//----- nvinfo : EIATTR_CRS_STACK_SIZE
	.align		4
.L_3565:
        /*0160*/ 	.byte	0x04, 0x1e
        /*0162*/ 	.short	(.L_3567 - .L_3566)
.L_3566:
        /*0164*/ 	.word	0x00000000


	//----- nvinfo : EIATTR_CBANK_PARAM_SIZE
	.align		4
.L_3567:
        /*0168*/ 	.byte	0x03, 0x19
        /*016a*/ 	.short	0x00a0


	//----- nvinfo : EIATTR_PARAM_CBANK
	.align		4
        /*016c*/ 	.byte	0x04, 0x0a
        /*016e*/ 	.short	(.L_3569 - .L_3568)
	.align		4
.L_3568:
        /*0170*/ 	.word	index@(.nv.constant0._Z30group_norm_nhwc_fwd_sum_kernelI11Fp16IOFp16WLi192EEv26Group_norm_nhwc_fwd_params)
        /*0174*/ 	.short	0x0380
        /*0176*/ 	.short	0x00a0


	//----- nvinfo : EIATTR_SW_WAR
	.align		4
.L_3569:
        /*0178*/ 	.byte	0x04, 0x36
        /*017a*/ 	.short	(.L_3571 - .L_3570)
.L_3570:
        /*017c*/ 	.word	0x00000008
.L_3571:


//--------------------- .nv.info._Z30group_norm_nhwc_fwd_sum_kernelI11Fp16IOFp16WLi448EEv26Group_norm_nhwc_fwd_params --------------------------
	.section	.nv.info._Z30group_norm_nhwc_fwd_sum_kernelI11Fp16IOFp16WLi448EEv26Group_norm_nhwc_fwd_params,"",@"SHT_CUDA_INFO"
	.sectionflags	@""
	.align	4


	//----- nvinfo : EIATTR_CUDA_API_VERSION
	.align		4
        /*0000*/ 	.byte	0x04, 0x37
        /*0002*/ 	.short	(.L_3573 - .L_3572)
.L_3572:
        /*0004*/ 	.word	0x00000082


	//----- nvinfo : EIATTR_KPARAM_INFO
	.align		4
.L_3573:
        /*0008*/ 	.byte	0x04, 0x17
        /*000a*/ 	.short	(.L_3575 - .L_3574)
.L_3574:
        /*000c*/ 	.word	0x00000000
        /*0010*/ 	.short	0x0000
        /*0012*/ 	.short	0x0000
        /*0014*/ 	.byte	0x00, 0xf0, 0x81, 0x02


	//----- nvinfo : EIATTR_SPARSE_MMA_MASK
	.align		4
.L_3575:
        /*0018*/ 	.byte	0x03, 0x50
        /*001a*/ 	.short	0x0000


	//----- nvinfo : EIATTR_MAXREG_COUNT
	.align		4
        /*001c*/ 	.byte	0x03, 0x1b
        /*001e*/ 	.short	0x00ff


	//----- nvinfo : EIATTR_NUM_BARRIERS
	.align		4
        /*0020*/ 	.byte	0x02, 0x4c
        /*0022*/ 	.byte	0x01
	.zero		1


	//----- nvinfo : EIATTR_MERCURY_ISA_VERSION
	.align		4
        /*0024*/ 	.byte	0x03, 0x5f
        /*0026*/ 	.short	0x0101


	//----- nvinfo : EIATTR_COOP_GROUP_MASK_REGIDS
	.align		4
        /*0028*/ 	.byte	0x04, 0x29
        /*002a*/ 	.short	(.L_3577 - .L_3576)


	//   ....[0]....
.L_3576:
        /*002c*/ 	.word	0xffffffff


	//   ....[1]....
        /*0030*/ 	.word	0xffffffff


	//   ....[2]....
        /*0034*/ 	.word	0xffffffff


	//   ....[3]....
        /*0038*/ 	.word	0xffffffff


	//   ....[4]....
        /*003c*/ 	.word	0xffffffff


	//   ....[5]....
        /*0040*/ 	.word	0xffffffff


	//   ....[6]....
        /*0044*/ 	.word	0xffffffff


	//   ....[7]....
        /*0048*/ 	.word	0xffffffff


	//   ....[8]....
        /*004c*/ 	.word	0xffffffff


	//   ....[9]....
        /*0050*/ 	.word	0xffffffff


	//   ....[10]....
        /*0054*/ 	.word	0xffffffff


	//   ....[11]....
        /*0058*/ 	.word	0xffffffff


	//   ....[12]....
        /*005c*/ 	.word	0xffffffff


	//   ....[13]....
        /*0060*/ 	.word	0xffffffff


	//   ....[14]....
        /*0064*/ 	.word	0xffffffff


	//   ....[15]....
        /*0068*/ 	.word	0xffffffff


	//   ....[16]....
        /*006c*/ 	.word	0xffffffff


	//   ....[17]....
        /*0070*/ 	.word	0xffffffff


	//   ....[18]....
        /*0074*/ 	.word	0x05000031


	//   ....[19]....
        /*0078*/ 	.word	0x05000031


	//   ....[20]....
        /*007c*/ 	.word	0x05000031


	//   ....[21]....
        /*0080*/ 	.word	0x05000031


	//   ....[22]....
        /*0084*/ 	.word	0x05000031


	//   ....[23]....
        /*0088*/ 	.word	0x05000031


	//   ....[24]....
        /*008c*/ 	.word	0x05000031


	//   ....[25]....
        /*0090*/ 	.word	0x05000031


	//   ....[26]....
        /*0094*/ 	.word	0x05000031


	//   ....[27]....
        /*0098*/ 	.word	0x05000031


	//   ....[28]....
        /*009c*/ 	.word	0x05000031


	//   ....[29]....
        /*00a0*/ 	.word	0x05000031


	//   ....[30]....
        /*00a4*/ 	.word	0x05000031


	//   ....[31]....
        /*00a8*/ 	.word	0x05000031


	//   ....[32]....
        /*00ac*/ 	.word	0x05000031


	//   ....[33]....
        /*00b0*/ 	.word	0x05000031


	//   ....[34]....
        /*00b4*/ 	.word	0x05000031


	//   ....[35]....
        /*00b8*/ 	.word	0x05000031


	//----- nvinfo : EIATTR_COOP_GROUP_INSTR_OFFSETS
	.align		4
.L_3577:
        /*00bc*/ 	.byte	0x04, 0x28
        /*00be*/ 	.short	(.L_3579 - .L_3578)


	//   ....[0]....
.L_3578:
        /*00c0*/ 	.word	0x00002330


	//   ....[1]....
        /*00c4*/ 	.word	0x00002360


	//   ....[2]....
        /*00c8*/ 	.word	0x00002380


	//   ....[3]....
        /*00cc*/ 	.word	0x000023e0


	//   ....[4]....
        /*00d0*/ 	.word	0x00002420


	//   ....[5]....
        /*00d4*/ 	.word	0x00002440


	//   ....[6]....
        /*00d8*/ 	.word	0x00002490


	//   ....[7]....
        /*00dc*/ 	.word	0x000024c0


	//   ....[8]....
        /*00e0*/ 	.word	0x000024f0


	//   ....[9]....
        /*00e4*/ 	.word	0x00002540


	//   ....[10]....
        /*00e8*/ 	.word	0x00002570


	//   ....[11]....
        /*00ec*/ 	.word	0x000025a0


	//   ....[12]....
        /*00f0*/ 	.word	0x000025f0


	//   ....[13]....
        /*00f4*/ 	.word	0x00002620


	//   ....[14]....
        /*00f8*/ 	.word	0x00002640


	//   ....[15]....
        /*00fc*/ 	.word	0x000026a0


	//   ....[16]....
        /*0100*/ 	.word	0x000026d0


	//   ....[17]....
        /*0104*/ 	.word	0x000026f0


	//   ....[18]....
        /*0108*/ 	.word	0x00003150


	//   ....[19]....
        /*010c*/ 	.word	0x000031e0


	//   ....[20]....
        /*0110*/ 	.word	0x00003270


	//   ....[21]....
        /*0114*/ 	.word	0x00003300


	//   ....[22]....
        /*0118*/ 	.word	0x00003370


	//   ....[23]....
        /*011c*/ 	.word	0x00003400


	//   ....[24]....
        /*0120*/ 	.word	0x00003490


	//   ....[25]....
        /*0124*/ 	.word	0x00003500


	//   ....[26]....
        /*0128*/ 	.word	0x00003580


	//   ....[27]....
        /*012c*/ 	.word	0x00003610


	//   ....[28]....
        /*0130*/ 	.word	0x00003690


	//   ....[29]....
        /*0134*/ 	.word	0x00003720


	//   ....[30]....
        /*0138*/ 	.word	0x000037b0


	//   ....[31]....
        /*013c*/ 	.word	0x00003840


	//   ....[32]....
        /*0140*/ 	.word	0x000038c0


	//   ....[33]....
        /*0144*/ 	.word	0x00003950


	//   ....[34]....
        /*0148*/ 	.word	0x000039c0


	//   ....[35]....
        /*014c*/ 	.word	0x00003a20


	//----- nvinfo : EIATTR_VRC_CTA_INIT_COUNT
	.align		4
.L_3579:
        /*0150*/ 	.byte	0x02, 0x4a
	.zero		1
	.zero		1


	//----- nvinfo : EIATTR_EXIT_INSTR_OFFSETS
	.align		4
        /*0154*/ 	.byte	0x04, 0x1c
        /*0156*/ 	.short	(.L_3581 - .L_3580)


	//   ....[0]....
.L_3580:
        /*0158*/ 	.word	0x00002fe0


	//   ....[1]....
        /*015c*/ 	.word	0x000030d0


	//----- nvinfo : EIATTR_CRS_STACK_SIZE
	.align		4
.L_3581:
        /*0160*/ 	.byte	0x04, 0x1e
        /*0162*/ 	.short	(.L_3583 - .L_3582)
.L_3582:
        /*0164*/ 	.word	0x00000000


	//----- nvinfo : EIATTR_CBANK_PARAM_SIZE
	.align		4
.L_3583:
        /*0168*/ 	.byte	0x03, 0x19
        /*016a*/ 	.short	0x00a0


	//----- nvinfo : EIATTR_PARAM_CBANK
	.align		4
        /*016c*/ 	.byte	0x04, 0x0a
        /*016e*/ 	.short	(.L_3585 - .L_3584)
	.align		4
.L_3584:
        /*0170*/ 	.word	index@(.nv.constant0._Z30group_norm_nhwc_fwd_sum_kernelI11Fp16IOFp16WLi448EEv26Group_norm_nhwc_fwd_params)
        /*0174*/ 	.short	0x0380
        /*0176*/ 	.short	0x00a0


	//----- nvinfo : EIATTR_SW_WAR
	.align		4
.L_3585:
        /*0178*/ 	.byte	0x04, 0x36
        /*017a*/ 	.short	(.L_3587 - .L_3586)
.L_3586:
        /*017c*/ 	.word	0x00000008
.L_3587:


//--------------------- .nv.info._Z30group_norm_nhwc_fwd_sum_kernelI11Fp16IOFp16WLi256EEv26Group_norm_nhwc_fwd_params --------------------------
	.section	.nv.info._Z30group_norm_nhwc_fwd_sum_kernelI11Fp16IOFp16WLi256EEv26Group_norm_nhwc_fwd_params,"",@"SHT_CUDA_INFO"
	.sectionflags	@""
	.align	4


	//----- nvinfo : EIATTR_CUDA_API_VERSION
	.align		4
        /*0000*/ 	.byte	0x04, 0x37
        /*0002*/ 	.short	(.L_3589 - .L_3588)
.L_3588:
        /*0004*/ 	.word	0x00000082


	//----- nvinfo : EIATTR_KPARAM_INFO
	.align		4
.L_3589:
        /*0008*/ 	.byte	0x04, 0x17
        /*000a*/ 	.short	(.L_3591 - .L_3590)
.L_3590:
        /*000c*/ 	.word	0x00000000
        /*0010*/ 	.short	0x0000
        /*0012*/ 	.short	0x0000
        /*0014*/ 	.byte	0x00, 0xf0, 0x81, 0x02


	//----- nvinfo : EIATTR_SPARSE_MMA_MASK
	.align		4
.L_3591:
        /*0018*/ 	.byte	0x03, 0x50
        /*001a*/ 	.short	0x0000


	//----- nvinfo : EIATTR_MAXREG_COUNT
	.align		4
        /*001c*/ 	.byte	0x03, 0x1b
        /*001e*/ 	.short	0x00ff


	//----- nvinfo : EIATTR_NUM_BARRIERS
	.align		4
        /*0020*/ 	.byte	0x02, 0x4c
        /*0022*/ 	.byte	0x01
	.zero		1


	//----- nvinfo : EIATTR_MERCURY_ISA_VERSION
	.align		4
        /*0024*/ 	.byte	0x03, 0x5f
        /*0026*/ 	.short	0x0101


	//----- nvinfo : EIATTR_COOP_GROUP_MASK_REGIDS
	.align		4
        /*0028*/ 	.byte	0x04, 0x29
        /*002a*/ 	.short	(.L_3593 - .L_3592)


	//   ....[0]....
.L_3592:
        /*002c*/ 	.word	0xffffffff


	//   ....[1]....
        /*0030*/ 	.word	0xffffffff


	//   ....[2]....
        /*0034*/ 	.word	0xffffffff


	//   ....[3]....
        /*0038*/ 	.word	0xffffffff


	//   ....[4]....
        /*003c*/ 	.word	0xffffffff


	//   ....[5]....
        /*0040*/ 	.word	0xffffffff


	//   ....[6]....
        /*0044*/ 	.word	0xffffffff


	//   ....[7]....
        /*0048*/ 	.word	0xffffffff


	//   ....[8]....
        /*004c*/ 	.word	0xffffffff


	//   ....[9]....
        /*0050*/ 	.word	0xffffffff


	//   ....[10]....
        /*0054*/ 	.word	0xffffffff


	//   ....[11]....
        /*0058*/ 	.word	0xffffffff


	//   ....[12]....
        /*005c*/ 	.word	0xffffffff


	//   ....[13]....
        /*0060*/ 	.word	0xffffffff


	//   ....[14]....
        /*0064*/ 	.word	0xffffffff


	//   ....[15]....
        /*0068*/ 	.word	0xffffffff


	//   ....[16]....
        /*006c*/ 	.word	0xffffffff


	//   ....[17]....
        /*0070*/ 	.word	0xffffffff


	//   ....[18]....
        /*0074*/ 	.word	0x05000024


	//   ....[19]....
        /*0078*/ 	.word	0x05000024


	//   ....[20]....
        /*007c*/ 	.word	0x05000024


	//   ....[21]....
        /*0080*/ 	.word	0x05000024


	//   ....[22]....
        /*0084*/ 	.word	0x05000024


	//   ....[23]....
        /*0088*/ 	.word	0x05000024


	//   ....[24]....
        /*008c*/ 	.word	0x05000024


	//   ....[25]....
        /*0090*/ 	.word	0x05000024


	//   ....[26]....
        /*0094*/ 	.word	0x05000024


	//   ....[27]....
        /*0098*/ 	.word	0x05000024


	//   ....[28]....
        /*009c*/ 	.word	0x05000024


	//   ....[29]....
        /*00a0*/ 	.word	0x05000024


	//   ....[30]....
        /*00a4*/ 	.word	0x05000024


	//   ....[31]....
        /*00a8*/ 	.word	0x05000024


	//   ....[32]....
        /*00ac*/ 	.word	0x05000024


	//   ....[33]....
        /*00b0*/ 	.word	0x05000024


	//   ....[34]....
        /*00b4*/ 	.word	0x05000024


	//   ....[35]....
        /*00b8*/ 	.word	0x05000024


	//----- nvinfo : EIATTR_COOP_GROUP_INSTR_OFFSETS
	.align		4
.L_3593:
        /*00bc*/ 	.byte	0x04, 0x28
        /*00be*/ 	.short	(.L_3595 - .L_3594)


	//   ....[0]....
.L_3594:
        /*00c0*/ 	.word	0x00001f00


	//   ....[1]....
        /*00c4*/ 	.word	0x00001f30


	//   ....[2]....
        /*00c8*/ 	.word	0x00001f50


	//   ....[3]....
        /*00cc*/ 	.word	0x00001fa0


	//   ....[4]....
        /*00d0*/ 	.word	0x00001fe0


	//   ....[5]....
        /*00d4*/ 	.word	0x00002030


	//   ....[6]....
        /*00d8*/ 	.word	0x00002050


	//   ....[7]....
        /*00dc*/ 	.word	0x00002070


	//   ....[8]....
        /*00e0*/ 	.word	0x000020d0


	//   ....[9]....
        /*00e4*/ 	.word	0x00002100


	//   ....[10]....
        /*00e8*/ 	.word	0x00002130


	//   ....[11]....
        /*00ec*/ 	.word	0x000021a0


	//   ....[12]....
        /*00f0*/ 	.word	0x000021b0


	//   ....[13]....
        /*00f4*/ 	.word	0x000021d0


	//   ....[14]....
        /*00f8*/ 	.word	0x00002210


	//   ....[15]....
        /*00fc*/ 	.word	0x00002240


	//   ....[16]....
        /*0100*/ 	.word	0x000022a0


	//   ....[17]....
        /*0104*/ 	.word	0x000022c0


	//   ....[18]....
        /*0108*/ 	.word	0x000029e0


	//   ....[19]....
        /*010c*/ 	.word	0x00002a60


	//   ....[20]....
        /*0110*/ 	.word	0x00002af0


	//   ....[21]....
        /*0114*/ 	.word	0x00002b90


	//   ....[22]....
        /*0118*/ 	.word	0x00002c10


	//   ....[23]....
        /*011c*/ 	.word	0x00002ca0


	//   ....[24]....
        /*0120*/ 	.word	0x00002d40


	//   ....[25]....
        /*0124*/ 	.word	0x00002dc0


	//   ....[26]....
        /*0128*/ 	.word	0x00002e30


	//   ....[27]....
        /*012c*/ 	.word	0x00002ee0


	//   ....[28]....
        /*0130*/ 	.word	0x00002f70


	//   ....[29]....
        /*0134*/ 	.word	0x00002ff0


	//   ....[30]....
        /*0138*/ 	.word	0x000030a0


	//   ....[31]....
        /*013c*/ 	.word	0x00003120


	//   ....[32]....
        /*0140*/ 	.word	0x000031c0


	//   ....[33]....
        /*0144*/ 	.word	0x00003250


	//   ....[34]....
        /*0148*/ 	.word	0x000032c0


	//   ....[35]....
        /*014c*/ 	.word	0x00003320


	//----- nvinfo : EIATTR_VRC_CTA_INIT_COUNT
	.align		4
.L_3595:
        /*0150*/ 	.byte	0x02, 0x4a
	.zero		1
	.zero		1


	//----- nvinfo : EIATTR_EXIT_INSTR_OFFSETS
	.align		4
        /*0154*/ 	.byte	0x04, 0x1c
        /*0156*/ 	.short	(.L_3597 - .L_3596)


	//   ....[0]....
.L_3596:
        /*0158*/ 	.word	0x00002860


	//   ....[1]....
        /*015c*/ 	.word	0x00002950


	//----- nvinfo : EIATTR_CRS_STACK_SIZE
	.align		4
.L_3597:
        /*0160*/ 	.byte	0x04, 0x1e
        /*0162*/ 	.short	(.L_3599 - .L_3598)
.L_3598:
        /*0164*/ 	.word	0x00000000


	//----- nvinfo : EIATTR_CBANK_PARAM_SIZE
	.align		4
.L_3599:
        /*0168*/ 	.byte	0x03, 0x19
        /*016a*/ 	.short	0x00a0


	//----- nvinfo : EIATTR_PARAM_CBANK
	.align		4
        /*016c*/ 	.byte	0x04, 0x0a
        /*016e*/ 	.short	(.L_3601 - .L_3600)
	.align		4
.L_3600:
        /*0170*/ 	.word	index@(.nv.constant0._Z30group_norm_nhwc_fwd_sum_kernelI11Fp16IOFp16WLi256EEv26Group_norm_nhwc_fwd_params)
        /*0174*/ 	.short	0x0380
        /*0176*/ 	.short	0x00a0


	//----- nvinfo : EIATTR_SW_WAR
	.align		4
.L_3601:
        /*0178*/ 	.byte	0x04, 0x36
        /*017a*/ 	.short	(.L_3603 - .L_3602)
.L_3602:
        /*017c*/ 	.word	0x00000008
.L_3603:


//--------------------- .nv.info._Z30group_norm_nhwc_fwd_sum_kernelI11Fp16IOFp16WLi120EEv26Group_norm_nhwc_fwd_params --------------------------
	.section	.nv.info._Z30group_norm_nhwc_fwd_sum_kernelI11Fp16IOFp16WLi120EEv26Group_norm_nhwc_fwd_params,"",@"SHT_CUDA_INFO"
	.sectionflags	@""
	.align	4


	//----- nvinfo : EIATTR_CUDA_API_VERSION
	.align		4
        /*0000*/ 	.byte	0x04, 0x37
        /*0002*/ 	.short	(.L_3605 - .L_3604)
.L_3604:
        /*0004*/ 	.word	0x00000082


	//----- nvinfo : EIATTR_KPARAM_INFO
	.align		4
.L_3605:
        /*0008*/ 	.byte	0x04, 0x17
        /*000a*/ 	.short	(.L_3607 - .L_3606)
.L_3606:
        /*000c*/ 	.word	0x00000000
        /*0010*/ 	.short	0x0000
        /*0012*/ 	.short	0x0000
        /*0014*/ 	.byte	0x00, 0xf0, 0x81, 0x02


	//----- nvinfo : EIATTR_SPARSE_MMA_MASK
	.align		4
.L_3607:
        /*0018*/ 	.byte	0x03, 0x50
        /*001a*/ 	.short	0x0000


	//----- nvinfo : EIATTR_MAXREG_COUNT
	.align		4
        /*001c*/ 	.byte	0x03, 0x1b
        /*001e*/ 	.short	0x00ff


	//----- nvinfo : EIATTR_NUM_BARRIERS
	.align		4
        /*0020*/ 	.byte	0x02, 0x4c
        /*0022*/ 	.byte	0x01
	.zero		1


	//----- nvinfo : EIATTR_MERCURY_ISA_VERSION
	.align		4
        /*0024*/ 	.byte	0x03, 0x5f
        /*0026*/ 	.short	0x0101


	//----- nvinfo : EIATTR_COOP_GROUP_MASK_REGIDS
	.align		4
        /*0028*/ 	.byte	0x04, 0x29
        /*002a*/ 	.short	(.L_3609 - .L_3608)


	//   ....[0]....
.L_3608:
        /*002c*/ 	.word	0x0500000d


	//   ....[1]....
        /*0030*/ 	.word	0x0500000d


	//   ....[2]....
        /*0034*/ 	.word	0x0500000d


	//   ....[3]....
        /*0038*/ 	.word	0x0500000d


	//   ....[4]....
        /*003c*/ 	.word	0x0500000d


	//   ....[5]....
        /*0040*/ 	.word	0x0500000d


	//   ....[6]....
        /*0044*/ 	.word	0x0500000d


	//   ....[7]....
        /*0048*/ 	.word	0x0500000d


	//   ....[8]....
        /*004c*/ 	.word	0x0500000d


	//   ....[9]....
        /*0050*/ 	.word	0x0500000d


	//   ....[10]....
        /*0054*/ 	.word	0x0500000d


	//   ....[11]....
        /*0058*/ 	.word	0x0500000d


	//   ....[12]....
        /*005c*/ 	.word	0x0500000d


	//   ....[13]....
        /*0060*/ 	.word	0x0500000d


	//   ....[14]....
        /*0064*/ 	.word	0x0500000d


	//   ....[15]....
        /*0068*/ 	.word	0x0500000d


	//   ....[16]....
        /*006c*/ 	.word	0x0500000d


	//   ....[17]....
        /*0070*/ 	.word	0x0500000d


	//   ....[18]....
        /*0074*/ 	.word	0x0500000d


	//   ....[19]....
        /*0078*/ 	.word	0x0500000d


	//   ....[20]....
        /*007c*/ 	.word	0x0500000d


	//   ....[21]....
        /*0080*/ 	.word	0x0500000d


	//----- nvinfo : EIATTR_COOP_GROUP_INSTR_OFFSETS
	.align		4
.L_3609:
        /*0084*/ 	.byte	0x04, 0x28
        /*0086*/ 	.short	(.L_3611 - .L_3610)


	//   ....[0]....
.L_3610:
        /*0088*/ 	.word	0x00001d30


	//   ....[1]....
        /*008c*/ 	.word	0x00001df0


	//   ....[2]....
        /*0090*/ 	.word	0x00001e60


	//   ....[3]....
        /*0094*/ 	.word	0x00001ee0


	//   ....[4]....
        /*0098*/ 	.word	0x00001f50


	//   ....[5]....
        /*009c*/ 	.word	0x00001ff0


	//   ....[6]....
        /*00a0*/ 	.word	0x00002060


	//   ....[7]....
        /*00a4*/ 	.word	0x000020e0


	//   ....[8]....
        /*00a8*/ 	.word	0x00002160


	//   ....[9]....
        /*00ac*/ 	.word	0x000021d0


	//   ....[10]....
        /*00b0*/ 	.word	0x00002220


	//   ....[11]....
        /*00b4*/ 	.word	0x00002710


	//   ....[12]....
        /*00b8*/ 	.word	0x000027f0


	//   ....[13]....
        /*00bc*/ 	.word	0x00002880


	//   ....[14]....
        /*00c0*/ 	.word	0x00002930


	//   ....[15]....
        /*00c4*/ 	.word	0x000029c0


	//   ....[16]....
        /*00c8*/ 	.word	0x00002a70


	//   ....[17]....
        /*00cc*/ 	.word	0x00002b00


	//   ....[18]....
        /*00d0*/ 	.word	0x00002bb0


	//   ....[19]....
        /*00d4*/ 	.word	0x00002c50


	//   ....[20]....
        /*00d8*/ 	.word	0x00002ce0


	//   ....[21]....
        /*00dc*/ 	.word	0x00002d50


	//----- nvinfo : EIATTR_VRC_CTA_INIT_COUNT
	.align		4
.L_3611:
        /*00e0*/ 	.byte	0x02, 0x4a
	.zero		1
	.zero		1


	//----- nvinfo : EIATTR_EXIT_INSTR_OFFSETS
	.align		4
        /*00e4*/ 	.byte	0x04, 0x1c
        /*00e6*/ 	.short	(.L_3613 - .L_3612)


	//   ....[0]....
.L_3612:
        /*00e8*/ 	.word	0x00002610


	//   ....[1]....
        /*00ec*/ 	.word	0x000026f0


	//----- nvinfo : EIATTR_CRS_STACK_SIZE
	.align		4
.L_3613:
        /*00f0*/ 	.byte	0x04, 0x1e
        /*00f2*/ 	.short	(.L_3615 - .L_3614)
.L_3614:
        /*00f4*/ 	.word	0x00000000


	//----- nvinfo : EIATTR_CBANK_PARAM_SIZE
	.align		4
.L_3615:
        /*00f8*/ 	.byte	0x03, 0x19
        /*00fa*/ 	.short	0x00a0


	//----- nvinfo : EIATTR_PARAM_CBANK
	.align		4
        /*00fc*/ 	.byte	0x04, 0x0a
        /*00fe*/ 	.short	(.L_3617 - .L_3616)
	.align		4
.L_3616:
        /*0100*/ 	.word	index@(.nv.constant0._Z30group_norm_nhwc_fwd_sum_kernelI11Fp16IOFp16WLi120EEv26Group_norm_nhwc_fwd_params)
        /*0104*/ 	.short	0x0380
        /*0106*/ 	.short	0x00a0


	//----- nvinfo : EIATTR_SW_WAR
	.align		4
.L_3617:
        /*0108*/ 	.byte	0x04, 0x36
        /*010a*/ 	.short	(.L_3619 - .L_3618)
.L_3618:
        /*010c*/ 	.word	0x00000008
.L_3619:


//--------------------- .nv.info._Z30group_norm_nhwc_fwd_sum_kernelI11Fp16IOFp16WLi140EEv26Group_norm_nhwc_fwd_params --------------------------
	.section	.nv.info._Z30group_norm_nhwc_fwd_sum_kernelI11Fp16IOFp16WLi140EEv26Group_norm_nhwc_fwd_params,"",@"SHT_CUDA_INFO"
	.sectionflags	@""
	.align	4


	//----- nvinfo : EIATTR_CUDA_API_VERSION
	.align		4
        /*0000*/ 	.byte	0x04, 0x37
        /*0002*/ 	.short	(.L_3621 - .L_3620)
.L_3620:
        /*0004*/ 	.word	0x00000082


	//----- nvinfo : EIATTR_KPARAM_INFO
	.align		4
.L_3621:
        /*0008*/ 	.byte	0x04, 0x17
        /*000a*/ 	.short	(.L_3623 - .L_3622)
.L_3622:
        /*000c*/ 	.word	0x00000000
        /*0010*/ 	.short	0x0000
        /*0012*/ 	.short	0x0000
        /*0014*/ 	.byte	0x00, 0xf0, 0x81, 0x02


	//----- nvinfo : EIATTR_SPARSE_MMA_MASK
	.align		4
.L_3623:
        /*0018*/ 	.byte	0x03, 0x50
        /*001a*/ 	.short	0x0000


	//----- nvinfo : EIATTR_MAXREG_COUNT
	.align		4
        /*001c*/ 	.byte	0x03, 0x1b
        /*001e*/ 	.short	0x00ff


	//----- nvinfo : EIATTR_NUM_BARRIERS
	.align		4
        /*0020*/ 	.byte	0x02, 0x4c
        /*0022*/ 	.byte	0x01
	.zero		1


	//----- nvinfo : EIATTR_MERCURY_ISA_VERSION
	.align		4
        /*0024*/ 	.byte	0x03, 0x5f
        /*0026*/ 	.short	0x0101


	//----- nvinfo : EIATTR_COOP_GROUP_MASK_REGIDS
	.align		4
        /*0028*/ 	.byte	0x04, 0x29
        /*002a*/ 	.short	(.L_3625 - .L_3624)


	//   ....[0]....
.L_3624:
        /*002c*/ 	.word	0x05000009


	//   ....[1]....
        /*0030*/ 	.word	0x05000009


	//   ....[2]....
        /*0034*/ 	.word	0x05000009


	//   ....[3]....
        /*0038*/ 	.word	0x05000009


	//   ....[4]....
        /*003c*/ 	.word	0x05000009


	//   ....[5]....
        /*0040*/ 	.word	0x05000009


	//   ....[6]....
        /*0044*/ 	.word	0x05000009


	//   ....[7]....
        /*0048*/ 	.word	0x05000009


	//   ....[8]....
        /*004c*/ 	.word	0x05000009


	//   ....[9]....
        /*0050*/ 	.word	0x05000009


	//   ....[10]....
        /*0054*/ 	.word	0x05000009


	//   ....[11]....
        /*0058*/ 	.word	0x05000009


	//   ....[12]....
        /*005c*/ 	.word	0x05000009


	//   ....[13]....
        /*0060*/ 	.word	0x05000009


	//   ....[14]....
        /*0064*/ 	.word	0x05000009


	//   ....[15]....
        /*0068*/ 	.word	0x05000009


	//   ....[16]....
        /*006c*/ 	.word	0x05000009


	//   ....[17]....
        /*0070*/ 	.word	0x05000009


	//   ....[18]....
        /*0074*/ 	.word	0x05000009


	//   ....[19]....
        /*0078*/ 	.word	0x05000009


	//   ....[20]....
        /*007c*/ 	.word	0x05000009


	//   ....[21]....
        /*0080*/ 	.word	0x05000009


	//----- nvinfo : EIATTR_COOP_GROUP_INSTR_OFFSETS
	.align		4
.L_3625:
        /*0084*/ 	.byte	0x04, 0x28
        /*0086*/ 	.short	(.L_3627 - .L_3626)


	//   ....[0]....
.L_3626:
        /*0088*/ 	.word	0x00001da0


	//   ....[1]....
        /*008c*/ 	.word	0x00001e60


	//   ....[2]....
        /*0090*/ 	.word	0x00001ed0


	//   ....[3]....
        /*0094*/ 	.word	0x00001f60


	//   ....[4]....
        /*0098*/ 	.word	0x00001fd0


	//   ....[5]....
        /*009c*/ 	.word	0x00002050


	//   ....[6]....
        /*00a0*/ 	.word	0x000020c0


	//   ....[7]....
        /*00a4*/ 	.word	0x00002150


	//   ....[8]....
        /*00a8*/ 	.word	0x000021d0


	//   ....[9]....
        /*00ac*/ 	.word	0x00002240


	//   ....[10]....
        /*00b0*/ 	.word	0x00002290


	//   ....[11]....
        /*00b4*/ 	.word	0x00002880


	//   ....[12]....
        /*00b8*/ 	.word	0x00002960


	//   ....[13]....
        /*00bc*/ 	.word	0x000029f0


	//   ....[14]....
        /*00c0*/ 	.word	0x00002aa0


	//   ....[15]....
        /*00c4*/ 	.word	0x00002b30


	//   ....[16]....
        /*00c8*/ 	.word	0x00002be0


	//   ....[17]....
        /*00cc*/ 	.word	0x00002c70


	//   ....[18]....
        /*00d0*/ 	.word	0x00002d20


	//   ....[19]....
        /*00d4*/ 	.word	0x00002dc0


	//   ....[20]....
        /*00d8*/ 	.word	0x00002e50


	//   ....[21]....
        /*00dc*/ 	.word	0x00002ec0


	//----- nvinfo : EIATTR_VRC_CTA_INIT_COUNT
	.align		4
.L_3627:
        /*00e0*/ 	.byte	0x02, 0x4a
	.zero		1
	.zero		1


	//----- nvinfo : EIATTR_EXIT_INSTR_OFFSETS
	.align		4
        /*00e4*/ 	.byte	0x04, 0x1c
        /*00e6*/ 	.short	(.L_3629 - .L_3628)


	//   ....[0]....
.L_3628:
        /*00e8*/ 	.word	0x00002780


	//   ....[1]....
        /*00ec*/ 	.word	0x00002860


	//----- nvinfo : EIATTR_CRS_STACK_SIZE
	.align		4
.L_3629:
        /*00f0*/ 	.byte	0x04, 0x1e
        /*00f2*/ 	.short	(.L_3631 - .L_3630)
.L_3630:
        /*00f4*/ 	.word	0x00000000


	//----- nvinfo : EIATTR_CBANK_PARAM_SIZE
	.align		4
.L_3631:
        /*00f8*/ 	.byte	0x03, 0x19
        /*00fa*/ 	.short	0x00a0


	//----- nvinfo : EIATTR_PARAM_CBANK
	.align		4
        /*00fc*/ 	.byte	0x04, 0x0a
        /*00fe*/ 	.short	(.L_3633 - .L_3632)
	.align		4
.L_3632:
        /*0100*/ 	.word	index@(.nv.constant0._Z30group_norm_nhwc_fwd_sum_kernelI11Fp16IOFp16WLi140EEv26Group_norm_nhwc_fwd_params)
        /*0104*/ 	.short	0x0380
        /*0106*/ 	.short	0x00a0


	//----- nvinfo : EIATTR_SW_WAR
	.align		4
.L_3633:
        /*0108*/ 	.byte	0x04, 0x36
        /*010a*/ 	.short	(.L_3635 - .L_3634)
.L_3634:
        /*010c*/ 	.word	0x00000008
.L_3635:


//--------------------- .nv.info._Z30group_norm_nhwc_fwd_sum_kernelI11Fp16IOFp16WLi160EEv26Group_norm_nhwc_fwd_params --------------------------
	.section	.nv.info._Z30group_norm_nhwc_fwd_sum_kernelI11Fp16IOFp16WLi160EEv26Group_norm_nhwc_fwd_params,"",@"SHT_CUDA_INFO"
	.sectionflags	@""
	.align	4


	//----- nvinfo : EIATTR_CUDA_API_VERSION
	.align		4
        /*0000*/ 	.byte	0x04, 0x37
        /*0002*/ 	.short	(.L_3637 - .L_3636)
.L_3636:
        /*0004*/ 	.word	0x00000082


	//----- nvinfo : EIATTR_KPARAM_INFO
	.align		4
.L_3637:
        /*0008*/ 	.byte	0x04, 0x17
        /*000a*/ 	.short	(.L_3639 - .L_3638)
.L_3638:
        /*000c*/ 	.word	0x00000000
        /*0010*/ 	.short	0x0000
        /*0012*/ 	.short	0x0000
        /*0014*/ 	.byte	0x00, 0xf0, 0x81, 0x02


	//----- nvinfo : EIATTR_SPARSE_MMA_MASK
	.align		4
.L_3639:
        /*0018*/ 	.byte	0x03, 0x50
        /*001a*/ 	.short	0x0000


	//----- nvinfo : EIATTR_MAXREG_COUNT
	.align		4
        /*001c*/ 	.byte	0x03, 0x1b
        /*001e*/ 	.short	0x00ff


	//----- nvinfo : EIATTR_NUM_BARRIERS
	.align		4
        /*0020*/ 	.byte	0x02, 0x4c
        /*0022*/ 	.byte	0x01
	.zero		1


	//----- nvinfo : EIATTR_MERCURY_ISA_VERSION
	.align		4
        /*0024*/ 	.byte	0x03, 0x5f
        /*0026*/ 	.short	0x0101


	//----- nvinfo : EIATTR_COOP_GROUP_MASK_REGIDS
	.align		4
        /*0028*/ 	.byte	0x04, 0x29
        /*002a*/ 	.short	(.L_3641 - .L_3640)


	//   ....[0]....
.L_3640:
        /*002c*/ 	.word	0xffffffff


	//   ....[1]....
        /*0030*/ 	.word	0xffffffff


	//   ....[2]....
        /*0034*/ 	.word	0xffffffff


	//   ....[3]....
        /*0038*/ 	.word	0xffffffff


	//   ....[4]....
        /*003c*/ 	.word	0xffffffff


	//   ....[5]....
        /*0040*/ 	.word	0xffffffff


	//   ....[6]....
        /*0044*/ 	.word	0xffffffff


	//   ....[7]....
        /*0048*/ 	.word	0xffffffff


	//   ....[8]....
        /*004c*/ 	.word	0xffffffff


	//   ....[9]....
        /*0050*/ 	.word	0xffffffff


	//   ....[10]....
        /*0054*/ 	.word	0xffffffff


	//   ....[11]....
        /*0058*/ 	.word	0xffffffff


	//   ....[12]....
        /*005c*/ 	.word	0xffffffff


	//   ....[13]....
        /*0060*/ 	.word	0xffffffff


	//   ....[14]....
        /*0064*/ 	.word	0xffffffff


	//   ....[15]....
        /*0068*/ 	.word	0xffffffff


	//   ....[16]....
        /*006c*/ 	.word	0xffffffff


	//   ....[17]....
        /*0070*/ 	.word	0xffffffff


	//   ....[18]....
        /*0074*/ 	.word	0x05000019


	//   ....[19]....
        /*0078*/ 	.word	0x05000019


	//   ....[20]....
        /*007c*/ 	.word	0x05000019


	//   ....[21]....
        /*0080*/ 	.word	0x05000019


	//   ....[22]....
        /*0084*/ 	.word	0x05000019


	//   ....[23]....
        /*0088*/ 	.word	0x05000019


	//   ....[24]....
        /*008c*/ 	.word	0x05000019


	//   ....[25]....
        /*0090*/ 	.word	0x05000019


	//   ....[26]....
        /*0094*/ 	.word	0x05000019


	//   ....[27]....
        /*0098*/ 	.word	0x05000019


	//   ....[28]....
        /*009c*/ 	.word	0x05000019


	//   ....[29]....
        /*00a0*/ 	.word	0x05000019


	//   ....[30]....
        /*00a4*/ 	.word	0x05000019


	//   ....[31]....
        /*00a8*/ 	.word	0x05000019


	//   ....[32]....
        /*00ac*/ 	.word	0x05000019


	//   ....[33]....
        /*00b0*/ 	.word	0x05000019


	//   ....[34]....
        /*00b4*/ 	.word	0x05000019


	//   ....[35]....
        /*00b8*/ 	.word	0x05000019


	//----- nvinfo : EIATTR_COOP_GROUP_INSTR_OFFSETS
	.align		4
.L_3641:
        /*00bc*/ 	.byte	0x04, 0x28
        /*00be*/ 	.short	(.L_3643 - .L_3642)


	//   ....[0]....
.L_3642:
        /*00c0*/ 	.word	0x00001d80


	//   ....[1]....
        /*00c4*/ 	.word	0x00001db0


	//   ....[2]....
        /*00c8*/ 	.word	0x00001dc0


	//   ....[3]....
        /*00cc*/ 	.word	0x00001e20


	//   ....[4]....
        /*00d0*/ 	.word	0x00001e50


	//   ....[5]....
        /*00d4*/ 	.word	0x00001e70


	//   ....[6]....
        /*00d8*/ 	.word	0x00001ed0


	//   ....[7]....
        /*00dc*/ 	.word	0x00001f00


	//   ....[8]....
        /*00e0*/ 	.word	0x00001f20


	//   ....[9]....
        /*00e4*/ 	.word	0x00001f80


	//   ....[10]....
        /*00e8*/ 	.word	0x00001fb0


	//   ....[11]....
        /*00ec*/ 	.word	0x00001fd0


	//   ....[12]....
        /*00f0*/ 	.word	0x00002050


	//   ....[13]....
        /*00f4*/ 	.word	0x00002070


	//   ....[14]....
        /*00f8*/ 	.word	0x00002080


	//   ....[15]....
        /*00fc*/ 	.word	0x000020e0


	//   ....[16]....
        /*0100*/ 	.word	0x00002100


	//   ....[17]....
        /*0104*/ 	.word	0x00002110


	//   ....[18]....
        /*0108*/ 	.word	0x000025f0


	//   ....[19]....
        /*010c*/ 	.word	0x00002650


	//   ....[20]....
        /*0110*/ 	.word	0x000026a0


	//   ....[21]....
        /*0114*/ 	.word	0x00002740


	//   ....[22]....
        /*0118*/ 	.word	0x000027c0


	//   ....[23]....
        /*011c*/ 	.word	0x00002840


	//   ....[24]....
        /*0120*/ 	.word	0x000028c0


	//   ....[25]....
        /*0124*/ 	.word	0x00002930


	//   ....[26]....
        /*0128*/ 	.word	0x000029c0


	//   ....[27]....
        /*012c*/ 	.word	0x00002a40


	//   ....[28]....
        /*0130*/ 	.word	0x00002ad0


	//   ....[29]....
        /*0134*/ 	.word	0x00002b60


	//   ....[30]....
        /*0138*/ 	.word	0x00002bf0


	//   ....[31]....
        /*013c*/ 	.word	0x00002c50


	//   ....[32]....
        /*0140*/ 	.word	0x00002cb0


	//   ....[33]....
        /*0144*/ 	.word	0x00002d50


	//   ....[34]....
        /*0148*/ 	.word	0x00002da0


	//   ....[35]....
        /*014c*/ 	.word	0x00002df0


	//----- nvinfo : EIATTR_VRC_CTA_INIT_COUNT
	.align		4
.L_3643:
        /*0150*/ 	.byte	0x02, 0x4a
	.zero		1
	.zero		1


	//----- nvinfo : EIATTR_EXIT_INSTR_OFFSETS
	.align		4
        /*0154*/ 	.byte	0x04, 0x1c
        /*0156*/ 	.short	(.L_3645 - .L_3644)


	//   ....[0]....
.L_3644:
        /*0158*/ 	.word	0x000024a0


	//   ....[1]....
        /*015c*/ 	.word	0x00002580


	//----- nvinfo : EIATTR_CRS_STACK_SIZE
	.align		4
.L_3645:
        /*0160*/ 	.byte	0x04, 0x1e
        /*0162*/ 	.short	(.L_3647 - .L_3646)
.L_3646:
        /*0164*/ 	.word	0x00000000


	//----- nvinfo : EIATTR_CBANK_PARAM_SIZE
	.align		4
.L_3647:
        /*0168*/ 	.byte	0x03, 0x19
        /*016a*/ 	.short	0x00a0


	//----- nvinfo : EIATTR_PARAM_CBANK
	.align		4
        /*016c*/ 	.byte	0x04, 0x0a
        /*016e*/ 	.short	(.L_3649 - .L_3648)
	.align		4
.L_3648:
        /*0170*/ 	.word	index@(.nv.constant0._Z30group_norm_nhwc_fwd_sum_kernelI11Fp16IOFp16WLi160EEv26Group_norm_nhwc_fwd_params)
        /*0174*/ 	.short	0x0380
        /*0176*/ 	.short	0x00a0


	//----- nvinfo : EIATTR_SW_WAR
	.align		4
.L_3649:
        /*0178*/ 	.byte	0x04, 0x36
        /*017a*/ 	.short	(.L_3651 - .L_3650)
.L_3650:
        /*017c*/ 	.word	0x00000008
.L_3651:


//--------------------- .nv.callgraph             --------------------------
	.section	.nv.callgraph,"",@"SHT_CUDA_CALLGRAPH"
	.align	4
	.sectionentsize	8
	.align		4
        /*0000*/ 	.word	0x00000000
	.align		4
        /*0004*/ 	.word	0xffffffff
	.align		4
        /*0008*/ 	.word	0x00000000
	.align		4
        /*000c*/ 	.word	0xfffffffe
	.align		4
        /*0010*/ 	.word	0x00000000
	.align		4
        /*0014*/ 	.word	0xfffffffd
	.align		4
        /*0018*/ 	.word	0x00000000
	.align		4
        /*001c*/ 	.word	0xfffffffc


//--------------------- .nv.constant4             --------------------------
	.section	.nv.constant4,"a",@progbits
	.align	8
	.align		8
.nv.constant4:
        /*0000*/ 	.dword	_ZN62_INTERNAL_cf15bb87_31_group_norm_nhwc_fwd_two_pass_cu_d07e6dcf4cuda3std3__45__cpo5beginE
	.align		8
        /*0008*/ 	.dword	_ZN62_INTERNAL_cf15bb87_31_group_norm_nhwc_fwd_two_pass_cu_d07e6dcf4cuda3std3__45__cpo3endE
	.align		8
        /*0010*/ 	.dword	_ZN62_INTERNAL_cf15bb87_31_group_norm_nhwc_fwd_two_pass_cu_d07e6dcf4cuda3std3__45__cpo6cbeginE
	.align		8
        /*0018*/ 	.dword	_ZN62_INTERNAL_cf15bb87_31_group_norm_nhwc_fwd_two_pass_cu_d07e6dcf4cuda3std3__45__cpo4cendE
	.align		8
        /*0020*/ 	.dword	_ZN62_INTERNAL_cf15bb87_31_group_norm_nhwc_fwd_two_pass_cu_d07e6dcf4cuda3std3__45__cpo6rbeginE
	.align		8
        /*0028*/ 	.dword	_ZN62_INTERNAL_cf15bb87_31_group_norm_nhwc_fwd_two_pass_cu_d07e6dcf4cuda3std3__45__cpo4rendE
	.align		8
        /*0030*/ 	.dword	_ZN62_INTERNAL_cf15bb87_31_group_norm_nhwc_fwd_two_pass_cu_d07e6dcf4cuda3std3__45__cpo7crbeginE
	.align		8
        /*0038*/ 	.dword	_ZN62_INTERNAL_cf15bb87_31_group_norm_nhwc_fwd_two_pass_cu_d07e6dcf4cuda3std3__45__cpo5crendE
	.align		8
        /*0040*/ 	.dword	_ZN62_INTERNAL_cf15bb87_31_group_norm_nhwc_fwd_two_pass_cu_d07e6dcf4cuda3std3__464_GLOBAL__N__cf15bb87_31_group_norm_nhwc_fwd_two_pass_cu_d07e6dcf6ignoreE
	.align		8
        /*0048*/ 	.dword	_ZN62_INTERNAL_cf15bb87_31_group_norm_nhwc_fwd_two_pass_cu_d07e6dcf4cuda3std3__419piecewise_constructE
	.align		8
        /*0050*/ 	.dword	_ZN62_INTERNAL_cf15bb87_31_group_norm_nhwc_fwd_two_pass_cu_d07e6dcf4cuda3std3__48in_placeE
	.align		8
        /*0058*/ 	.dword	_ZN62_INTERNAL_cf15bb87_31_group_norm_nhwc_fwd_two_pass_cu_d07e6dcf4cuda3std3__420unreachable_sentinelE
	.align		8
        /*0060*/ 	.dword	_ZN62_INTERNAL_cf15bb87_31_group_norm_nhwc_fwd_two_pass_cu_d07e6dcf4cuda3std3__47nulloptE
	.align		8
        /*0068*/ 	.dword	_ZN62_INTERNAL_cf15bb87_31_group_norm_nhwc_fwd_two_pass_cu_d07e6dcf4cuda3std3__48unexpectE
	.align		8
        /*0070*/ 	.dword	_ZN62_INTERNAL_cf15bb87_31_group_norm_nhwc_fwd_two_pass_cu_d07e6dcf4cuda3std6ranges3__45__cpo4swapE
	.align		8
        /*0078*/ 	.dword	_ZN62_INTERNAL_cf15bb87_31_group_norm_nhwc_fwd_two_pass_cu_d07e6dcf4cuda3std6ranges3__45__cpo9iter_moveE
	.align		8
        /*0080*/ 	.dword	_ZN62_INTERNAL_cf15bb87_31_group_norm_nhwc_fwd_two_pass_cu_d07e6dcf4cuda3std6ranges3__45__cpo5beginE
	.align		8
        /*0088*/ 	.dword	_ZN62_INTERNAL_cf15bb87_31_group_norm_nhwc_fwd_two_pass_cu_d07e6dcf4cuda3std6ranges3__45__cpo3endE
	.align		8
        /*0090*/ 	.dword	_ZN62_INTERNAL_cf15bb87_31_group_norm_nhwc_fwd_two_pass_cu_d07e6dcf4cuda3std6ranges3__45__cpo6cbeginE
	.align		8
        /*0098*/ 	.dword	_ZN62_INTERNAL_cf15bb87_31_group_norm_nhwc_fwd_two_pass_cu_d07e6dcf4cuda3std6ranges3__45__cpo4cendE
	.align		8
        /*00a0*/ 	.dword	_ZN62_INTERNAL_cf15bb87_31_group_norm_nhwc_fwd_two_pass_cu_d07e6dcf4cuda3std6ranges3__45__cpo7advanceE
	.align		8
        /*00a8*/ 	.dword	_ZN62_INTERNAL_cf15bb87_31_group_norm_nhwc_fwd_two_pass_cu_d07e6dcf4cuda3std6ranges3__45__cpo9iter_swapE
	.align		8
        /*00b0*/ 	.dword	_ZN62_INTERNAL_cf15bb87_31_group_norm_nhwc_fwd_two_pass_cu_d07e6dcf4cuda3std6ranges3__45__cpo4nextE
	.align		8
        /*00b8*/ 	.dword	_ZN62_INTERNAL_cf15bb87_31_group_norm_nhwc_fwd_two_pass_cu_d07e6dcf4cuda3std6ranges3__45__cpo4prevE
	.align		8
        /*00c0*/ 	.dword	_ZN62_INTERNAL_cf15bb87_31_group_norm_nhwc_fwd_two_pass_cu_d07e6dcf4cuda3std6ranges3__45__cpo4dataE
	.align		8
        /*00c8*/ 	.dword	_ZN62_INTERNAL_cf15bb87_31_group_norm_nhwc_fwd_two_pass_cu_d07e6dcf4cuda3std6ranges3__45__cpo5cdataE
	.align		8
        /*00d0*/ 	.dword	_ZN62_INTERNAL_cf15bb87_31_group_norm_nhwc_fwd_two_pass_cu_d07e6dcf4cuda3std6ranges3__45__cpo4sizeE
	.align		8
        /*00d8*/ 	.dword	_ZN62_INTERNAL_cf15bb87_31_group_norm_nhwc_fwd_two_pass_cu_d07e6dcf4cuda3std6ranges3__45__cpo5ssizeE
	.align		8
        /*00e0*/ 	.dword	_ZN62_INTERNAL_cf15bb87_31_group_norm_nhwc_fwd_two_pass_cu_d07e6dcf4cuda3std6ranges3__45__cpo8distanceE
	.align		8
        /*00e8*/ 	.dword	_ZN62_INTERNAL_cf15bb87_31_group_norm_nhwc_fwd_two_pass_cu_d07e6dcf6thrust24THRUST_300001_SM_1000_NS6system6detail10sequential3seqE
	.align		8
        /*00f0*/ 	.dword	_ZN62_INTERNAL_cf15bb87_31_group_norm_nhwc_fwd_two_pass_cu_d07e6dcf6thrust24THRUST_300001_SM_1000_NS12placeholders2_1E
	.align		8
        /*00f8*/ 	.dword	_ZN62_INTERNAL_cf15bb87_31_group_norm_nhwc_fwd_two_pass_cu_d07e6dcf6thrust24THRUST_300001_SM_1000_NS12placeholders2_2E
	.align		8
        /*0100*/ 	.dword	_ZN62_INTERNAL_cf15bb87_31_group_norm_nhwc_fwd_two_pass_cu_d07e6dcf6thrust24THRUST_300001_SM_1000_NS12placeholders2_3E
	.align		8
        /*0108*/ 	.dword	_ZN62_INTERNAL_cf15bb87_31_group_norm_nhwc_fwd_two_pass_cu_d07e6dcf6thrust24THRUST_300001_SM_1000_NS12placeholders2_4E
	.align		8
        /*0110*/ 	.dword	_ZN62_INTERNAL_cf15bb87_31_group_norm_nhwc_fwd_two_pass_cu_d07e6dcf6thrust24THRUST_300001_SM_1000_NS12placeholders2_5E
	.align		8
        /*0118*/ 	.dword	_ZN62_INTERNAL_cf15bb87_31_group_norm_nhwc_fwd_two_pass_cu_d07e6dcf6thrust24THRUST_300001_SM_1000_NS12placeholders2_6E
	.align		8
        /*0120*/ 	.dword	_ZN62_INTERNAL_cf15bb87_31_group_norm_nhwc_fwd_two_pass_cu_d07e6dcf6thrust24THRUST_300001_SM_1000_NS12placeholders2_7E
	.align		8
        /*0128*/ 	.dword	_ZN62_INTERNAL_cf15bb87_31_group_norm_nhwc_fwd_two_pass_cu_d07e6dcf6thrust24THRUST_300001_SM_1000_NS12placeholders2_8E
	.align		8
        /*0130*/ 	.dword	_ZN62_INTERNAL_cf15bb87_31_group_norm_nhwc_fwd_two_pass_cu_d07e6dcf6thrust24THRUST_300001_SM_1000_NS12placeholders2_9E
	.align		8
        /*0138*/ 	.dword	_ZN62_INTERNAL_cf15bb87_31_group_norm_nhwc_fwd_two_pass_cu_d07e6dcf6thrust24THRUST_300001_SM_1000_NS12placeholders3_10E


//--------------------- .text._ZN3cub18CUB_300001_SM_10006detail11EmptyKernelIvEEvv --------------------------
	.section	.text._ZN3cub18CUB_300001_SM_10006detail11EmptyKernelIvEEvv,"ax",@progbits
	.align	128
        .global         _ZN3cub18CUB_300001_SM_10006detail11EmptyKernelIvEEvv
        .type           _ZN3cub18CUB_300001_SM_10006detail11EmptyKernelIvEEvv,@function
        .size           _ZN3cub18CUB_300001_SM_10006detail11EmptyKernelIvEEvv,(.L_x_3529 - _ZN3cub18CUB_300001_SM_10006detail11EmptyKernelIvEEvv)
        .other          _ZN3cub18CUB_300001_SM_10006detail11EmptyKernelIvEEvv,@"STO_CUDA_ENTRY STV_DEFAULT"
_ZN3cub18CUB_300001_SM_10006detail11EmptyKernelIvEEvv:
.text._ZN3cub18CUB_300001_SM_10006detail11EmptyKernelIvEEvv:
[----:B------:R-:W-:Y:S01]  /*0000*/  LDC R1, c[0x0][0x37c] ;  /* 0x0000df00ff017b82 */ /* 0x000fe20000000800 */
[----:B------:R-:W-:Y:S05]  /*0010*/  EXIT ;  /* 0x000000000000794d */ /* 0x000fea0003800000 */
.L_x_0:
[----:B------:R-:W-:-:S00]  /*0020*/  BRA `(.L_x_0) ;  /* 0xfffffffc00fc7947 */ /* 0x000fc0000383ffff */
[----:B------:R-:W-:-:S00]  /*0030*/  NOP ;  /* 0x0000000000007918 */ /* 0x000fc00000000000 */
        /* <DEDUP_REMOVED lines=12> */
.L_x_3529:


//--------------------- .text._Z32group_norm_nhwc_fwd_scale_kernelI11Fp32IOFp32WLi196EEv26Group_norm_nhwc_fwd_params --------------------------
	.section	.text._Z32group_norm_nhwc_fwd_scale_kernelI11Fp32IOFp32WLi196EEv26Group_norm_nhwc_fwd_params,"ax",@progbits
	.align	128
        .global         _Z32group_norm_nhwc_fwd_scale_kernelI11Fp32IOFp32WLi196EEv26Group_norm_nhwc_fwd_params
        .type           _Z32group_norm_nhwc_fwd_scale_kernelI11Fp32IOFp32WLi196EEv26Group_norm_nhwc_fwd_params,@function
        .size           _Z32group_norm_nhwc_fwd_scale_kernelI11Fp32IOFp32WLi196EEv26Group_norm_nhwc_fwd_params,(.L_x_3530 - _Z32group_norm_nhwc_fwd_scale_kernelI11Fp32IOFp32WLi196EEv26Group_norm_nhwc_fwd_params)
        .other          _Z32group_norm_nhwc_fwd_scale_kernelI11Fp32IOFp32WLi196EEv26Group_norm_nhwc_fwd_params,@"STO_CUDA_ENTRY STV_DEFAULT"
_Z32group_norm_nhwc_fwd_scale_kernelI11Fp32IOFp32WLi196EEv26Group_norm_nhwc_fwd_params:
.text._Z32group_norm_nhwc_fwd_scale_kernelI11Fp32IOFp32WLi196EEv26Group_norm_nhwc_fwd_params:
[----:B------:R-:W-:Y:S08]  /*0000*/  LDC R1, c[0x0][0x37c] ;  /* 0x0000df00ff017b82 */ /* 0x000ff00000000800 */
[----:B------:R-:W0:Y:S01]  /*0010*/  LDC R7, c[0x0][0x40c] ;  /* 0x00010300ff077b82 */ /* 0x000e220000000800 */
[----:B------:R-:W1:Y:S01]  /*0020*/  S2R R8, SR_TID.X ;  /* 0x0000000000087919 */ /* 0x000e620000002100 */
[----:B------:R-:W2:Y:S01]  /*0030*/  LDCU.64 UR14, c[0x0][0x358] ;  /* 0x00006b00ff0e77ac */ /* 0x000ea20008000a00 */
[----:B------:R-:W3:Y:S05]  /*0040*/  LDCU.64 UR8, c[0x0][0x3e0] ;  /* 0x00007c00ff0877ac */ /* 0x000eea0008000a00 */
[----:B------:R-:W4:Y:S01]  /*0050*/  S2UR UR4, SR_CTAID.X ;  /* 0x00000000000479c3 */ /* 0x000f220000002500 */
[----:B------:R-:W3:Y:S01]  /*0060*/  LDCU UR6, c[0x0][0x404] ;  /* 0x00008080ff0677ac */ /* 0x000ee20008000800 */
[----:B------:R-:W3:Y:S06]  /*0070*/  LDCU.64 UR10, c[0x0][0x3e8] ;  /* 0x00007d00ff0a77ac */ /* 0x000eec0008000a00 */
[----:B------:R-:W4:Y:S01]  /*0080*/  LDC R9, c[0x0][0x410] ;  /* 0x00010400ff097b82 */ /* 0x000f220000000800 */
[----:B0-----:R-:W-:-:S07]  /*0090*/  IABS R5, R7 ;  /* 0x0000000700057213 */ /* 0x001fce0000000000 */
[----:B------:R-:W0:Y:S01]  /*00a0*/  S2UR UR12, SR_CTAID.Z ;  /* 0x00000000000c79c3 */ /* 0x000e220000002700 */
[----:B------:R-:W2:Y:S01]  /*00b0*/  I2F.RP R0, R5 ;  /* 0x0000000500007306 */ /* 0x000ea20000209400 */
[----:B-1----:R-:W-:-:S05]  /*00c0*/  SHF.L.U32 R8, R8, 0x1, RZ ;  /* 0x0000000108087819 */ /* 0x002fca00000006ff */
[----:B----4-:R-:W-:Y:S01]  /*00d0*/  IMAD R8, R9, UR4, R8 ;  /* 0x0000000409087c24 */ /* 0x010fe2000f8e0208 */
[----:B------:R-:W1:Y:S01]  /*00e0*/  LDCU UR4, c[0x0][0x414] ;  /* 0x00008280ff0477ac */ /* 0x000e620008000800 */
[----:B--2---:R-:W2:Y:S02]  /*00f0*/  MUFU.RCP R0, R0 ;  /* 0x0000000000007308 */ /* 0x004ea40000001000 */
[----:B--2---:R-:W-:-:S06]  /*0100*/  IADD3 R2, PT, PT, R0, 0xffffffe, RZ ;  /* 0x0ffffffe00027810 */ /* 0x004fcc0007ffe0ff */
[----:B------:R2:W4:Y:S02]  /*0110*/  F2I.FTZ.U32.TRUNC.NTZ R3, R2 ;  /* 0x0000000200037305 */ /* 0x000524000021f000 */
[----:B--2---:R-:W-:Y:S01]  /*0120*/  HFMA2 R2, -RZ, RZ, 0, 0 ;  /* 0x00000000ff027431 */ /* 0x004fe200000001ff */
[----:B----4-:R-:W-:-:S05]  /*0130*/  IADD3 R4, PT, PT, RZ, -R3, RZ ;  /* 0x80000003ff047210 */ /* 0x010fca0007ffe0ff */
[----:B------:R-:W-:Y:S01]  /*0140*/  IMAD R9, R4, R5, RZ ;  /* 0x0000000504097224 */ /* 0x000fe200078e02ff */
[----:B------:R-:W-:-:S03]  /*0150*/  IABS R4, R8 ;  /* 0x0000000800047213 */ /* 0x000fc60000000000 */
[----:B------:R-:W-:Y:S02]  /*0160*/  IMAD.HI.U32 R3, R3, R9, R2 ;  /* 0x0000000903037227 */ /* 0x000fe400078e0002 */
[----:B------:R-:W2:Y:S04]  /*0170*/  LDC R9, c[0x0][0x3f8] ;  /* 0x0000fe00ff097b82 */ /* 0x000ea80000000800 */
[----:B------:R-:W-:-:S05]  /*0180*/  IMAD.HI.U32 R0, R3, R4, RZ ;  /* 0x0000000403007227 */ /* 0x000fca00078e00ff */
[----:B------:R-:W-:-:S05]  /*0190*/  IADD3 R2, PT, PT, -R0, RZ, RZ ;  /* 0x000000ff00027210 */ /* 0x000fca0007ffe1ff */
[----:B------:R-:W-:-:S05]  /*01a0*/  IMAD R2, R5, R2, R4 ;  /* 0x0000000205027224 */ /* 0x000fca00078e0204 */
[----:B------:R-:W-:-:S13]  /*01b0*/  ISETP.GT.U32.AND P2, PT, R5, R2, PT ;  /* 0x000000020500720c */ /* 0x000fda0003f44070 */
[-C--:B------:R-:W-:Y:S02]  /*01c0*/  @!P2 IADD3 R2, PT, PT, R2, -R5.reuse, RZ ;  /* 0x800000050202a210 */ /* 0x080fe40007ffe0ff */
[----:B------:R-:W-:Y:S02]  /*01d0*/  @!P2 IADD3 R0, PT, PT, R0, 0x1, RZ ;  /* 0x000000010000a810 */ /* 0x000fe40007ffe0ff */
[----:B------:R-:W-:Y:S02]  /*01e0*/  ISETP.GE.U32.AND P0, PT, R2, R5, PT ;  /* 0x000000050200720c */ /* 0x000fe40003f06070 */
[----:B------:R-:W-:Y:S02]  /*01f0*/  LOP3.LUT R2, R8, R7, RZ, 0x3c, !PT ;  /* 0x0000000708027212 */ /* 0x000fe400078e3cff */
[----:B------:R-:W-:Y:S02]  /*0200*/  ISETP.NE.AND P2, PT, R7, RZ, PT ;  /* 0x000000ff0700720c */ /* 0x000fe40003f45270 */
[----:B------:R-:W-:-:S02]  /*0210*/  ISETP.GE.AND P1, PT, R2, RZ, PT ;  /* 0x000000ff0200720c */ /* 0x000fc40003f26270 */
[----:B------:R-:W-:-:S05]  /*0220*/  MOV R2, RZ ;  /* 0x000000ff00027202 */ /* 0x000fca0000000f00 */
[----:B------:R-:W-:-:S06]  /*0230*/  @P0 IADD3 R0, PT, PT, R0, 0x1, RZ ;  /* 0x0000000100000810 */ /* 0x000fcc0007ffe0ff */
[----:B------:R-:W-:Y:S02]  /*0240*/  @!P1 IADD3 R0, PT, PT, -R0, RZ, RZ ;  /* 0x000000ff00009210 */ /* 0x000fe40007ffe1ff */
[----:B------:R-:W-:-:S04]  /*0250*/  @!P2 LOP3.LUT R0, RZ, R7, RZ, 0x33, !PT ;  /* 0x00000007ff00a212 */ /* 0x000fc800078e33ff */
[----:B--2---:R-:W-:-:S13]  /*0260*/  ISETP.GE.AND P0, PT, R0, R9, PT ;  /* 0x000000090000720c */ /* 0x004fda0003f06270 */
[----:B------:R-:W2:Y:S01]  /*0270*/  @!P0 LDC.64 R6, c[0x0][0x3c0] ;  /* 0x0000f000ff068b82 */ /* 0x000ea20000000a00 */
[----:B0-----:R-:W-:-:S05]  /*0280*/  @!P0 IMAD R3, R9, UR12, RZ ;  /* 0x0000000c09038c24 */ /* 0x001fca000f8e02ff */
[----:B------:R-:W-:-:S05]  /*0290*/  @!P0 LEA R3, R3, R0, 0x1 ;  /* 0x0000000003038211 */ /* 0x000fca00078e08ff */
[C---:B--2---:R-:W-:Y:S01]  /*02a0*/  @!P0 IMAD.WIDE R4, R3.reuse, 0x4, R6 ;  /* 0x0000000403048825 */ /* 0x044fe200078e0206 */
[----:B------:R-:W-:-:S04]  /*02b0*/  @!P0 IADD3 R3, PT, PT, R3, R9, RZ ;  /* 0x0000000903038210 */ /* 0x000fc80007ffe0ff */
[----:B------:R-:W1:Y:S01]  /*02c0*/  @!P0 LDG.E R2, desc[UR14][R4.64] ;  /* 0x0000000e04028981 */ /* 0x000e62000c1e1900 */
[----:B------:R-:W-:-:S04]  /*02d0*/  @!P0 IMAD.WIDE R6, R3, 0x4, R6 ;  /* 0x0000000403068825 */ /* 0x000fc800078e0206 */
[----:B------:R-:W-:-:S06]  /*02e0*/  HFMA2 R3, -RZ, RZ, 0, 0 ;  /* 0x00000000ff037431 */ /* 0x000fcc00000001ff */
[----:B------:R0:W2:Y:S01]  /*02f0*/  @!P0 LDG.E R3, desc[UR14][R6.64] ;  /* 0x0000000e06038981 */ /* 0x0000a2000c1e1900 */
[----:B---3--:R-:W-:Y:S02]  /*0300*/  ISETP.GE.U32.AND P0, PT, R8, UR8, PT ;  /* 0x0000000808007c0c */ /* 0x008fe4000bf06070 */
[----:B------:R-:W-:-:S04]  /*0310*/  SHF.R.S32.HI R9, RZ, 0x1f, R8 ;  /* 0x0000001fff097819 */ /* 0x000fc80000011408 */
[----:B------:R-:W-:-:S13]  /*0320*/  ISETP.GE.AND.EX P0, PT, R9, UR9, PT, P0 ;  /* 0x0000000909007c0c */ /* 0x000fda000bf06300 */
[----:B------:R-:W3:Y:S01]  /*0330*/  @!P0 LDC.64 R10, c[0x0][0x398] ;  /* 0x0000e600ff0a8b82 */ /* 0x000ee20000000a00 */
[C---:B------:R-:W-:Y:S02]  /*0340*/  @!P0 SHF.L.U32 R17, R8.reuse, 0x2, RZ ;  /* 0x0000000208118819 */ /* 0x040fe400000006ff */
[----:B------:R-:W-:-:S05]  /*0350*/  @!P0 SHF.L.U64.HI R18, R8, 0x2, R9 ;  /* 0x0000000208128819 */ /* 0x000fca0000010209 */
[----:B------:R-:W4:Y:S01]  /*0360*/  @!P0 LDC.64 R20, c[0x0][0x3a0] ;  /* 0x0000e800ff148b82 */ /* 0x000f220000000a00 */
[----:B---3--:R-:W-:-:S04]  /*0370*/  @!P0 IADD3 R10, P1, PT, R17, R10, RZ ;  /* 0x0000000a110a8210 */ /* 0x008fc80007f3e0ff */
[----:B------:R-:W-:Y:S02]  /*0380*/  @!P0 IADD3.X R11, PT, PT, R18, R11, RZ, P1, !PT ;  /* 0x0000000b120b8210 */ /* 0x000fe40000ffe4ff */
[----:B----4-:R-:W-:-:S03]  /*0390*/  @!P0 IADD3 R16, P2, PT, R17, R20, RZ ;  /* 0x0000001411108210 */ /* 0x010fc60007f5e0ff */
[----:B------:R3:W5:Y:S01]  /*03a0*/  @!P0 LDG.E.64 R12, desc[UR14][R10.64] ;  /* 0x0000000e0a0c8981 */ /* 0x000762000c1e1b00 */
[----:B------:R-:W-:-:S05]  /*03b0*/  @!P0 IADD3.X R17, PT, PT, R18, R21, RZ, P2, !PT ;  /* 0x0000001512118210 */ /* 0x000fca00017fe4ff */
[----:B------:R3:W5:Y:S01]  /*03c0*/  @!P0 LDG.E.64 R14, desc[UR14][R16.64] ;  /* 0x0000000e100e8981 */ /* 0x000762000c1e1b00 */
[----:B------:R-:W-:Y:S01]  /*03d0*/  USHF.R.S32.HI UR5, URZ, 0x1f, UR6 ;  /* 0x0000001fff057899 */ /* 0x000fe20008011406 */
[----:B-1----:R-:W-:-:S04]  /*03e0*/  FMUL.FTZ R4, R2, UR4 ;  /* 0x0000000402047c20 */ /* 0x002fc80008410000 */
[----:B0-----:R-:W-:-:S04]  /*03f0*/  FMUL.FTZ R6, R4, R4 ;  /* 0x0000000404067220 */ /* 0x001fc80000410000 */
[----:B--2---:R-:W-:Y:S01]  /*0400*/  FFMA.FTZ R5, R3, UR4, -R6 ;  /* 0x0000000403057c23 */ /* 0x004fe20008010806 */
[----:B------:R-:W0:Y:S04]  /*0410*/  S2UR UR4, SR_CTAID.Y ;  /* 0x00000000000479c3 */ /* 0x000e280000002600 */
[----:B------:R-:W-:-:S13]  /*0420*/  FSETP.GTU.FTZ.AND P1, PT, R5, RZ, PT ;  /* 0x000000ff0500720b */ /* 0x000fda0003f3c000 */
[----:B------:R-:W1:Y:S01]  /*0430*/  @P1 LDC R6, c[0x0][0x3a8] ;  /* 0x0000ea00ff061b82 */ /* 0x000e620000000800 */
[----:B0-----:R-:W-:-:S04]  /*0440*/  UIMAD UR4, UR4, UR6, URZ ;  /* 0x00000006040472a4 */ /* 0x001fc8000f8e02ff */
[----:B------:R-:W-:-:S04]  /*0450*/  UIADD3 UR6, UP0, UPT, UR4, UR6, URZ ;  /* 0x0000000604067290 */ /* 0x000fc8000ff1e0ff */
[----:B------:R-:W-:Y:S02]  /*0460*/  ULEA.HI.X.SX32 UR5, UR4, UR5, 0x1, UP0 ;  /* 0x0000000504057291 */ /* 0x000fe400080f0eff */
[----:B------:R-:W-:-:S04]  /*0470*/  UISETP.LT.U32.AND UP0, UPT, UR6, UR10, UPT ;  /* 0x0000000a0600728c */ /* 0x000fc8000bf01070 */
[----:B------:R-:W-:Y:S01]  /*0480*/  UISETP.LT.AND.EX UP0, UPT, UR5, UR11, UPT, UP0 ;  /* 0x0000000b0500728c */ /* 0x000fe2000bf01300 */
[----:B-1----:R-:W-:Y:S01]  /*0490*/  @P1 FADD.FTZ R6, R5, R6 ;  /* 0x0000000605061221 */ /* 0x002fe20000010000 */
[----:B------:R-:W-:Y:S02]  /*04a0*/  MOV R5, 0x3f800000 ;  /* 0x3f80000000057802 */ /* 0x000fe40000000f00 */
[----:B------:R-:W-:-:S04]  /*04b0*/  USEL UR6, UR6, UR10, UP0 ;  /* 0x0000000a06067287 */ /* 0x000fc80008000000 */
[----:B------:R-:W-:Y:S01]  /*04c0*/  UISETP.GE.AND UP0, UPT, UR4, UR6, UPT ;  /* 0x000000060400728c */ /* 0x000fe2000bf06270 */
[----:B------:R3:W0:Y:S08]  /*04d0*/  @P1 MUFU.RSQ R5, R6 ;  /* 0x0000000600051308 */ /* 0x0006300000001400 */
[----:B------:R-:W-:Y:S05]  /*04e0*/  BRA.U UP0, `(.L_x_1) ;  /* 0x00000015000c7547 */ /* 0x000fea000b800000 */
[----:B------:R-:W1:Y:S01]  /*04f0*/  LDCU.U8 UR5, c[0x0][0x3fc] ;  /* 0x00007f80ff0577ac */ /* 0x000e620008000000 */
[----:B---3--:R-:W2:Y:S01]  /*0500*/  LDC.64 R6, c[0x0][0x3f0] ;  /* 0x0000fc00ff067b82 */ /* 0x008ea20000000a00 */
[----:B-1----:R-:W-:Y:S01]  /*0510*/  UISETP.NE.AND UP0, UPT, UR5, URZ, UPT ;  /* 0x000000ff0500728c */ /* 0x002fe2000bf05270 */
[----:B--2---:R-:W-:-:S04]  /*0520*/  IMAD.WIDE.U32 R22, R6, UR12, R8 ;  /* 0x0000000c06167c25 */ /* 0x004fc8000f8e0008 */
[----:B------:R-:W-:-:S04]  /*0530*/  IMAD R6, R7, UR12, R23 ;  /* 0x0000000c07067c24 */ /* 0x000fc8000f8e0217 */
[----:B------:R-:W-:Y:S05]  /*0540*/  BRA.U UP0, `(.L_x_2) ;  /* 0x00000009000c7547 */ /* 0x000fea000b800000 */
[----:B------:R-:W-:Y:S02]  /*0550*/  UIADD3 UR5, UPT, UPT, -UR4, UR6, URZ ;  /* 0x0000000604057290 */ /* 0x000fe4000fffe1ff */
[----:B------:R-:W-:Y:S01]  /*0560*/  MOV R7, UR4 ;  /* 0x0000000400077c02 */ /* 0x000fe20008000f00 */
[----:B------:R-:W-:Y:S02]  /*0570*/  UIADD3 UR7, UPT, UPT, UR4, -UR6, URZ ;  /* 0x8000000604077290 */ /* 0x000fe4000fffe0ff */
[----:B------:R-:W-:Y:S02]  /*0580*/  ULOP3.LUT UP1, UR5, UR5, 0x3, URZ, 0xc0, !UPT ;  /* 0x0000000305057892 */ /* 0x000fe4000f82c0ff */
[----:B------:R-:W-:-:S07]  /*0590*/  UISETP.GT.U32.AND UP0, UPT, UR7, -0x4, UPT ;  /* 0xfffffffc0700788c */ /* 0x000fce000bf04070 */
[----:B------:R-:W-:Y:S05]  /*05a0*/  BRA.U !UP1, `(.L_x_3) ;  /* 0x0000000109747547 */ /* 0x000fea000b800000 */
[----:B------:R-:W-:Y:S01]  /*05b0*/  MOV R7, UR4 ;  /* 0x0000000400077c02 */ /* 0x000fe20008000f00 */
[----:B------:R-:W1:Y:S01]  /*05c0*/  LDCU.64 UR8, c[0x0][0x3e0] ;  /* 0x00007c00ff0877ac */ /* 0x000e620008000a00 */
[----:B------:R-:W-:-:S12]  /*05d0*/  UIADD3 UR5, UPT, UPT, -UR5, URZ, URZ ;  /* 0x000000ff05057290 */ /* 0x000fd8000fffe1ff */
.L_x_4:
[----:B--2---:R-:W2:Y:S01]  /*05e0*/  @!P0 LDC.64 R18, c[0x0][0x390] ;  /* 0x0000e400ff128b82 */ /* 0x004ea20000000a00 */
[----:B------:R-:W-:Y:S02]  /*05f0*/  SHF.R.S32.HI R10, RZ, 0x1f, R7 ;  /* 0x0000001fff0a7819 */ /* 0x000fe40000011407 */
[----:B------:R-:W-:-:S03]  /*0600*/  MOV R11, R6 ;  /* 0x00000006000b7202 */ /* 0x000fc60000000f00 */
[----:B-1----:R-:W-:Y:S01]  /*0610*/  IMAD R16, R10, UR8, RZ ;  /* 0x000000080a107c24 */ /* 0x002fe2000f8e02ff */
[----:B------:R-:W-:Y:S01]  /*0620*/  MOV R10, R22 ;  /* 0x00000016000a7202 */ /* 0x000fe20000000f00 */
[----:B------:R-:W1:Y:S02]  /*0630*/  @!P0 LDC.64 R20, c[0x0][0x380] ;  /* 0x0000e000ff148b82 */ /* 0x000e640000000a00 */
[C---:B------:R-:W-:Y:S02]  /*0640*/  IMAD R17, R7.reuse, UR9, R16 ;  /* 0x0000000907117c24 */ /* 0x040fe4000f8e0210 */
[----:B------:R-:W-:-:S05]  /*0650*/  IMAD.WIDE.U32 R10, R7, UR8, R10 ;  /* 0x00000008070a7c25 */ /* 0x000fca000f8e000a */
[----:B------:R-:W-:Y:S02]  /*0660*/  IADD3 R11, PT, PT, R11, R17, RZ ;  /* 0x000000110b0b7210 */ /* 0x000fe40007ffe0ff */
[----:B------:R-:W-:Y:S02]  /*0670*/  CS2R R16, SRZ ;  /* 0x0000000000107805 */ /* 0x000fe4000001ff00 */
[----:B--2---:R-:W-:-:S04]  /*0680*/  @!P0 LEA R18, P1, R10, R18, 0x2 ;  /* 0x000000120a128211 */ /* 0x004fc800078210ff */
[----:B------:R-:W-:-:S05]  /*0690*/  @!P0 LEA.HI.X R19, R10, R19, R11, 0x2, P1 ;  /* 0x000000130a138211 */ /* 0x000fca00008f140b */
[----:B------:R-:W2:Y:S01]  /*06a0*/  @!P0 LDG.E.64 R16, desc[UR14][R18.64] ;  /* 0x0000000e12108981 */ /* 0x000ea2000c1e1b00 */
[C---:B-1----:R-:W-:Y:S01]  /*06b0*/  @!P0 LEA R20, P1, R10.reuse, R20, 0x2 ;  /* 0x000000140a148211 */ /* 0x042fe200078210ff */
[----:B------:R-:W-:Y:S01]  /*06c0*/  UIADD3 UR5, UPT, UPT, UR5, 0x1, URZ ;  /* 0x0000000105057890 */ /* 0x000fe2000fffe0ff */
[----:B------:R-:W-:Y:S02]  /*06d0*/  IADD3 R7, PT, PT, R7, 0x1, RZ ;  /* 0x0000000107077810 */ /* 0x000fe40007ffe0ff */
[----:B------:R-:W-:Y:S01]  /*06e0*/  @!P0 LEA.HI.X R21, R10, R21, R11, 0x2, P1 ;  /* 0x000000150a158211 */ /* 0x000fe200008f140b */
[----:B------:R-:W-:Y:S01]  /*06f0*/  UISETP.NE.AND UP1, UPT, UR5, URZ, UPT ;  /* 0x000000ff0500728c */ /* 0x000fe2000bf25270 */
[C---:B--2---:R-:W-:Y:S01]  /*0700*/  FADD.FTZ R16, -R4.reuse, R16 ;  /* 0x0000001004107221 */ /* 0x044fe20000010100 */
[----:B------:R-:W-:-:S03]  /*0710*/  FADD.FTZ R24, -R4, R17 ;  /* 0x0000001104187221 */ /* 0x000fc60000010100 */
[-C--:B0-----:R-:W-:Y:S01]  /*0720*/  FMUL.FTZ R17, R16, R5.reuse ;  /* 0x0000000510117220 */ /* 0x081fe20000410000 */
[----:B------:R-:W-:-:S03]  /*0730*/  FMUL.FTZ R24, R24, R5 ;  /* 0x0000000518187220 */ /* 0x000fc60000410000 */
[----:B-----5:R-:W-:Y:S01]  /*0740*/  FFMA.FTZ R10, R12, R17, R14 ;  /* 0x000000110c0a7223 */ /* 0x020fe2000001000e */
[----:B------:R-:W-:-:S05]  /*0750*/  FFMA.FTZ R11, R13, R24, R15 ;  /* 0x000000180d0b7223 */ /* 0x000fca000001000f */
[----:B------:R2:W-:Y:S01]  /*0760*/  @!P0 STG.E.64 desc[UR14][R20.64], R10 ;  /* 0x0000000a14008986 */ /* 0x0005e2000c101b0e */
[----:B------:R-:W-:Y:S05]  /*0770*/  BRA.U UP1, `(.L_x_4) ;  /* 0xfffffffd01987547 */ /* 0x000fea000b83ffff */
.L_x_3:
[----:B------:R-:W-:Y:S05]  /*0780*/  BRA.U UP0, `(.L_x_1) ;  /* 0x0000001100647547 */ /* 0x000fea000b800000 */
[----:B------:R-:W-:Y:S01]  /*0790*/  ISETP.GE.U32.AND P0, PT, R8, UR8, PT ;  /* 0x0000000808007c0c */ /* 0x000fe2000bf06070 */
[----:B------:R-:W1:Y:S01]  /*07a0*/  LDCU.64 UR16, c[0x0][0x3e0] ;  /* 0x00007c00ff1077ac */ /* 0x000e620008000a00 */
[----:B------:R-:W-:Y:S02]  /*07b0*/  IADD3 R8, PT, PT, R7, -UR6, RZ ;  /* 0x8000000607087c10 */ /* 0x000fe4000fffe0ff */
[----:B------:R-:W-:Y:S02]  /*07c0*/  ISETP.GE.AND.EX P0, PT, R9, UR9, PT, P0 ;  /* 0x0000000909007c0c */ /* 0x000fe4000bf06300 */
[----:B------:R-:W-:-:S11]  /*07d0*/  IADD3 R7, PT, PT, R7, 0x1, RZ ;  /* 0x0000000107077810 */ /* 0x000fd60007ffe0ff */
.L_x_5:
[----:B--2---:R-:W2:Y:S01]  /*07e0*/  @!P0 LDC.64 R10, c[0x0][0x390] ;  /* 0x0000e400ff0a8b82 */ /* 0x004ea20000000a00 */
[----:B------:R-:W-:Y:S02]  /*07f0*/  IADD3 R9, PT, PT, R7, -0x1, RZ ;  /* 0xffffffff07097810 */ /* 0x000fe40007ffe0ff */
[----:B------:R-:W-:Y:S02]  /*0800*/  MOV R17, R6 ;  /* 0x0000000600117202 */ /* 0x000fe40000000f00 */
[----:B------:R-:W-:-:S03]  /*0810*/  SHF.R.S32.HI R16, RZ, 0x1f, R9 ;  /* 0x0000001fff107819 */ /* 0x000fc60000011409 */
[----:B------:R-:W3:Y:S02]  /*0820*/  @!P0 LDC.64 R20, c[0x0][0x380] ;  /* 0x0000e000ff148b82 */ /* 0x000ee40000000a00 */
[----:B-1----:R-:W-:Y:S01]  /*0830*/  IMAD R18, R16, UR16, RZ ;  /* 0x0000001010127c24 */ /* 0x002fe2000f8e02ff */
[----:B------:R-:W-:-:S05]  /*0840*/  MOV R16, R22 ;  /* 0x0000001600107202 */ /* 0x000fca0000000f00 */
[----:B------:R-:W-:-:S04]  /*0850*/  IMAD.WIDE.U32 R24, R9, UR16, R16 ;  /* 0x0000001009187c25 */ /* 0x000fc8000f8e0010 */
[----:B------:R-:W-:Y:S01]  /*0860*/  IMAD R9, R9, UR17, R18 ;  /* 0x0000001109097c24 */ /* 0x000fe2000f8e0212 */
[----:B------:R-:W-:Y:S02]  /*0870*/  CS2R R18, SRZ ;  /* 0x0000000000127805 */ /* 0x000fe4000001ff00 */
[----:B--2---:R-:W-:Y:S02]  /*0880*/  @!P0 LEA R10, P1, R24, R10, 0x2 ;  /* 0x0000000a180a8211 */ /* 0x004fe400078210ff */
[----:B------:R-:W-:-:S04]  /*0890*/  IADD3 R9, PT, PT, R25, R9, RZ ;  /* 0x0000000919097210 */ /* 0x000fc80007ffe0ff */
[----:B------:R-:W-:-:S05]  /*08a0*/  @!P0 LEA.HI.X R11, R24, R11, R9, 0x2, P1 ;  /* 0x0000000b180b8211 */ /* 0x000fca00008f1409 */
[----:B------:R1:W2:Y:S01]  /*08b0*/  @!P0 LDG.E.64 R18, desc[UR14][R10.64] ;  /* 0x0000000e0a128981 */ /* 0x0002a2000c1e1b00 */
[----:B---3--:R-:W-:-:S04]  /*08c0*/  @!P0 LEA R20, P1, R24, R20, 0x2 ;  /* 0x0000001418148211 */ /* 0x008fc800078210ff */
[----:B------:R-:W-:Y:S02]  /*08d0*/  @!P0 LEA.HI.X R21, R24, R21, R9, 0x2, P1 ;  /* 0x0000001518158211 */ /* 0x000fe400008f1409 */
[----:B------:R-:W-:Y:S01]  /*08e0*/  SHF.R.S32.HI R9, RZ, 0x1f, R7 ;  /* 0x0000001fff097819 */ /* 0x000fe20000011407 */
[----:B-1----:R-:W1:Y:S04]  /*08f0*/  @!P0 LDC.64 R10, c[0x0][0x390] ;  /* 0x0000e400ff0a8b82 */ /* 0x002e680000000a00 */
[----:B------:R-:W-:-:S04]  /*0900*/  IMAD R28, R9, UR16, RZ ;  /* 0x00000010091c7c24 */ /* 0x000fc8000f8e02ff */
[----:B------:R-:W-:Y:S02]  /*0910*/  IMAD R27, R7, UR17, R28 ;  /* 0x00000011071b7c24 */ /* 0x000fe4000f8e021c */
[C---:B--2---:R-:W-:Y:S01]  /*0920*/  FADD.FTZ R18, -R4.reuse, R18 ;  /* 0x0000001204127221 */ /* 0x044fe20000010100 */
[----:B------:R-:W-:-:S03]  /*0930*/  FADD.FTZ R24, -R4, R19 ;  /* 0x0000001304187221 */ /* 0x000fc60000010100 */
[-C--:B0-----:R-:W-:Y:S01]  /*0940*/  FMUL.FTZ R9, R18, R5.reuse ;  /* 0x0000000512097220 */ /* 0x081fe20000410000 */
[----:B------:R-:W-:Y:S01]  /*0950*/  FMUL.FTZ R26, R24, R5 ;  /* 0x00000005181a7220 */ /* 0x000fe20000410000 */
[----:B------:R-:W-:-:S04]  /*0960*/  IMAD.WIDE.U32 R24, R7, UR16, R16 ;  /* 0x0000001007187c25 */ /* 0x000fc8000f8e0010 */
[----:B-----5:R-:W-:Y:S01]  /*0970*/  FFMA.FTZ R18, R12, R9, R14 ;  /* 0x000000090c127223 */ /* 0x020fe2000001000e */
[----:B------:R-:W-:Y:S01]  /*0980*/  FFMA.FTZ R19, R13, R26, R15 ;  /* 0x0000001a0d137223 */ /* 0x000fe2000001000f */
[C---:B-1----:R-:W-:Y:S02]  /*0990*/  @!P0 LEA R10, P1, R24.reuse, R10, 0x2 ;  /* 0x0000000a180a8211 */ /* 0x042fe400078210ff */
[----:B------:R-:W-:Y:S02]  /*09a0*/  IADD3 R9, PT, PT, R25, R27, RZ ;  /* 0x0000001b19097210 */ /* 0x000fe40007ffe0ff */
[----:B------:R0:W-:Y:S02]  /*09b0*/  @!P0 STG.E.64 desc[UR14][R20.64], R18 ;  /* 0x0000001214008986 */ /* 0x0001e4000c101b0e */
[----:B------:R-:W-:Y:S02]  /*09c0*/  @!P0 LEA.HI.X R11, R24, R11, R9, 0x2, P1 ;  /* 0x0000000b180b8211 */ /* 0x000fe400008f1409 */
[----:B0-----:R-:W-:Y:S01]  /*09d0*/  CS2R R18, SRZ ;  /* 0x0000000000127805 */ /* 0x001fe2000001ff00 */
[----:B------:R-:W0:Y:S05]  /*09e0*/  @!P0 LDC.64 R20, c[0x0][0x380] ;  /* 0x0000e000ff148b82 */ /* 0x000e2a0000000a00 */
[----:B------:R1:W2:Y:S01]  /*09f0*/  @!P0 LDG.E.64 R18, desc[UR14][R10.64] ;  /* 0x0000000e0a128981 */ /* 0x0002a2000c1e1b00 */
[----:B------:R-:W-:-:S02]  /*0a00*/  IADD3 R25, PT, PT, R7, 0x1, RZ ;  /* 0x0000000107197810 */ /* 0x000fc40007ffe0ff */
[----:B-1----:R-:W1:Y:S01]  /*0a10*/  @!P0 LDC.64 R10, c[0x0][0x390] ;  /* 0x0000e400ff0a8b82 */ /* 0x002e620000000a00 */
[----:B0-----:R-:W-:-:S04]  /*0a20*/  @!P0 LEA R20, P1, R24, R20, 0x2 ;  /* 0x0000001418148211 */ /* 0x001fc800078210ff */
[----:B------:R-:W-:Y:S02]  /*0a30*/  @!P0 LEA.HI.X R21, R24, R21, R9, 0x2, P1 ;  /* 0x0000001518158211 */ /* 0x000fe400008f1409 */
[----:B------:R-:W-:-:S05]  /*0a40*/  SHF.R.S32.HI R9, RZ, 0x1f, R25 ;  /* 0x0000001fff097819 */ /* 0x000fca0000011419 */
[----:B------:R-:W-:-:S04]  /*0a50*/  IMAD R26, R9, UR16, RZ ;  /* 0x00000010091a7c24 */ /* 0x000fc8000f8e02ff */
[----:B------:R-:W-:Y:S02]  /*0a60*/  IMAD R9, R25, UR17, R26 ;  /* 0x0000001119097c24 */ /* 0x000fe4000f8e021a */
[C---:B--2---:R-:W-:Y:S01]  /*0a70*/  FADD.FTZ R18, -R4.reuse, R18 ;  /* 0x0000001204127221 */ /* 0x044fe20000010100 */
[----:B------:R-:W-:-:S03]  /*0a80*/  FADD.FTZ R24, -R4, R19 ;  /* 0x0000001304187221 */ /* 0x000fc60000010100 */
[-C--:B------:R-:W-:Y:S01]  /*0a90*/  FMUL.FTZ R19, R18, R5.reuse ;  /* 0x0000000512137220 */ /* 0x080fe20000410000 */
[----:B------:R-:W-:Y:S01]  /*0aa0*/  FMUL.FTZ R26, R24, R5 ;  /* 0x00000005181a7220 */ /* 0x000fe20000410000 */
[----:B------:R-:W-:-:S04]  /*0ab0*/  IMAD.WIDE.U32 R24, R25, UR16, R16 ;  /* 0x0000001019187c25 */ /* 0x000fc8000f8e0010 */
[----:B------:R-:W-:Y:S01]  /*0ac0*/  FFMA.FTZ R18, R12, R19, R14 ;  /* 0x000000130c127223 */ /* 0x000fe2000001000e */
[----:B------:R-:W-:Y:S01]  /*0ad0*/  FFMA.FTZ R19, R13, R26, R15 ;  /* 0x0000001a0d137223 */ /* 0x000fe2000001000f */
[C---:B-1----:R-:W-:Y:S02]  /*0ae0*/  @!P0 LEA R10, P1, R24.reuse, R10, 0x2 ;  /* 0x0000000a180a8211 */ /* 0x042fe400078210ff */
[----:B------:R-:W-:Y:S02]  /*0af0*/  IADD3 R9, PT, PT, R25, R9, RZ ;  /* 0x0000000919097210 */ /* 0x000fe40007ffe0ff */
[----:B------:R0:W-:Y:S02]  /*0b00*/  @!P0 STG.E.64 desc[UR14][R20.64], R18 ;  /* 0x0000001214008986 */ /* 0x0001e4000c101b0e */
[C---:B------:R-:W-:Y:S02]  /*0b10*/  @!P0 LEA.HI.X R11, R24.reuse, R11, R9, 0x2, P1 ;  /* 0x0000000b180b8211 */ /* 0x040fe400008f1409 */
[----:B0-----:R-:W-:Y:S01]  /*0b20*/  CS2R R18, SRZ ;  /* 0x0000000000127805 */ /* 0x001fe2000001ff00 */
[----:B------:R-:W0:Y:S05]  /*0b30*/  @!P0 LDC.64 R20, c[0x0][0x390] ;  /* 0x0000e400ff148b82 */ /* 0x000e2a0000000a00 */
[----:B------:R1:W2:Y:S03]  /*0b40*/  @!P0 LDG.E.64 R18, desc[UR14][R10.64] ;  /* 0x0000000e0a128981 */ /* 0x0002a6000c1e1b00 */
[----:B-1----:R-:W1:Y:S02]  /*0b50*/  @!P0 LDC.64 R10, c[0x0][0x380] ;  /* 0x0000e000ff0a8b82 */ /* 0x002e640000000a00 */
[----:B-1----:R-:W-:-:S04]  /*0b60*/  @!P0 LEA R10, P1, R24, R10, 0x2 ;  /* 0x0000000a180a8211 */ /* 0x002fc800078210ff */
[----:B------:R-:W-:Y:S02]  /*0b70*/  @!P0 LEA.HI.X R11, R24, R11, R9, 0x2, P1 ;  /* 0x0000000b180b8211 */ /* 0x000fe400008f1409 */
[----:B------:R-:W-:-:S04]  /*0b80*/  IADD3 R9, PT, PT, R7, 0x2, RZ ;  /* 0x0000000207097810 */ /* 0x000fc80007ffe0ff */
[----:B------:R-:W-:-:S05]  /*0b90*/  SHF.R.S32.HI R24, RZ, 0x1f, R9 ;  /* 0x0000001fff187819 */ /* 0x000fca0000011409 */
[----:B------:R-:W-:Y:S02]  /*0ba0*/  IMAD R26, R24, UR16, RZ ;  /* 0x00000010181a7c24 */ /* 0x000fe4000f8e02ff */
[----:B------:R-:W-:-:S04]  /*0bb0*/  IMAD.WIDE.U32 R24, R9, UR16, R16 ;  /* 0x0000001009187c25 */ /* 0x000fc8000f8e0010 */
[----:B------:R-:W-:Y:S01]  /*0bc0*/  IMAD R9, R9, UR17, R26 ;  /* 0x0000001109097c24 */ /* 0x000fe2000f8e021a */
[----:B0-----:R-:W-:-:S04]  /*0bd0*/  @!P0 LEA R20, P1, R24, R20, 0x2 ;  /* 0x0000001418148211 */ /* 0x001fc800078210ff */
[----:B------:R-:W-:-:S04]  /*0be0*/  IADD3 R9, PT, PT, R25, R9, RZ ;  /* 0x0000000919097210 */ /* 0x000fc80007ffe0ff */
[----:B------:R-:W-:Y:S01]  /*0bf0*/  @!P0 LEA.HI.X R21, R24, R21, R9, 0x2, P1 ;  /* 0x0000001518158211 */ /* 0x000fe200008f1409 */
[C---:B--2---:R-:W-:Y:S01]  /*0c00*/  FADD.FTZ R18, -R4.reuse, R18 ;  /* 0x0000001204127221 */ /* 0x044fe20000010100 */
[----:B------:R-:W-:-:S03]  /*0c10*/  FADD.FTZ R16, -R4, R19 ;  /* 0x0000001304107221 */ /* 0x000fc60000010100 */
[-C--:B------:R-:W-:Y:S01]  /*0c20*/  FMUL.FTZ R17, R18, R5.reuse ;  /* 0x0000000512117220 */ /* 0x080fe20000410000 */
[----:B------:R-:W-:-:S03]  /*0c30*/  FMUL.FTZ R18, R16, R5 ;  /* 0x0000000510127220 */ /* 0x000fc60000410000 */
[----:B------:R-:W-:Y:S01]  /*0c40*/  FFMA.FTZ R16, R12, R17, R14 ;  /* 0x000000110c107223 */ /* 0x000fe2000001000e */
[----:B------:R-:W-:Y:S01]  /*0c50*/  FFMA.FTZ R17, R13, R18, R15 ;  /* 0x000000120d117223 */ /* 0x000fe2000001000f */
[----:B------:R-:W-:-:S04]  /*0c60*/  CS2R R18, SRZ ;  /* 0x0000000000127805 */ /* 0x000fc8000001ff00 */
[----:B------:R0:W-:Y:S04]  /*0c70*/  @!P0 STG.E.64 desc[UR14][R10.64], R16 ;  /* 0x000000100a008986 */ /* 0x0001e8000c101b0e */
[----:B------:R-:W2:Y:S01]  /*0c80*/  @!P0 LDG.E.64 R18, desc[UR14][R20.64] ;  /* 0x0000000e14128981 */ /* 0x000ea2000c1e1b00 */
[----:B------:R-:W-:Y:S01]  /*0c90*/  IADD3 R8, PT, PT, R8, 0x4, RZ ;  /* 0x0000000408087810 */ /* 0x000fe20007ffe0ff */
[----:B0-----:R-:W0:Y:S01]  /*0ca0*/  @!P0 LDC.64 R10, c[0x0][0x380] ;  /* 0x0000e000ff0a8b82 */ /* 0x001e220000000a00 */
[C---:B--2---:R-:W-:Y:S01]  /*0cb0*/  FADD.FTZ R26, -R4.reuse, R18 ;  /* 0x00000012041a7221 */ /* 0x044fe20000010100 */
[----:B------:R-:W-:Y:S01]  /*0cc0*/  FADD.FTZ R28, -R4, R19 ;  /* 0x00000013041c7221 */ /* 0x000fe20000010100 */
[----:B0-----:R-:W-:Y:S02]  /*0cd0*/  @!P0 LEA R18, P1, R24, R10, 0x2 ;  /* 0x0000000a18128211 */ /* 0x001fe400078210ff */
[-C--:B------:R-:W-:Y:S01]  /*0ce0*/  FMUL.FTZ R25, R26, R5.reuse ;  /* 0x000000051a197220 */ /* 0x080fe20000410000 */
[----:B------:R-:W-:Y:S01]  /*0cf0*/  FMUL.FTZ R28, R28, R5 ;  /* 0x000000051c1c7220 */ /* 0x000fe20000410000 */
[----:B------:R-:W-:-:S02]  /*0d00*/  @!P0 LEA.HI.X R19, R24, R11, R9, 0x2, P1 ;  /* 0x0000000b18138211 */ /* 0x000fc400008f1409 */
[----:B------:R-:W-:Y:S01]  /*0d10*/  FFMA.FTZ R24, R12, R25, R14 ;  /* 0x000000190c187223 */ /* 0x000fe2000001000e */
[----:B------:R-:W-:Y:S01]  /*0d20*/  FFMA.FTZ R25, R13, R28, R15 ;  /* 0x0000001c0d197223 */ /* 0x000fe2000001000f */
[----:B------:R-:W-:-:S04]  /*0d30*/  ISETP.NE.AND P1, PT, R8, RZ, PT ;  /* 0x000000ff0800720c */ /* 0x000fc80003f25270 */
[----:B------:R1:W-:Y:S09]  /*0d40*/  @!P0 STG.E.64 desc[UR14][R18.64], R24 ;  /* 0x0000001812008986 */ /* 0x0003f2000c101b0e */
[----:B------:R-:W-:Y:S05]  /*0d50*/  @!P1 BRA `(.L_x_1) ;  /* 0x0000000800f09947 */ /* 0x000fea0003800000 */
[----:B------:R-:W-:Y:S01]  /*0d60*/  IADD3 R7, PT, PT, R7, 0x4, RZ ;  /* 0x0000000407077810 */ /* 0x000fe20007ffe0ff */
[----:B------:R-:W-:Y:S06]  /*0d70*/  BRA `(.L_x_5) ;  /* 0xfffffff800987947 */ /* 0x000fec000383ffff */
.L_x_2:
[----:B------:R-:W-:Y:S02]  /*0d80*/  UIADD3 UR5, UPT, UPT, -UR4, UR6, URZ ;  /* 0x0000000604057290 */ /* 0x000fe4000fffe1ff */
[----:B------:R-:W-:Y:S02]  /*0d90*/  MOV R7, UR4 ;  /* 0x0000000400077c02 */ /* 0x000fe40008000f00 */
[----:B------:R-:W-:-:S09]  /*0da0*/  ULOP3.LUT UP0, UR5, UR5, 0x3, URZ, 0xc0, !UPT ;  /* 0x0000000305057892 */ /* 0x000fd2000f80c0ff */
[----:B------:R-:W-:Y:S05]  /*0db0*/  BRA.U !UP0, `(.L_x_6) ;  /* 0x0000000108a87547 */ /* 0x000fea000b800000 */
[----:B------:R-:W-:Y:S01]  /*0dc0*/  MOV R7, UR4 ;  /* 0x0000000400077c02 */ /* 0x000fe20008000f00 */
[----:B------:R-:W1:Y:S01]  /*0dd0*/  LDCU.64 UR8, c[0x0][0x3e0] ;  /* 0x00007c00ff0877ac */ /* 0x000e620008000a00 */
[----:B------:R-:W2:Y:S01]  /*0de0*/  LDCU.64 UR10, c[0x0][0x380] ;  /* 0x00007000ff0a77ac */ /* 0x000ea20008000a00 */
[----:B------:R-:W-:-:S12]  /*0df0*/  UIADD3 UR5, UPT, UPT, -UR5, URZ, URZ ;  /* 0x000000ff05057290 */ /* 0x000fd8000fffe1ff */
.L_x_9:
[----:B-1----:R-:W-:Y:S01]  /*0e00*/  SHF.R.S32.HI R10, RZ, 0x1f, R7 ;  /* 0x0000001fff0a7819 */ /* 0x002fe20000011407 */
[----:B------:R-:W-:Y:S01]  /*0e10*/  UIADD3 UR5, UPT, UPT, UR5, 0x1, URZ ;  /* 0x0000000105057890 */ /* 0x000fe2000fffe0ff */
[----:B------:R-:W-:Y:S01]  /*0e20*/  MOV R11, R6 ;  /* 0x00000006000b7202 */ /* 0x000fe20000000f00 */
[----:B------:R-:W-:Y:S02]  /*0e30*/  BSSY.RECONVERGENT B0, `(.L_x_7) ;  /* 0x0000020000007945 */ /* 0x000fe40003800200 */
[----:B-1----:R-:W-:Y:S01]  /*0e40*/  IMAD R16, R10, UR8, RZ ;  /* 0x000000080a107c24 */ /* 0x002fe2000f8e02ff */
[----:B------:R-:W-:Y:S01]  /*0e50*/  MOV R10, R22 ;  /* 0x00000016000a7202 */ /* 0x000fe20000000f00 */
[----:B------:R-:W-:Y:S02]  /*0e60*/  UISETP.NE.AND UP0, UPT, UR5, URZ, UPT ;  /* 0x000000ff0500728c */ /* 0x000fe4000bf05270 */
[C---:B------:R-:W-:Y:S01]  /*0e70*/  IMAD R21, R7.reuse, UR9, R16 ;  /* 0x0000000907157c24 */ /* 0x040fe2000f8e0210 */
[----:B------:R-:W-:Y:S01]  /*0e80*/  CS2R R16, SRZ ;  /* 0x0000000000107805 */ /* 0x000fe2000001ff00 */
[----:B------:R-:W-:-:S05]  /*0e90*/  IMAD.WIDE.U32 R10, R7, UR8, R10 ;  /* 0x00000008070a7c25 */ /* 0x000fca000f8e000a */
[----:B------:R-:W-:Y:S01]  /*0ea0*/  IADD3 R21, PT, PT, R11, R21, RZ ;  /* 0x000000150b157210 */ /* 0x000fe20007ffe0ff */
[----:B------:R-:W-:Y:S06]  /*0eb0*/  @P0 BRA `(.L_x_8) ;  /* 0x00000000005c0947 */ /* 0x000fec0003800000 */
[----:B------:R-:W1:Y:S02]  /*0ec0*/  @!P0 LDC.64 R18, c[0x0][0x390] ;  /* 0x0000e400ff128b82 */ /* 0x000e640000000a00 */
[----:B-1----:R-:W-:-:S04]  /*0ed0*/  @!P0 LEA R18, P1, R10, R18, 0x2 ;  /* 0x000000120a128211 */ /* 0x002fc800078210ff */
[----:B------:R-:W-:-:S05]  /*0ee0*/  @!P0 LEA.HI.X R19, R10, R19, R21, 0x2, P1 ;  /* 0x000000130a138211 */ /* 0x000fca00008f1415 */
[----:B------:R-:W3:Y:S02]  /*0ef0*/  @!P0 LDG.E.64 R16, desc[UR14][R18.64] ;  /* 0x0000000e12108981 */ /* 0x000ee4000c1e1b00 */
[----:B---3--:R-:W-:-:S04]  /*0f00*/  FADD.FTZ R16, -R4, R16 ;  /* 0x0000001004107221 */ /* 0x008fc80000010100 */
[----:B0-----:R-:W-:Y:S01]  /*0f10*/  FMUL.FTZ R11, R16, R5 ;  /* 0x00000005100b7220 */ /* 0x001fe20000410000 */
[----:B------:R-:W-:-:S03]  /*0f20*/  FADD.FTZ R16, -R4, R17 ;  /* 0x0000001104107221 */ /* 0x000fc60000010100 */
[----:B-----5:R-:W-:Y:S01]  /*0f30*/  FFMA.FTZ R11, R12, R11, R14 ;  /* 0x0000000b0c0b7223 */ /* 0x020fe2000001000e */
[----:B------:R-:W-:-:S03]  /*0f40*/  FMUL.FTZ R16, R16, R5 ;  /* 0x0000000510107220 */ /* 0x000fc60000410000 */
[----:B------:R-:W-:Y:S01]  /*0f50*/  FMUL.FTZ R24, R11, -1.4426950216293334961 ;  /* 0xbfb8aa3b0b187820 */ /* 0x000fe20000410000 */
[----:B------:R-:W-:Y:S01]  /*0f60*/  FFMA.FTZ R20, R13, R16, R15 ;  /* 0x000000100d147223 */ /* 0x000fe2000001000f */
[----:B--2---:R-:W-:-:S03]  /*0f70*/  LEA R16, P1, R10, UR10, 0x2 ;  /* 0x0000000a0a107c11 */ /* 0x004fc6000f8210ff */
[----:B------:R-:W-:Y:S01]  /*0f80*/  FMUL.FTZ R25, R20, -1.4426950216293334961 ;  /* 0xbfb8aa3b14197820 */ /* 0x000fe20000410000 */
[----:B------:R-:W0:Y:S01]  /*0f90*/  MUFU.EX2 R24, R24 ;  /* 0x0000001800187308 */ /* 0x000e220000000800 */
[----:B------:R-:W-:-:S07]  /*0fa0*/  LEA.HI.X R17, R10, UR11, R21, 0x2, P1 ;  /* 0x0000000b0a117c11 */ /* 0x000fce00088f1415 */
[----:B------:R-:W1:Y:S01]  /*0fb0*/  MUFU.EX2 R25, R25 ;  /* 0x0000001900197308 */ /* 0x000e620000000800 */
[----:B0-----:R-:W-:-:S07]  /*0fc0*/  FADD.FTZ R18, R24, 1 ;  /* 0x3f80000018127421 */ /* 0x001fce0000010000 */
[----:B------:R-:W0:Y:S01]  /*0fd0*/  MUFU.RCP R18, R18 ;  /* 0x0000001200127308 */ /* 0x000e220000001000 */
[----:B-1----:R-:W-:-:S07]  /*0fe0*/  FADD.FTZ R19, R25, 1 ;  /* 0x3f80000019137421 */ /* 0x002fce0000010000 */
[----:B------:R-:W1:Y:S01]  /*0ff0*/  MUFU.RCP R19, R19 ;  /* 0x0000001300137308 */ /* 0x000e620000001000 */
[----:B0-----:R-:W-:Y:S01]  /*1000*/  FMUL.FTZ R10, R11, R18 ;  /* 0x000000120b0a7220 */ /* 0x001fe20000410000 */
[----:B-1----:R-:W-:-:S05]  /*1010*/  FMUL.FTZ R11, R20, R19 ;  /* 0x00000013140b7220 */ /* 0x002fca0000410000 */
[----:B------:R1:W-:Y:S02]  /*1020*/  STG.E.64 desc[UR14][R16.64], R10 ;  /* 0x0000000a10007986 */ /* 0x0003e4000c101b0e */
.L_x_8:
[----:B--2---:R-:W-:Y:S05]  /*1030*/  BSYNC.RECONVERGENT B0 ;  /* 0x0000000000007941 */ /* 0x004fea0003800200 */
.L_x_7:
[----:B------:R-:W-:Y:S01]  /*1040*/  IADD3 R7, PT, PT, R7, 0x1, RZ ;  /* 0x0000000107077810 */ /* 0x000fe20007ffe0ff */
[----:B------:R-:W-:Y:S06]  /*1050*/  BRA.U UP0, `(.L_x_9) ;  /* 0xfffffffd00687547 */ /* 0x000fec000b83ffff */
.L_x_6:
[----:B------:R-:W-:-:S04]  /*1060*/  UIADD3 UR5, UPT, UPT, UR4, -UR6, URZ ;  /* 0x8000000604057290 */ /* 0x000fc8000fffe0ff */
[----:B------:R-:W-:-:S09]  /*1070*/  UISETP.GT.U32.AND UP0, UPT, UR5, -0x4, UPT ;  /* 0xfffffffc0500788c */ /* 0x000fd2000bf04070 */
[----:B------:R-:W-:Y:S05]  /*1080*/  BRA.U UP0, `(.L_x_1) ;  /* 0x0000000900247547 */ /* 0x000fea000b800000 */
[----:B------:R-:W-:Y:S01]  /*1090*/  ISETP.GE.U32.AND P0, PT, R8, UR8, PT ;  /* 0x0000000808007c0c */ /* 0x000fe2000bf06070 */
[----:B------:R-:W2:Y:S01]  /*10a0*/  LDCU.64 UR16, c[0x0][0x3e0] ;  /* 0x00007c00ff1077ac */ /* 0x000ea20008000a00 */
[----:B------:R-:W-:Y:S02]  /*10b0*/  IADD3 R20, PT, PT, R7, -UR6, RZ ;  /* 0x8000000607147c10 */ /* 0x000fe4000fffe0ff */
[----:B------:R-:W-:Y:S01]  /*10c0*/  ISETP.GE.AND.EX P0, PT, R9, UR9, PT, P0 ;  /* 0x0000000909007c0c */ /* 0x000fe2000bf06300 */
[----:B------:R-:W3:Y:S01]  /*10d0*/  LDCU.64 UR18, c[0x0][0x380] ;  /* 0x00007000ff1277ac */ /* 0x000ee20008000a00 */
[----:B------:R-:W-:-:S11]  /*10e0*/  IADD3 R7, PT, PT, R7, 0x1, RZ ;  /* 0x0000000107077810 */ /* 0x000fd60007ffe0ff */
.L_x_12:
[----:B----4-:R-:W-:Y:S01]  /*10f0*/  IADD3 R9, PT, PT, R7, -0x1, RZ ;  /* 0xffffffff07097810 */ /* 0x010fe20007ffe0ff */
[----:B------:R-:W-:Y:S01]  /*1100*/  BSSY.RECONVERGENT B0, `(.L_x_10) ;  /* 0x0000021000007945 */ /* 0x000fe20003800200 */
[----:B-1----:R-:W-:Y:S02]  /*1110*/  MOV R10, R22 ;  /* 0x00000016000a7202 */ /* 0x002fe40000000f00 */
[----:B------:R-:W-:Y:S02]  /*1120*/  SHF.R.S32.HI R8, RZ, 0x1f, R9 ;  /* 0x0000001fff087819 */ /* 0x000fe40000011409 */
[----:B------:R-:W-:-:S03]  /*1130*/  MOV R11, R6 ;  /* 0x00000006000b7202 */ /* 0x000fc60000000f00 */
[----:B--2---:R-:W-:Y:S02]  /*1140*/  IMAD R8, R8, UR16, RZ ;  /* 0x0000001008087c24 */ /* 0x004fe4000f8e02ff */
[----:B------:R-:W-:-:S04]  /*1150*/  IMAD.WIDE.U32 R18, R9, UR16, R10 ;  /* 0x0000001009127c25 */ /* 0x000fc8000f8e000a */
[----:B------:R-:W-:Y:S01]  /*1160*/  IMAD R21, R9, UR17, R8 ;  /* 0x0000001109157c24 */ /* 0x000fe2000f8e0208 */
[----:B------:R-:W-:-:S04]  /*1170*/  CS2R R8, SRZ ;  /* 0x0000000000087805 */ /* 0x000fc8000001ff00 */
[----:B------:R-:W-:Y:S01]  /*1180*/  IADD3 R21, PT, PT, R19, R21, RZ ;  /* 0x0000001513157210 */ /* 0x000fe20007ffe0ff */
[----:B------:R-:W-:Y:S06]  /*1190*/  @P0 BRA `(.L_x_11) ;  /* 0x00000000005c0947 */ /* 0x000fec0003800000 */
[----:B------:R-:W1:Y:S02]  /*11a0*/  @!P0 LDC.64 R16, c[0x0][0x390] ;  /* 0x0000e400ff108b82 */ /* 0x000e640000000a00 */
[----:B-1----:R-:W-:-:S04]  /*11b0*/  @!P0 LEA R16, P1, R18, R16, 0x2 ;  /* 0x0000001012108211 */ /* 0x002fc800078210ff */
[----:B------:R-:W-:-:S05]  /*11c0*/  @!P0 LEA.HI.X R17, R18, R17, R21, 0x2, P1 ;  /* 0x0000001112118211 */ /* 0x000fca00008f1415 */
[----:B------:R-:W2:Y:S02]  /*11d0*/  @!P0 LDG.E.64 R8, desc[UR14][R16.64] ;  /* 0x0000000e10088981 */ /* 0x000ea4000c1e1b00 */
[----:B--2---:R-:W-:-:S04]  /*11e0*/  FADD.FTZ R8, -R4, R8 ;  /* 0x0000000804087221 */ /* 0x004fc80000010100 */
[----:B0-----:R-:W-:Y:S01]  /*11f0*/  FMUL.FTZ R19, R8, R5 ;  /* 0x0000000508137220 */ /* 0x001fe20000410000 */
[----:B------:R-:W-:-:S03]  /*1200*/  FADD.FTZ R8, -R4, R9 ;  /* 0x0000000904087221 */ /* 0x000fc60000010100 */
[----:B-----5:R-:W-:Y:S01]  /*1210*/  FFMA.FTZ R19, R12, R19, R14 ;  /* 0x000000130c137223 */ /* 0x020fe2000001000e */
[----:B------:R-:W-:-:S03]  /*1220*/  FMUL.FTZ R8, R8, R5 ;  /* 0x0000000508087220 */ /* 0x000fc60000410000 */
[----:B------:R-:W-:Y:S01]  /*1230*/  FMUL.FTZ R25, R19, -1.4426950216293334961 ;  /* 0xbfb8aa3b13197820 */ /* 0x000fe20000410000 */
[----:B------:R-:W-:Y:S01]  /*1240*/  FFMA.FTZ R24, R13, R8, R15 ;  /* 0x000000080d187223 */ /* 0x000fe2000001000f */
[----:B---3--:R-:W-:-:S03]  /*1250*/  LEA R8, P1, R18, UR18, 0x2 ;  /* 0x0000001212087c11 */ /* 0x008fc6000f8210ff */
        /* <DEDUP_REMOVED lines=11> */
.L_x_11:
[----:B---3--:R-:W-:Y:S05]  /*1310*/  BSYNC.RECONVERGENT B0 ;  /* 0x0000000000007941 */ /* 0x008fea0003800200 */
.L_x_10:
[----:B-1----:R-:W1:Y:S01]  /*1320*/  @!P0 LDC.64 R8, c[0x0][0x390] ;  /* 0x0000e400ff088b82 */ /* 0x002e620000000a00 */
[----:B------:R-:W-:Y:S01]  /*1330*/  SHF.R.S32.HI R16, RZ, 0x1f, R7 ;  /* 0x0000001fff107819 */ /* 0x000fe20000011407 */
[----:B------:R-:W-:-:S04]  /*1340*/  IMAD.WIDE.U32 R18, R7, UR16, R10 ;  /* 0x0000001007127c25 */ /* 0x000fc8000f8e000a */
[----:B------:R-:W-:Y:S02]  /*1350*/  IMAD R16, R16, UR16, RZ ;  /* 0x0000001010107c24 */ /* 0x000fe4000f8e02ff */
[----:B------:R-:W2:Y:S02]  /*1360*/  @!P0 LDC.64 R24, c[0x0][0x380] ;  /* 0x0000e000ff188b82 */ /* 0x000ea40000000a00 */
[----:B------:R-:W-:-:S05]  /*1370*/  IMAD R17, R7, UR17, R16 ;  /* 0x0000001107117c24 */ /* 0x000fca000f8e0210 */
[----:B------:R-:W-:Y:S02]  /*1380*/  IADD3 R19, PT, PT, R19, R17, RZ ;  /* 0x0000001113137210 */ /* 0x000fe40007ffe0ff */
[----:B------:R-:W-:Y:S02]  /*1390*/  CS2R R16, SRZ ;  /* 0x0000000000107805 */ /* 0x000fe4000001ff00 */
[----:B-1----:R-:W-:-:S04]  /*13a0*/  @!P0 LEA R8, P1, R18, R8, 0x2 ;  /* 0x0000000812088211 */ /* 0x002fc800078210ff */
[----:B------:R-:W-:-:S05]  /*13b0*/  @!P0 LEA.HI.X R9, R18, R9, R19, 0x2, P1 ;  /* 0x0000000912098211 */ /* 0x000fca00008f1413 */
[----:B------:R-:W3:Y:S01]  /*13c0*/  @!P0 LDG.E.64 R16, desc[UR14][R8.64] ;  /* 0x0000000e08108981 */ /* 0x000ee2000c1e1b00 */
[----:B--2---:R-:W-:-:S04]  /*13d0*/  @!P0 LEA R24, P1, R18, R24, 0x2 ;  /* 0x0000001812188211 */ /* 0x004fc800078210ff */
[----:B------:R-:W-:Y:S02]  /*13e0*/  @!P0 LEA.HI.X R25, R18, R25, R19, 0x2, P1 ;  /* 0x0000001912198211 */ /* 0x000fe400008f1413 */
[----:B------:R-:W1:Y:S01]  /*13f0*/  @!P0 LDC.64 R18, c[0x0][0x390] ;  /* 0x0000e400ff128b82 */ /* 0x000e620000000a00 */
[----:B---3--:R-:W-:-:S04]  /*1400*/  FADD.FTZ R16, -R4, R16 ;  /* 0x0000001004107221 */ /* 0x008fc80000010100 */
[----:B0-----:R-:W-:Y:S01]  /*1410*/  FMUL.FTZ R21, R16, R5 ;  /* 0x0000000510157220 */ /* 0x001fe20000410000 */
[----:B------:R-:W-:-:S03]  /*1420*/  FADD.FTZ R16, -R4, R17 ;  /* 0x0000001104107221 */ /* 0x000fc60000010100 */
[----:B-----5:R-:W-:Y:S01]  /*1430*/  FFMA.FTZ R17, R12, R21, R14 ;  /* 0x000000150c117223 */ /* 0x020fe2000001000e */
[----:B------:R-:W-:Y:S01]  /*1440*/  FMUL.FTZ R16, R16, R5 ;  /* 0x0000000510107220 */ /* 0x000fe20000410000 */
[----:B------:R-:W-:Y:S02]  /*1450*/  IADD3 R21, PT, PT, R7, 0x1, RZ ;  /* 0x0000000107157810 */ /* 0x000fe40007ffe0ff */
[----:B------:R-:W-:Y:S01]  /*1460*/  @!P0 FMUL.FTZ R26, R17, -1.4426950216293334961 ;  /* 0xbfb8aa3b111a8820 */ /* 0x000fe20000410000 */
[----:B------:R-:W-:-:S04]  /*1470*/  FFMA.FTZ R16, R13, R16, R15 ;  /* 0x000000100d107223 */ /* 0x000fc8000001000f */
[----:B------:R-:W-:Y:S01]  /*1480*/  @!P0 FMUL.FTZ R28, R16, -1.4426950216293334961 ;  /* 0xbfb8aa3b101c8820 */ /* 0x000fe20000410000 */
[----:B------:R-:W0:Y:S08]  /*1490*/  @!P0 MUFU.EX2 R26, R26 ;  /* 0x0000001a001a8308 */ /* 0x000e300000000800 */
[----:B------:R-:W2:Y:S01]  /*14a0*/  @!P0 MUFU.EX2 R28, R28 ;  /* 0x0000001c001c8308 */ /* 0x000ea20000000800 */
[----:B0-----:R-:W-:Y:S01]  /*14b0*/  @!P0 FADD.FTZ R27, R26, 1 ;  /* 0x3f8000001a1b8421 */ /* 0x001fe20000010000 */
[----:B------:R-:W-:-:S06]  /*14c0*/  SHF.R.S32.HI R26, RZ, 0x1f, R21 ;  /* 0x0000001fff1a7819 */ /* 0x000fcc0000011415 */
[----:B------:R0:W3:Y:S01]  /*14d0*/  @!P0 MUFU.RCP R8, R27 ;  /* 0x0000001b00088308 */ /* 0x0000e20000001000 */
[----:B------:R-:W-:Y:S02]  /*14e0*/  IMAD R26, R26, UR16, RZ ;  /* 0x000000101a1a7c24 */ /* 0x000fe4000f8e02ff */
[----:B--2---:R-:W-:-:S05]  /*14f0*/  @!P0 FADD.FTZ R29, R28, 1 ;  /* 0x3f8000001c1d8421 */ /* 0x004fca0000010000 */
[----:B------:R-:W2:Y:S01]  /*1500*/  @!P0 MUFU.RCP R9, R29 ;  /* 0x0000001d00098308 */ /* 0x000ea20000001000 */
[----:B0-----:R-:W-:Y:S02]  /*1510*/  IMAD R27, R21, UR17, R26 ;  /* 0x00000011151b7c24 */ /* 0x001fe4000f8e021a */
[----:B---3--:R-:W-:Y:S01]  /*1520*/  @!P0 FMUL.FTZ R8, R17, R8 ;  /* 0x0000000811088220 */ /* 0x008fe20000410000 */
[----:B--2---:R-:W-:Y:S01]  /*1530*/  @!P0 FMUL.FTZ R9, R16, R9 ;  /* 0x0000000910098220 */ /* 0x004fe20000410000 */
[----:B------:R-:W-:-:S04]  /*1540*/  IMAD.WIDE.U32 R16, R21, UR16, R10 ;  /* 0x0000001015107c25 */ /* 0x000fc8000f8e000a */
[----:B------:R0:W-:Y:S01]  /*1550*/  @!P0 STG.E.64 desc[UR14][R24.64], R8 ;  /* 0x0000000818008986 */ /* 0x0001e2000c101b0e */
[----:B-1----:R-:W-:Y:S02]  /*1560*/  @!P0 LEA R18, P1, R16, R18, 0x2 ;  /* 0x0000001210128211 */ /* 0x002fe400078210ff */
[----:B------:R-:W-:-:S04]  /*1570*/  IADD3 R17, PT, PT, R17, R27, RZ ;  /* 0x0000001b11117210 */ /* 0x000fc80007ffe0ff */
[----:B------:R-:W-:Y:S02]  /*1580*/  @!P0 LEA.HI.X R19, R16, R19, R17, 0x2, P1 ;  /* 0x0000001310138211 */ /* 0x000fe400008f1411 */
[----:B0-----:R-:W-:-:S06]  /*1590*/  CS2R R8, SRZ ;  /* 0x0000000000087805 */ /* 0x001fcc000001ff00 */
[----:B------:R0:W2:Y:S01]  /*15a0*/  @!P0 LDG.E.64 R8, desc[UR14][R18.64] ;  /* 0x0000000e12088981 */ /* 0x0000a2000c1e1b00 */
[----:B------:R-:W-:Y:S01]  /*15b0*/  IADD3 R27, PT, PT, R7, 0x2, RZ ;  /* 0x00000002071b7810 */ /* 0x000fe20007ffe0ff */
[----:B0-----:R-:W0:Y:S02]  /*15c0*/  @!P0 LDC.64 R18, c[0x0][0x380] ;  /* 0x0000e000ff128b82 */ /* 0x001e240000000a00 */
[----:B0-----:R-:W-:-:S04]  /*15d0*/  @!P0 LEA R18, P1, R16, R18, 0x2 ;  /* 0x0000001210128211 */ /* 0x001fc800078210ff */
[----:B------:R-:W-:Y:S02]  /*15e0*/  @!P0 LEA.HI.X R19, R16, R19, R17, 0x2, P1 ;  /* 0x0000001310138211 */ /* 0x000fe400008f1411 */
[----:B------:R-:W-:Y:S01]  /*15f0*/  SHF.R.S32.HI R16, RZ, 0x1f, R27 ;  /* 0x0000001fff107819 */ /* 0x000fe2000001141b */
[----:B--2---:R-:W-:-:S04]  /*1600*/  FADD.FTZ R26, -R4, R8 ;  /* 0x00000008041a7221 */ /* 0x004fc80000010100 */
[----:B------:R-:W-:Y:S01]  /*1610*/  FMUL.FTZ R21, R26, R5 ;  /* 0x000000051a157220 */ /* 0x000fe20000410000 */
[----:B------:R-:W-:Y:S02]  /*1620*/  FADD.FTZ R26, -R4, R9 ;  /* 0x00000009041a7221 */ /* 0x000fe40000010100 */
[----:B------:R-:W0:Y:S01]  /*1630*/  @!P0 LDC.64 R8, c[0x0][0x390] ;  /* 0x0000e400ff088b82 */ /* 0x000e220000000a00 */
[----:B------:R-:W-:Y:S01]  /*1640*/  FFMA.FTZ R24, R12, R21, R14 ;  /* 0x000000150c187223 */ /* 0x000fe2000001000e */
[----:B------:R-:W-:-:S03]  /*1650*/  FMUL.FTZ R26, R26, R5 ;  /* 0x000000051a1a7220 */ /* 0x000fc60000410000 */
[----:B------:R-:W-:Y:S01]  /*1660*/  @!P0 FMUL.FTZ R28, R24, -1.4426950216293334961 ;  /* 0xbfb8aa3b181c8820 */ /* 0x000fe20000410000 */
[----:B------:R-:W-:-:S03]  /*1670*/  FFMA.FTZ R21, R13, R26, R15 ;  /* 0x0000001a0d157223 */ /* 0x000fc6000001000f */
[----:B------:R-:W1:Y:S01]  /*1680*/  @!P0 MUFU.EX2 R25, R28 ;  /* 0x0000001c00198308 */ /* 0x000e620000000800 */
[----:B------:R-:W-:-:S07]  /*1690*/  @!P0 FMUL.FTZ R26, R21, -1.4426950216293334961 ;  /* 0xbfb8aa3b151a8820 */ /* 0x000fce0000410000 */
[----:B------:R-:W2:Y:S01]  /*16a0*/  @!P0 MUFU.EX2 R26, R26 ;  /* 0x0000001a001a8308 */ /* 0x000ea20000000800 */
[----:B-1----:R-:W-:-:S07]  /*16b0*/  @!P0 FADD.FTZ R25, R25, 1 ;  /* 0x3f80000019198421 */ /* 0x002fce0000010000 */
[----:B------:R-:W1:Y:S01]  /*16c0*/  @!P0 MUFU.RCP R25, R25 ;  /* 0x0000001900198308 */ /* 0x000e620000001000 */
[----:B--2---:R-:W-:Y:S01]  /*16d0*/  @!P0 FADD.FTZ R29, R26, 1 ;  /* 0x3f8000001a1d8421 */ /* 0x004fe20000010000 */
[----:B------:R-:W-:Y:S02]  /*16e0*/  IMAD R26, R16, UR16, RZ ;  /* 0x00000010101a7c24 */ /* 0x000fe4000f8e02ff */
[----:B------:R-:W-:Y:S01]  /*16f0*/  IMAD.WIDE.U32 R16, R27, UR16, R10 ;  /* 0x000000101b107c25 */ /* 0x000fe2000f8e000a */
[----:B------:R-:W-:-:S03]  /*1700*/  CS2R R10, SRZ ;  /* 0x00000000000a7805 */ /* 0x000fc6000001ff00 */
[----:B------:R-:W2:Y:S01]  /*1710*/  @!P0 MUFU.RCP R28, R29 ;  /* 0x0000001d001c8308 */ /* 0x000ea20000001000 */
[----:B------:R-:W-:Y:S01]  /*1720*/  IMAD R27, R27, UR17, R26 ;  /* 0x000000111b1b7c24 */ /* 0x000fe2000f8e021a */
[----:B0-----:R-:W-:-:S04]  /*1730*/  @!P0 LEA R26, P1, R16, R8, 0x2 ;  /* 0x00000008101a8211 */ /* 0x001fc800078210ff */
[----:B------:R-:W-:Y:S01]  /*1740*/  IADD3 R17, PT, PT, R17, R27, RZ ;  /* 0x0000001b11117210 */ /* 0x000fe20007ffe0ff */
[----:B-1----:R-:W-:-:S03]  /*1750*/  @!P0 FMUL.FTZ R8, R24, R25 ;  /* 0x0000001918088220 */ /* 0x002fc60000410000 */
[----:B------:R-:W-:Y:S01]  /*1760*/  @!P0 LEA.HI.X R27, R16, R9, R17, 0x2, P1 ;  /* 0x00000009101b8211 */ /* 0x000fe200008f1411 */
[----:B--2---:R-:W-:-:S05]  /*1770*/  @!P0 FMUL.FTZ R9, R21, R28 ;  /* 0x0000001c15098220 */ /* 0x004fca0000410000 */
[----:B------:R0:W-:Y:S04]  /*1780*/  @!P0 STG.E.64 desc[UR14][R18.64], R8 ;  /* 0x0000000812008986 */ /* 0x0001e8000c101b0e */
[----:B------:R-:W2:Y:S01]  /*1790*/  @!P0 LDG.E.64 R10, desc[UR14][R26.64] ;  /* 0x0000000e1a0a8981 */ /* 0x000ea2000c1e1b00 */
[----:B------:R-:W-:Y:S02]  /*17a0*/  IADD3 R20, PT, PT, R20, 0x4, RZ ;  /* 0x0000000414147810 */ /* 0x000fe40007ffe0ff */
[----:B------:R-:W-:Y:S01]  /*17b0*/  IADD3 R7, PT, PT, R7, 0x4, RZ ;  /* 0x0000000407077810 */ /* 0x000fe20007ffe0ff */
[----:B0-----:R-:W0:Y:S02]  /*17c0*/  @!P0 LDC.64 R8, c[0x0][0x380] ;  /* 0x0000e000ff088b82 */ /* 0x001e240000000a00 */
[----:B0-----:R-:W-:-:S04]  /*17d0*/  @!P0 LEA R8, P1, R16, R8, 0x2 ;  /* 0x0000000810088211 */ /* 0x001fc800078210ff */
[----:B------:R-:W-:Y:S02]  /*17e0*/  @!P0 LEA.HI.X R9, R16, R9, R17, 0x2, P1 ;  /* 0x0000000910098211 */ /* 0x000fe400008f1411 */
[----:B------:R-:W-:Y:S01]  /*17f0*/  ISETP.NE.AND P1, PT, R20, RZ, PT ;  /* 0x000000ff1400720c */ /* 0x000fe20003f25270 */
[C---:B--2---:R-:W-:Y:S01]  /*1800*/  FADD.FTZ R10, -R4.reuse, R10 ;  /* 0x0000000a040a7221 */ /* 0x044fe20000010100 */
[----:B------:R-:W-:-:S03]  /*1810*/  FADD.FTZ R24, -R4, R11 ;  /* 0x0000000b04187221 */ /* 0x000fc60000010100 */
[-C--:B------:R-:W-:Y:S01]  /*1820*/  FMUL.FTZ R21, R10, R5.reuse ;  /* 0x000000050a157220 */ /* 0x080fe20000410000 */
[----:B------:R-:W-:-:S03]  /*1830*/  FMUL.FTZ R24, R24, R5 ;  /* 0x0000000518187220 */ /* 0x000fc60000410000 */
[----:B------:R-:W-:Y:S01]  /*1840*/  FFMA.FTZ R10, R12, R21, R14 ;  /* 0x000000150c0a7223 */ /* 0x000fe2000001000e */
[----:B------:R-:W-:-:S03]  /*1850*/  FFMA.FTZ R11, R13, R24, R15 ;  /* 0x000000180d0b7223 */ /* 0x000fc6000001000f */
[----:B------:R-:W-:Y:S01]  /*1860*/  @!P0 FMUL.FTZ R21, R10, -1.4426950216293334961 ;  /* 0xbfb8aa3b0a158820 */ /* 0x000fe20000410000 */
[----:B------:R-:W-:-:S05]  /*1870*/  @!P0 FMUL.FTZ R24, R11, -1.4426950216293334961 ;  /* 0xbfb8aa3b0b188820 */ /* 0x000fca0000410000 */
[----:B------:R-:W0:Y:S08]  /*1880*/  @!P0 MUFU.EX2 R21, R21 ;  /* 0x0000001500158308 */ /* 0x000e300000000800 */
[----:B------:R-:W1:Y:S01]  /*1890*/  @!P0 MUFU.EX2 R24, R24 ;  /* 0x0000001800188308 */ /* 0x000e620000000800 */
[----:B0-----:R-:W-:-:S07]  /*18a0*/  @!P0 FADD.FTZ R18, R21, 1 ;  /* 0x3f80000015128421 */ /* 0x001fce0000010000 */
[----:B------:R-:W0:Y:S01]  /*18b0*/  @!P0 MUFU.RCP R19, R18 ;  /* 0x0000001200138308 */ /* 0x000e220000001000 */
[----:B-1----:R-:W-:-:S07]  /*18c0*/  @!P0 FADD.FTZ R25, R24, 1 ;  /* 0x3f80000018198421 */ /* 0x002fce0000010000 */
[----:B------:R-:W1:Y:S01]  /*18d0*/  @!P0 MUFU.RCP R26, R25 ;  /* 0x00000019001a8308 */ /* 0x000e620000001000 */
[----:B0-----:R-:W-:Y:S01]  /*18e0*/  @!P0 FMUL.FTZ R10, R10, R19 ;  /* 0x000000130a0a8220 */ /* 0x001fe20000410000 */
[----:B-1----:R-:W-:-:S05]  /*18f0*/  @!P0 FMUL.FTZ R11, R11, R26 ;  /* 0x0000001a0b0b8220 */ /* 0x002fca0000410000 */
[----:B------:R4:W-:Y:S01]  /*1900*/  @!P0 STG.E.64 desc[UR14][R8.64], R10 ;  /* 0x0000000a08008986 */ /* 0x0009e2000c101b0e */
[----:B------:R-:W-:Y:S05]  /*1910*/  @P1 BRA `(.L_x_12) ;  /* 0xfffffff400f41947 */ /* 0x000fea000383ffff */
.L_x_1:
[----:B------:R-:W1:Y:S01]  /*1920*/  LDC R7, c[0x0][0x3f8] ;  /* 0x0000fe00ff077b82 */ /* 0x000e620000000800 */
[----:B------:R-:W3:Y:S02]  /*1930*/  LDCU.64 UR10, c[0x0][0x388] ;  /* 0x00007100ff0a77ac */ /* 0x000ee40008000a00 */
[----:B---3--:R-:W-:Y:S02]  /*1940*/  ISETP.EQ.U32.AND P0, PT, RZ, UR10, PT ;  /* 0x0000000aff007c0c */ /* 0x008fe4000bf02070 */
[----:B-1----:R-:W-:-:S04]  /*1950*/  ISETP.GE.AND P1, PT, R0, R7, PT ;  /* 0x000000070000720c */ /* 0x002fc80003f26270 */
[----:B------:R-:W-:-:S13]  /*1960*/  ISETP.EQ.OR.EX P0, PT, RZ, UR11, P1, P0 ;  /* 0x0000000bff007c0c */ /* 0x000fda0008f02700 */
[----:B------:R-:W-:Y:S05]  /*1970*/  @P0 EXIT ;  /* 0x000000000000094d */ /* 0x000fea0003800000 */
[----:B0-----:R-:W0:Y:S01]  /*1980*/  LDC.64 R4, c[0x0][0x388] ;  /* 0x0000e200ff047b82 */ /* 0x001e220000000a00 */
[----:B------:R-:W1:Y:S01]  /*1990*/  LDCU UR4, c[0x0][0x414] ;  /* 0x00008280ff0477ac */ /* 0x000e620008000800 */
[----:B------:R-:W-:Y:S02]  /*19a0*/  IMAD R7, R7, UR12, R0 ;  /* 0x0000000c07077c24 */ /* 0x000fe4000f8e0200 */
[----:B-1----:R-:W-:Y:S01]  /*19b0*/  FMUL.FTZ R2, R2, UR4 ;  /* 0x0000000402027c20 */ /* 0x002fe20008410000 */
[----:B------:R-:W-:Y:S01]  /*19c0*/  FMUL.FTZ R3, R3, UR4 ;  /* 0x0000000403037c20 */ /* 0x000fe20008410000 */
[----:B0-----:R-:W-:-:S05]  /*19d0*/  IMAD.WIDE R4, R7, 0x8, R4 ;  /* 0x0000000807047825 */ /* 0x001fca00078e0204 */
[----:B------:R-:W-:Y:S01]  /*19e0*/  STG.E.64 desc[UR14][R4.64], R2 ;  /* 0x0000000204007986 */ /* 0x000fe2000c101b0e */
[----:B------:R-:W-:Y:S05]  /*19f0*/  EXIT ;  /* 0x000000000000794d */ /* 0x000fea0003800000 */
.L_x_13:
        /* <DEDUP_REMOVED lines=16> */
.L_x_3530:


//--------------------- .text._Z32group_norm_nhwc_fwd_scale_kernelI11Fp32IOFp32WLi168EEv26Group_norm_nhwc_fwd_params --------------------------
	.section	.text._Z32group_norm_nhwc_fwd_scale_kernelI11Fp32IOFp32WLi168EEv26Group_norm_nhwc_fwd_params,"ax",@progbits
	.align	128
        .global         _Z32group_norm_nhwc_fwd_scale_kernelI11Fp32IOFp32WLi168EEv26Group_norm_nhwc_fwd_params
        .type           _Z32group_norm_nhwc_fwd_scale_kernelI11Fp32IOFp32WLi168EEv26Group_norm_nhwc_fwd_params,@function
        .size           _Z32group_norm_nhwc_fwd_scale_kernelI11Fp32IOFp32WLi168EEv26Group_norm_nhwc_fwd_params,(.L_x_3531 - _Z32group_norm_nhwc_fwd_scale_kernelI11Fp32IOFp32WLi168EEv26Group_norm_nhwc_fwd_params)
        .other          _Z32group_norm_nhwc_fwd_scale_kernelI11Fp32IOFp32WLi168EEv26Group_norm_nhwc_fwd_params,@"STO_CUDA_ENTRY STV_DEFAULT"
_Z32group_norm_nhwc_fwd_scale_kernelI11Fp32IOFp32WLi168EEv26Group_norm_nhwc_fwd_params:
.text._Z32group_norm_nhwc_fwd_scale_kernelI11Fp32IOFp32WLi168EEv26Group_norm_nhwc_fwd_params:
        /* <DEDUP_REMOVED lines=94> */
.L_x_17:
        /* <DEDUP_REMOVED lines=26> */
.L_x_16:
[----:B------:R-:W-:Y:S05]  /*0780*/  BRA.U UP0, `(.L_x_14) ;  /* 0x0000001100647547 */ /* 0x000fea000b800000 */
[----:B------:R-:W-:Y:S01]  /*0790*/  ISETP.GE.U32.AND P0, PT, R8, UR8, PT ;  /* 0x0000000808007c0c */ /* 0x000fe2000bf06070 */
[----:B------:R-:W1:Y:S01]  /*07a0*/  LDCU.64 UR16, c[0x0][0x3e0] ;  /* 0x00007c00ff1077ac */ /* 0x000e620008000a00 */
[----:B------:R-:W-:Y:S02]  /*07b0*/  IADD3 R8, PT, PT, R7, -UR6, RZ ;  /* 0x8000000607087c10 */ /* 0x000fe4000fffe0ff */
[----:B------:R-:W-:Y:S02]  /*07c0*/  ISETP.GE.AND.EX P0, PT, R9, UR9, PT, P0 ;  /* 0x0000000909007c0c */ /* 0x000fe4000bf06300 */
[----:B------:R-:W-:-:S11]  /*07d0*/  IADD3 R7, PT, PT, R7, 0x1, RZ ;  /* 0x0000000107077810 */ /* 0x000fd60007ffe0ff */
.L_x_18:
        /* <DEDUP_REMOVED lines=90> */
.L_x_15:
        /* <DEDUP_REMOVED lines=8> */
.L_x_22:
        /* <DEDUP_REMOVED lines=35> */
.L_x_21:
[----:B--2---:R-:W-:Y:S05]  /*1030*/  BSYNC.RECONVERGENT B0 ;  /* 0x0000000000007941 */ /* 0x004fea0003800200 */
.L_x_20:
[----:B------:R-:W-:Y:S01]  /*1040*/  IADD3 R7, PT, PT, R7, 0x1, RZ ;  /* 0x0000000107077810 */ /* 0x000fe20007ffe0ff */
[----:B------:R-:W-:Y:S06]  /*1050*/  BRA.U UP0, `(.L_x_22) ;  /* 0xfffffffd00687547 */ /* 0x000fec000b83ffff */
.L_x_19:
        /* <DEDUP_REMOVED lines=9> */
.L_x_25:
        /* <DEDUP_REMOVED lines=34> */
.L_x_24:
[----:B---3--:R-:W-:Y:S05]  /*1310*/  BSYNC.RECONVERGENT B0 ;  /* 0x0000000000007941 */ /* 0x008fea0003800200 */
.L_x_23:
        /* <DEDUP_REMOVED lines=96> */
.L_x_14:
        /* <DEDUP_REMOVED lines=14> */
.L_x_26:
        /* <DEDUP_REMOVED lines=16> */
.L_x_3531:


//--------------------- .text._Z32group_norm_nhwc_fwd_scale_kernelI11Fp32IOFp32WLi64EEv26Group_norm_nhwc_fwd_params --------------------------
	.section	.text._Z32group_norm_nhwc_fwd_scale_kernelI11Fp32IOFp32WLi64EEv26Group_norm_nhwc_fwd_params,"ax",@progbits
	.align	128
        .global         _Z32group_norm_nhwc_fwd_scale_kernelI11Fp32IOFp32WLi64EEv26Group_norm_nhwc_fwd_params
        .type           _Z32group_norm_nhwc_fwd_scale_kernelI11Fp32IOFp32WLi64EEv26Group_norm_nhwc_fwd_params,@function
        .size           _Z32group_norm_nhwc_fwd_scale_kernelI11Fp32IOFp32WLi64EEv26Group_norm_nhwc_fwd_params,(.L_x_3532 - _Z32group_norm_nhwc_fwd_scale_kernelI11Fp32IOFp32WLi64EEv26Group_norm_nhwc_fwd_params)
        .other          _Z32group_norm_nhwc_fwd_scale_kernelI11Fp32IOFp32WLi64EEv26Group_norm_nhwc_fwd_params,@"STO_CUDA_ENTRY STV_DEFAULT"
_Z32group_norm_nhwc_fwd_scale_kernelI11Fp32IOFp32WLi64EEv26Group_norm_nhwc_fwd_params:
.text._Z32group_norm_nhwc_fwd_scale_kernelI11Fp32IOFp32WLi64EEv26Group_norm_nhwc_fwd_params:
        /* <DEDUP_REMOVED lines=94> */
.L_x_30:
        /* <DEDUP_REMOVED lines=26> */
.L_x_29:
[----:B------:R-:W-:Y:S05]  /*0780*/  BRA.U UP0, `(.L_x_27) ;  /* 0x0000001100647547 */ /* 0x000fea000b800000 */
[----:B------:R-:W-:Y:S01]  /*0790*/  ISETP.GE.U32.AND P0, PT, R8, UR8, PT ;  /* 0x0000000808007c0c */ /* 0x000fe2000bf06070 */
[----:B------:R-:W1:Y:S01]  /*07a0*/  LDCU.64 UR16, c[0x0][0x3e0] ;  /* 0x00007c00ff1077ac */ /* 0x000e620008000a00 */
[----:B------:R-:W-:Y:S02]  /*07b0*/  IADD3 R8, PT, PT, R7, -UR6, RZ ;  /* 0x8000000607087c10 */ /* 0x000fe4000fffe0ff */
[----:B------:R-:W-:Y:S02]  /*07c0*/  ISETP.GE.AND.EX P0, PT, R9, UR9, PT, P0 ;  /* 0x0000000909007c0c */ /* 0x000fe4000bf06300 */
[----:B------:R-:W-:-:S11]  /*07d0*/  IADD3 R7, PT, PT, R7, 0x1, RZ ;  /* 0x0000000107077810 */ /* 0x000fd60007ffe0ff */
.L_x_31:
        /* <DEDUP_REMOVED lines=90> */
.L_x_28:
        /* <DEDUP_REMOVED lines=8> */
.L_x_35:
        /* <DEDUP_REMOVED lines=35> */
.L_x_34:
[----:B--2---:R-:W-:Y:S05]  /*1030*/  BSYNC.RECONVERGENT B0 ;  /* 0x0000000000007941 */ /* 0x004fea0003800200 */
.L_x_33:
[----:B------:R-:W-:Y:S01]  /*1040*/  IADD3 R7, PT, PT, R7, 0x1, RZ ;  /* 0x0000000107077810 */ /* 0x000fe20007ffe0ff */
[----:B------:R-:W-:Y:S06]  /*1050*/  BRA.U UP0, `(.L_x_35) ;  /* 0xfffffffd00687547 */ /* 0x000fec000b83ffff */
.L_x_32:
        /* <DEDUP_REMOVED lines=9> */
.L_x_38:
        /* <DEDUP_REMOVED lines=34> */
.L_x_37:
[----:B---3--:R-:W-:Y:S05]  /*1310*/  BSYNC.RECONVERGENT B0 ;  /* 0x0000000000007941 */ /* 0x008fea0003800200 */
.L_x_36:
        /* <DEDUP_REMOVED lines=96> */
.L_x_27:
        /* <DEDUP_REMOVED lines=14> */
.L_x_39:
        /* <DEDUP_REMOVED lines=16> */
.L_x_3532:


//--------------------- .text._Z32group_norm_nhwc_fwd_scale_kernelI11Fp32IOFp32WLi128EEv26Group_norm_nhwc_fwd_params --------------------------
	.section	.text._Z32group_norm_nhwc_fwd_scale_kernelI11Fp32IOFp32WLi128EEv26Group_norm_nhwc_fwd_params,"ax",@progbits
	.align	128
        .global         _Z32group_norm_nhwc_fwd_scale_kernelI11Fp32IOFp32WLi128EEv26Group_norm_nhwc_fwd_params
        .type           _Z32group_norm_nhwc_fwd_scale_kernelI11Fp32IOFp32WLi128EEv26Group_norm_nhwc_fwd_params,@function
        .size           _Z32group_norm_nhwc_fwd_scale_kernelI11Fp32IOFp32WLi128EEv26Group_norm_nhwc_fwd_params,(.L_x_3533 - _Z32group_norm_nhwc_fwd_scale_kernelI11Fp32IOFp32WLi128EEv26Group_norm_nhwc_fwd_params)
        .other          _Z32group_norm_nhwc_fwd_scale_kernelI11Fp32IOFp32WLi128EEv26Group_norm_nhwc_fwd_params,@"STO_CUDA_ENTRY STV_DEFAULT"
_Z32group_norm_nhwc_fwd_scale_kernelI11Fp32IOFp32WLi128EEv26Group_norm_nhwc_fwd_params:
.text._Z32group_norm_nhwc_fwd_scale_kernelI11Fp32IOFp32WLi128EEv26Group_norm_nhwc_fwd_params:
        /* <DEDUP_REMOVED lines=94> */
.L_x_43:
        /* <DEDUP_REMOVED lines=26> */
.L_x_42:
[----:B------:R-:W-:Y:S05]  /*0780*/  BRA.U UP0, `(.L_x_40) ;  /* 0x0000001100647547 */ /* 0x000fea000b800000 */
[----:B------:R-:W-:Y:S01]  /*0790*/  ISETP.GE.U32.AND P0, PT, R8, UR8, PT ;  /* 0x0000000808007c0c */ /* 0x000fe2000bf06070 */
[----:B------:R-:W1:Y:S01]  /*07a0*/  LDCU.64 UR16, c[0x0][0x3e0] ;  /* 0x00007c00ff1077ac */ /* 0x000e620008000a00 */
[----:B------:R-:W-:Y:S02]  /*07b0*/  IADD3 R8, PT, PT, R7, -UR6, RZ ;  /* 0x8000000607087c10 */ /* 0x000fe4000fffe0ff */
[----:B------:R-:W-:Y:S02]  /*07c0*/  ISETP.GE.AND.EX P0, PT, R9, UR9, PT, P0 ;  /* 0x0000000909007c0c */ /* 0x000fe4000bf06300 */
[----:B------:R-:W-:-:S11]  /*07d0*/  IADD3 R7, PT, PT, R7, 0x1, RZ ;  /* 0x0000000107077810 */ /* 0x000fd60007ffe0ff */
.L_x_44:
        /* <DEDUP_REMOVED lines=90> */
.L_x_41:
        /* <DEDUP_REMOVED lines=8> */
.L_x_48:
        /* <DEDUP_REMOVED lines=35> */
.L_x_47:
[----:B--2---:R-:W-:Y:S05]  /*1030*/  BSYNC.RECONVERGENT B0 ;  /* 0x0000000000007941 */ /* 0x004fea0003800200 */
.L_x_46:
[----:B------:R-:W-:Y:S01]  /*1040*/  IADD3 R7, PT, PT, R7, 0x1, RZ ;  /* 0x0000000107077810 */ /* 0x000fe20007ffe0ff */
[----:B------:R-:W-:Y:S06]  /*1050*/  BRA.U UP0, `(.L_x_48) ;  /* 0xfffffffd00687547 */ /* 0x000fec000b83ffff */
.L_x_45:
        /* <DEDUP_REMOVED lines=9> */
.L_x_51:
        /* <DEDUP_REMOVED lines=34> */
.L_x_50:
[----:B---3--:R-:W-:Y:S05]  /*1310*/  BSYNC.RECONVERGENT B0 ;  /* 0x0000000000007941 */ /* 0x008fea0003800200 */
.L_x_49:
        /* <DEDUP_REMOVED lines=96> */
.L_x_40:
        /* <DEDUP_REMOVED lines=14> */
.L_x_52:
        /* <DEDUP_REMOVED lines=16> */
.L_x_3533:


//--------------------- .text._Z32group_norm_nhwc_fwd_scale_kernelI11Fp32IOFp32WLi192EEv26Group_norm_nhwc_fwd_params --------------------------
	.section	.text._Z32group_norm_nhwc_fwd_scale_kernelI11Fp32IOFp32WLi192EEv26Group_norm_nhwc_fwd_params,"ax",@progbits
	.align	128
        .global         _Z32group_norm_nhwc_fwd_scale_kernelI11Fp32IOFp32WLi192EEv26Group_norm_nhwc_fwd_params
        .type           _Z32group_norm_nhwc_fwd_scale_kernelI11Fp32IOFp32WLi192EEv26Group_norm_nhwc_fwd_params,@function
        .size           _Z32group_norm_nhwc_fwd_scale_kernelI11Fp32IOFp32WLi192EEv26Group_norm_nhwc_fwd_params,(.L_x_3534 - _Z32group_norm_nhwc_fwd_scale_kernelI11Fp32IOFp32WLi192EEv26Group_norm_nhwc_fwd_params)
        .other          _Z32group_norm_nhwc_fwd_scale_kernelI11Fp32IOFp32WLi192EEv26Group_norm_nhwc_fwd_params,@"STO_CUDA_ENTRY STV_DEFAULT"
_Z32group_norm_nhwc_fwd_scale_kernelI11Fp32IOFp32WLi192EEv26Group_norm_nhwc_fwd_params:
.text._Z32group_norm_nhwc_fwd_scale_kernelI11Fp32IOFp32WLi192EEv26Group_norm_nhwc_fwd_params:
        /* <DEDUP_REMOVED lines=94> */
.L_x_56:
        /* <DEDUP_REMOVED lines=26> */
.L_x_55:
[----:B------:R-:W-:Y:S05]  /*0780*/  BRA.U UP0, `(.L_x_53) ;  /* 0x0000001100647547 */ /* 0x000fea000b800000 */
[----:B------:R-:W-:Y:S01]  /*0790*/  ISETP.GE.U32.AND P0, PT, R8, UR8, PT ;  /* 0x0000000808007c0c */ /* 0x000fe2000bf06070 */
[----:B------:R-:W1:Y:S01]  /*07a0*/  LDCU.64 UR16, c[0x0][0x3e0] ;  /* 0x00007c00ff1077ac */ /* 0x000e620008000a00 */
[----:B------:R-:W-:Y:S02]  /*07b0*/  IADD3 R8, PT, PT, R7, -UR6, RZ ;  /* 0x8000000607087c10 */ /* 0x000fe4000fffe0ff */
[----:B------:R-:W-:Y:S02]  /*07c0*/  ISETP.GE.AND.EX P0, PT, R9, UR9, PT, P0 ;  /* 0x0000000909007c0c */ /* 0x000fe4000bf06300 */
[----:B------:R-:W-:-:S11]  /*07d0*/  IADD3 R7, PT, PT, R7, 0x1, RZ ;  /* 0x0000000107077810 */ /* 0x000fd60007ffe0ff */
.L_x_57:
        /* <DEDUP_REMOVED lines=90> */
.L_x_54:
        /* <DEDUP_REMOVED lines=8> */
.L_x_61:
        /* <DEDUP_REMOVED lines=35> */
.L_x_60:
[----:B--2---:R-:W-:Y:S05]  /*1030*/  BSYNC.RECONVERGENT B0 ;  /* 0x0000000000007941 */ /* 0x004fea0003800200 */
.L_x_59:
[----:B------:R-:W-:Y:S01]  /*1040*/  IADD3 R7, PT, PT, R7, 0x1, RZ ;  /* 0x0000000107077810 */ /* 0x000fe20007ffe0ff */
[----:B------:R-:W-:Y:S06]  /*1050*/  BRA.U UP0, `(.L_x_61) ;  /* 0xfffffffd00687547 */ /* 0x000fec000b83ffff */
.L_x_58:
        /* <DEDUP_REMOVED lines=9> */
.L_x_64:
        /* <DEDUP_REMOVED lines=34> */
.L_x_63:
[----:B---3--:R-:W-:Y:S05]  /*1310*/  BSYNC.RECONVERGENT B0 ;  /* 0x0000000000007941 */ /* 0x008fea0003800200 */
.L_x_62:
        /* <DEDUP_REMOVED lines=96> */
.L_x_53:
        /* <DEDUP_REMOVED lines=14> */
.L_x_65:
        /* <DEDUP_REMOVED lines=16> */
.L_x_3534:


//--------------------- .text._Z32group_norm_nhwc_fwd_scale_kernelI11Fp32IOFp32WLi448EEv26Group_norm_nhwc_fwd_params --------------------------
	.section	.text._Z32group_norm_nhwc_fwd_scale_kernelI11Fp32IOFp32WLi448EEv26Group_norm_nhwc_fwd_params,"ax",@progbits
	.align	128
        .global         _Z32group_norm_nhwc_fwd_scale_kernelI11Fp32IOFp32WLi448EEv26Group_norm_nhwc_fwd_params
        .type           _Z32group_norm_nhwc_fwd_scale_kernelI11Fp32IOFp32WLi448EEv26Group_norm_nhwc_fwd_params,@function
        .size           _Z32group_norm_nhwc_fwd_scale_kernelI11Fp32IOFp32WLi448EEv26Group_norm_nhwc_fwd_params,(.L_x_3535 - _Z32group_norm_nhwc_fwd_scale_kernelI11Fp32IOFp32WLi448EEv26Group_norm_nhwc_fwd_params)
        .other          _Z32group_norm_nhwc_fwd_scale_kernelI11Fp32IOFp32WLi448EEv26Group_norm_nhwc_fwd_params,@"STO_CUDA_ENTRY STV_DEFAULT"
_Z32group_norm_nhwc_fwd_scale_kernelI11Fp32IOFp32WLi448EEv26Group_norm_nhwc_fwd_params:
.text._Z32group_norm_nhwc_fwd_scale_kernelI11Fp32IOFp32WLi448EEv26Group_norm_nhwc_fwd_params:
        /* <DEDUP_REMOVED lines=94> */
.L_x_69:
        /* <DEDUP_REMOVED lines=26> */
.L_x_68:
[----:B------:R-:W-:Y:S05]  /*0780*/  BRA.U UP0, `(.L_x_66) ;  /* 0x0000001100647547 */ /* 0x000fea000b800000 */
[----:B------:R-:W-:Y:S01]  /*0790*/  ISETP.GE.U32.AND P0, PT, R8, UR8, PT ;  /* 0x0000000808007c0c */ /* 0x000fe2000bf06070 */
[----:B------:R-:W1:Y:S01]  /*07a0*/  LDCU.64 UR16, c[0x0][0x3e0] ;  /* 0x00007c00ff1077ac */ /* 0x000e620008000a00 */
[----:B------:R-:W-:Y:S02]  /*07b0*/  IADD3 R8, PT, PT, R7, -UR6, RZ ;  /* 0x8000000607087c10 */ /* 0x000fe4000fffe0ff */
[----:B------:R-:W-:Y:S02]  /*07c0*/  ISETP.GE.AND.EX P0, PT, R9, UR9, PT, P0 ;  /* 0x0000000909007c0c */ /* 0x000fe4000bf06300 */
[----:B------:R-:W-:-:S11]  /*07d0*/  IADD3 R7, PT, PT, R7, 0x1, RZ ;  /* 0x0000000107077810 */ /* 0x000fd60007ffe0ff */
.L_x_70:
        /* <DEDUP_REMOVED lines=90> */
.L_x_67:
        /* <DEDUP_REMOVED lines=8> */
.L_x_74:
        /* <DEDUP_REMOVED lines=35> */
.L_x_73:
[----:B--2---:R-:W-:Y:S05]  /*1030*/  BSYNC.RECONVERGENT B0 ;  /* 0x0000000000007941 */ /* 0x004fea0003800200 */
.L_x_72:
[----:B------:R-:W-:Y:S01]  /*1040*/  IADD3 R7, PT, PT, R7, 0x1, RZ ;  /* 0x0000000107077810 */ /* 0x000fe20007ffe0ff */
[----:B------:R-:W-:Y:S06]  /*1050*/  BRA.U UP0, `(.L_x_74) ;  /* 0xfffffffd00687547 */ /* 0x000fec000b83ffff */
.L_x_71:
        /* <DEDUP_REMOVED lines=9> */
.L_x_77:
        /* <DEDUP_REMOVED lines=34> */
.L_x_76:
[----:B---3--:R-:W-:Y:S05]  /*1310*/  BSYNC.RECONVERGENT B0 ;  /* 0x0000000000007941 */ /* 0x008fea0003800200 */
.L_x_75:
        /* <DEDUP_REMOVED lines=96> */
.L_x_66:
        /* <DEDUP_REMOVED lines=14> */
.L_x_78:
        /* <DEDUP_REMOVED lines=16> */
.L_x_3535:


//--------------------- .text._Z32group_norm_nhwc_fwd_scale_kernelI11Fp32IOFp32WLi256EEv26Group_norm_nhwc_fwd_params --------------------------
	.section	.text._Z32group_norm_nhwc_fwd_scale_kernelI11Fp32IOFp32WLi256EEv26Group_norm_nhwc_fwd_params,"ax",@progbits
	.align	128
        .global         _Z32group_norm_nhwc_fwd_scale_kernelI11Fp32IOFp32WLi256EEv26Group_norm_nhwc_fwd_params
        .type           _Z32group_norm_nhwc_fwd_scale_kernelI11Fp32IOFp32WLi256EEv26Group_norm_nhwc_fwd_params,@function
        .size           _Z32group_norm_nhwc_fwd_scale_kernelI11Fp32IOFp32WLi256EEv26Group_norm_nhwc_fwd_params,(.L_x_3536 - _Z32group_norm_nhwc_fwd_scale_kernelI11Fp32IOFp32WLi256EEv26Group_norm_nhwc_fwd_params)
        .other          _Z32group_norm_nhwc_fwd_scale_kernelI11Fp32IOFp32WLi256EEv26Group_norm_nhwc_fwd_params,@"STO_CUDA_ENTRY STV_DEFAULT"
_Z32group_norm_nhwc_fwd_scale_kernelI11Fp32IOFp32WLi256EEv26Group_norm_nhwc_fwd_params:
.text._Z32group_norm_nhwc_fwd_scale_kernelI11Fp32IOFp32WLi256EEv26Group_norm_nhwc_fwd_params:
        /* <DEDUP_REMOVED lines=94> */
.L_x_82:
        /* <DEDUP_REMOVED lines=26> */
.L_x_81:
[----:B------:R-:W-:Y:S05]  /*0780*/  BRA.U UP0, `(.L_x_79) ;  /* 0x0000001100647547 */ /* 0x000fea000b800000 */
[----:B------:R-:W-:Y:S01]  /*0790*/  ISETP.GE.U32.AND P0, PT, R8, UR8, PT ;  /* 0x0000000808007c0c */ /* 0x000fe2000bf06070 */
[----:B------:R-:W1:Y:S01]  /*07a0*/  LDCU.64 UR16, c[0x0][0x3e0] ;  /* 0x00007c00ff1077ac */ /* 0x000e620008000a00 */
[----:B------:R-:W-:Y:S02]  /*07b0*/  IADD3 R8, PT, PT, R7, -UR6, RZ ;  /* 0x8000000607087c10 */ /* 0x000fe4000fffe0ff */
[----:B------:R-:W-:Y:S02]  /*07c0*/  ISETP.GE.AND.EX P0, PT, R9, UR9, PT, P0 ;  /* 0x0000000909007c0c */ /* 0x000fe4000bf06300 */
[----:B------:R-:W-:-:S11]  /*07d0*/  IADD3 R7, PT, PT, R7, 0x1, RZ ;  /* 0x0000000107077810 */ /* 0x000fd60007ffe0ff */
.L_x_83:
        /* <DEDUP_REMOVED lines=90> */
.L_x_80:
        /* <DEDUP_REMOVED lines=8> */
.L_x_87:
        /* <DEDUP_REMOVED lines=35> */
.L_x_86:
[----:B--2---:R-:W-:Y:S05]  /*1030*/  BSYNC.RECONVERGENT B0 ;  /* 0x0000000000007941 */ /* 0x004fea0003800200 */
.L_x_85:
[----:B------:R-:W-:Y:S01]  /*1040*/  IADD3 R7, PT, PT, R7, 0x1, RZ ;  /* 0x0000000107077810 */ /* 0x000fe20007ffe0ff */
[----:B------:R-:W-:Y:S06]  /*1050*/  BRA.U UP0, `(.L_x_87) ;  /* 0xfffffffd00687547 */ /* 0x000fec000b83ffff */
.L_x_84:
        /* <DEDUP_REMOVED lines=9> */
.L_x_90:
        /* <DEDUP_REMOVED lines=34> */
.L_x_89:
[----:B---3--:R-:W-:Y:S05]  /*1310*/  BSYNC.RECONVERGENT B0 ;  /* 0x0000000000007941 */ /* 0x008fea0003800200 */
.L_x_88:
        /* <DEDUP_REMOVED lines=96> */
.L_x_79:
        /* <DEDUP_REMOVED lines=14> */
.L_x_91:
        /* <DEDUP_REMOVED lines=16> */
.L_x_3536:


//--------------------- .text._Z32group_norm_nhwc_fwd_scale_kernelI11Fp32IOFp32WLi120EEv26Group_norm_nhwc_fwd_params --------------------------
	.section	.text._Z32group_norm_nhwc_fwd_scale_kernelI11Fp32IOFp32WLi120EEv26Group_norm_nhwc_fwd_params,"ax",@progbits
	.align	128
        .global         _Z32group_norm_nhwc_fwd_scale_kernelI11Fp32IOFp32WLi120EEv26Group_norm_nhwc_fwd_params
        .type           _Z32group_norm_nhwc_fwd_scale_kernelI11Fp32IOFp32WLi120EEv26Group_norm_nhwc_fwd_params,@function
        .size           _Z32group_norm_nhwc_fwd_scale_kernelI11Fp32IOFp32WLi120EEv26Group_norm_nhwc_fwd_params,(.L_x_3537 - _Z32group_norm_nhwc_fwd_scale_kernelI11Fp32IOFp32WLi120EEv26Group_norm_nhwc_fwd_params)
        .other          _Z32group_norm_nhwc_fwd_scale_kernelI11Fp32IOFp32WLi120EEv26Group_norm_nhwc_fwd_params,@"STO_CUDA_ENTRY STV_DEFAULT"
_Z32group_norm_nhwc_fwd_scale_kernelI11Fp32IOFp32WLi120EEv26Group_norm_nhwc_fwd_params:
.text._Z32group_norm_nhwc_fwd_scale_kernelI11Fp32IOFp32WLi120EEv26Group_norm_nhwc_fwd_params:
        /* <DEDUP_REMOVED lines=94> */
.L_x_95:
        /* <DEDUP_REMOVED lines=26> */
.L_x_94:
[----:B------:R-:W-:Y:S05]  /*0780*/  BRA.U UP0, `(.L_x_92) ;  /* 0x0000001100647547 */ /* 0x000fea000b800000 */
[----:B------:R-:W-:Y:S01]  /*0790*/  ISETP.GE.U32.AND P0, PT, R8, UR8, PT ;  /* 0x0000000808007c0c */ /* 0x000fe2000bf06070 */
[----:B------:R-:W1:Y:S01]  /*07a0*/  LDCU.64 UR16, c[0x0][0x3e0] ;  /* 0x00007c00ff1077ac */ /* 0x000e620008000a00 */
[----:B------:R-:W-:Y:S02]  /*07b0*/  IADD3 R8, PT, PT, R7, -UR6, RZ ;  /* 0x8000000607087c10 */ /* 0x000fe4000fffe0ff */
[----:B------:R-:W-:Y:S02]  /*07c0*/  ISETP.GE.AND.EX P0, PT, R9, UR9, PT, P0 ;  /* 0x0000000909007c0c */ /* 0x000fe4000bf06300 */
[----:B------:R-:W-:-:S11]  /*07d0*/  IADD3 R7, PT, PT, R7, 0x1, RZ ;  /* 0x0000000107077810 */ /* 0x000fd60007ffe0ff */
.L_x_96:
        /* <DEDUP_REMOVED lines=90> */
.L_x_93:
        /* <DEDUP_REMOVED lines=8> */
.L_x_100:
        /* <DEDUP_REMOVED lines=35> */
.L_x_99:
[----:B--2---:R-:W-:Y:S05]  /*1030*/  BSYNC.RECONVERGENT B0 ;  /* 0x0000000000007941 */ /* 0x004fea0003800200 */
.L_x_98:
[----:B------:R-:W-:Y:S01]  /*1040*/  IADD3 R7, PT, PT, R7, 0x1, RZ ;  /* 0x0000000107077810 */ /* 0x000fe20007ffe0ff */
[----:B------:R-:W-:Y:S06]  /*1050*/  BRA.U UP0, `(.L_x_100) ;  /* 0xfffffffd00687547 */ /* 0x000fec000b83ffff */
.L_x_97:
        /* <DEDUP_REMOVED lines=9> */
.L_x_103:
        /* <DEDUP_REMOVED lines=34> */
.L_x_102:
[----:B---3--:R-:W-:Y:S05]  /*1310*/  BSYNC.RECONVERGENT B0 ;  /* 0x0000000000007941 */ /* 0x008fea0003800200 */
.L_x_101:
        /* <DEDUP_REMOVED lines=96> */
.L_x_92:
        /* <DEDUP_REMOVED lines=14> */
.L_x_104:
        /* <DEDUP_REMOVED lines=16> */
.L_x_3537:


//--------------------- .text._Z32group_norm_nhwc_fwd_scale_kernelI11Fp32IOFp32WLi140EEv26Group_norm_nhwc_fwd_params --------------------------
	.section	.text._Z32group_norm_nhwc_fwd_scale_kernelI11Fp32IOFp32WLi140EEv26Group_norm_nhwc_fwd_params,"ax",@progbits
	.align	128
        .global         _Z32group_norm_nhwc_fwd_scale_kernelI11Fp32IOFp32WLi140EEv26Group_norm_nhwc_fwd_params
        .type           _Z32group_norm_nhwc_fwd_scale_kernelI11Fp32IOFp32WLi140EEv26Group_norm_nhwc_fwd_params,@function
        .size           _Z32group_norm_nhwc_fwd_scale_kernelI11Fp32IOFp32WLi140EEv26Group_norm_nhwc_fwd_params,(.L_x_3538 - _Z32group_norm_nhwc_fwd_scale_kernelI11Fp32IOFp32WLi140EEv26Group_norm_nhwc_fwd_params)
        .other          _Z32group_norm_nhwc_fwd_scale_kernelI11Fp32IOFp32WLi140EEv26Group_norm_nhwc_fwd_params,@"STO_CUDA_ENTRY STV_DEFAULT"
_Z32group_norm_nhwc_fwd_scale_kernelI11Fp32IOFp32WLi140EEv26Group_norm_nhwc_fwd_params:
.text._Z32group_norm_nhwc_fwd_scale_kernelI11Fp32IOFp32WLi140EEv26Group_norm_nhwc_fwd_params:
        /* <DEDUP_REMOVED lines=94> */
.L_x_108:
        /* <DEDUP_REMOVED lines=26> */
.L_x_107:
[----:B------:R-:W-:Y:S05]  /*0780*/  BRA.U UP0, `(.L_x_105) ;  /* 0x0000001100647547 */ /* 0x000fea000b800000 */
[----:B------:R-:W-:Y:S01]  /*0790*/  ISETP.GE.U32.AND P0, PT, R8, UR8, PT ;  /* 0x0000000808007c0c */ /* 0x000fe2000bf06070 */
[----:B------:R-:W1:Y:S01]  /*07a0*/  LDCU.64 UR16, c[0x0][0x3e0] ;  /* 0x00007c00ff1077ac */ /* 0x000e620008000a00 */
[----:B------:R-:W-:Y:S02]  /*07b0*/  IADD3 R8, PT, PT, R7, -UR6, RZ ;  /* 0x8000000607087c10 */ /* 0x000fe4000fffe0ff */
[----:B------:R-:W-:Y:S02]  /*07c0*/  ISETP.GE.AND.EX P0, PT, R9, UR9, PT, P0 ;  /* 0x0000000909007c0c */ /* 0x000fe4000bf06300 */
[----:B------:R-:W-:-:S11]  /*07d0*/  IADD3 R7, PT, PT, R7, 0x1, RZ ;  /* 0x0000000107077810 */ /* 0x000fd60007ffe0ff */
.L_x_109:
        /* <DEDUP_REMOVED lines=90> */
.L_x_106:
        /* <DEDUP_REMOVED lines=8> */
.L_x_113:
        /* <DEDUP_REMOVED lines=35> */
.L_x_112:
[----:B--2---:R-:W-:Y:S05]  /*1030*/  BSYNC.RECONVERGENT B0 ;  /* 0x0000000000007941 */ /* 0x004fea0003800200 */
.L_x_111:
[----:B------:R-:W-:Y:S01]  /*1040*/  IADD3 R7, PT, PT, R7, 0x1, RZ ;  /* 0x0000000107077810 */ /* 0x000fe20007ffe0ff */
[----:B------:R-:W-:Y:S06]  /*1050*/  BRA.U UP0, `(.L_x_113) ;  /* 0xfffffffd00687547 */ /* 0x000fec000b83ffff */
.L_x_110:
        /* <DEDUP_REMOVED lines=9> */
.L_x_116:
        /* <DEDUP_REMOVED lines=34> */
.L_x_115:
[----:B---3--:R-:W-:Y:S05]  /*1310*/  BSYNC.RECONVERGENT B0 ;  /* 0x0000000000007941 */ /* 0x008fea0003800200 */
.L_x_114:
        /* <DEDUP_REMOVED lines=96> */
.L_x_105:
        /* <DEDUP_REMOVED lines=14> */
.L_x_117:
        /* <DEDUP_REMOVED lines=16> */
.L_x_3538:


//--------------------- .text._Z32group_norm_nhwc_fwd_scale_kernelI11Fp32IOFp32WLi160EEv26Group_norm_nhwc_fwd_params --------------------------
	.section	.text._Z32group_norm_nhwc_fwd_scale_kernelI11Fp32IOFp32WLi160EEv26Group_norm_nhwc_fwd_params,"ax",@progbits
	.align	128
        .global         _Z32group_norm_nhwc_fwd_scale_kernelI11Fp32IOFp32WLi160EEv26Group_norm_nhwc_fwd_params
        .type           _Z32group_norm_nhwc_fwd_scale_kernelI11Fp32IOFp32WLi160EEv26Group_norm_nhwc_fwd_params,@function
        .size           _Z32group_norm_nhwc_fwd_scale_kernelI11Fp32IOFp32WLi160EEv26Group_norm_nhwc_fwd_params,(.L_x_3539 - _Z32group_norm_nhwc_fwd_scale_kernelI11Fp32IOFp32WLi160EEv26Group_norm_nhwc_fwd_params)
        .other          _Z32group_norm_nhwc_fwd_scale_kernelI11Fp32IOFp32WLi160EEv26Group_norm_nhwc_fwd_params,@"STO_CUDA_ENTRY STV_DEFAULT"
_Z32group_norm_nhwc_fwd_scale_kernelI11Fp32IOFp32WLi160EEv26Group_norm_nhwc_fwd_params:
.text._Z32group_norm_nhwc_fwd_scale_kernelI11Fp32IOFp32WLi160EEv26Group_norm_nhwc_fwd_params:
        /* <DEDUP_REMOVED lines=94> */
.L_x_121:
        /* <DEDUP_REMOVED lines=26> */
.L_x_120:
[----:B------:R-:W-:Y:S05]  /*0780*/  BRA.U UP0, `(.L_x_118) ;  /* 0x0000001100647547 */ /* 0x000fea000b800000 */
[----:B------:R-:W-:Y:S01]  /*0790*/  ISETP.GE.U32.AND P0, PT, R8, UR8, PT ;  /* 0x0000000808007c0c */ /* 0x000fe2000bf06070 */
[----:B------:R-:W1:Y:S01]  /*07a0*/  LDCU.64 UR16, c[0x0][0x3e0] ;  /* 0x00007c00ff1077ac */ /* 0x000e620008000a00 */
[----:B------:R-:W-:Y:S02]  /*07b0*/  IADD3 R8, PT, PT, R7, -UR6, RZ ;  /* 0x8000000607087c10 */ /* 0x000fe4000fffe0ff */
[----:B------:R-:W-:Y:S02]  /*07c0*/  ISETP.GE.AND.EX P0, PT, R9, UR9, PT, P0 ;  /* 0x0000000909007c0c */ /* 0x000fe4000bf06300 */
[----:B------:R-:W-:-:S11]  /*07d0*/  IADD3 R7, PT, PT, R7, 0x1, RZ ;  /* 0x0000000107077810 */ /* 0x000fd60007ffe0ff */
.L_x_122:
        /* <DEDUP_REMOVED lines=90> */
.L_x_119:
        /* <DEDUP_REMOVED lines=8> */
.L_x_126:
        /* <DEDUP_REMOVED lines=35> */
.L_x_125:
[----:B--2---:R-:W-:Y:S05]  /*1030*/  BSYNC.RECONVERGENT B0 ;  /* 0x0000000000007941 */ /* 0x004fea0003800200 */
.L_x_124:
[----:B------:R-:W-:Y:S01]  /*1040*/  IADD3 R7, PT, PT, R7, 0x1, RZ ;  /* 0x0000000107077810 */ /* 0x000fe20007ffe0ff */
[----:B------:R-:W-:Y:S06]  /*1050*/  BRA.U UP0, `(.L_x_126) ;  /* 0xfffffffd00687547 */ /* 0x000fec000b83ffff */
.L_x_123:
        /* <DEDUP_REMOVED lines=9> */
.L_x_129:
        /* <DEDUP_REMOVED lines=34> */
.L_x_128:
[----:B---3--:R-:W-:Y:S05]  /*1310*/  BSYNC.RECONVERGENT B0 ;  /* 0x0000000000007941 */ /* 0x008fea0003800200 */
.L_x_127:
        /* <DEDUP_REMOVED lines=96> */
.L_x_118:
        /* <DEDUP_REMOVED lines=14> */
.L_x_130:
        /* <DEDUP_REMOVED lines=16> */
.L_x_3539:


//--------------------- .text._Z32group_norm_nhwc_fwd_scale_kernelI11Fp32IOBf16WLi196EEv26Group_norm_nhwc_fwd_params --------------------------
	.section	.text._Z32group_norm_nhwc_fwd_scale_kernelI11Fp32IOBf16WLi196EEv26Group_norm_nhwc_fwd_params,"ax",@progbits
	.align	128
        .global         _Z32group_norm_nhwc_fwd_scale_kernelI11Fp32IOBf16WLi196EEv26Group_norm_nhwc_fwd_params
        .type           _Z32group_norm_nhwc_fwd_scale_kernelI11Fp32IOBf16WLi196EEv26Group_norm_nhwc_fwd_params,@function
        .size           _Z32group_norm_nhwc_fwd_scale_kernelI11Fp32IOBf16WLi196EEv26Group_norm_nhwc_fwd_params,(.L_x_3540 - _Z32group_norm_nhwc_fwd_scale_kernelI11Fp32IOBf16WLi196EEv26Group_norm_nhwc_fwd_params)
        .other          _Z32group_norm_nhwc_fwd_scale_kernelI11Fp32IOBf16WLi196EEv26Group_norm_nhwc_fwd_params,@"STO_CUDA_ENTRY STV_DEFAULT"
_Z32group_norm_nhwc_fwd_scale_kernelI11Fp32IOBf16WLi196EEv26Group_norm_nhwc_fwd_params:
.text._Z32group_norm_nhwc_fwd_scale_kernelI11Fp32IOBf16WLi196EEv26Group_norm_nhwc_fwd_params:
[----:B------:R-:W-:Y:S08]  /*0000*/  LDC R1, c[0x0][0x37c] ;  /* 0x0000df00ff017b82 */ /* 0x000ff00000000800 */
[----:B------:R-:W0:Y:S01]  /*0010*/  LDC R11, c[0x0][0x40c] ;  /* 0x00010300ff0b7b82 */ /* 0x000e220000000800 */
[----:B------:R-:W1:Y:S01]  /*0020*/  S2R R16, SR_TID.X ;  /* 0x0000000000107919 */ /* 0x000e620000002100 */
[----:B------:R-:W2:Y:S01]  /*0030*/  LDCU.64 UR14, c[0x0][0x358] ;  /* 0x00006b00ff0e77ac */ /* 0x000ea20008000a00 */
[----:B------:R-:W-:Y:S01]  /*0040*/  MOV R18, RZ ;  /* 0x000000ff00127202 */ /* 0x000fe20000000f00 */
[----:B------:R-:W3:Y:S04]  /*0050*/  LDCU.64 UR8, c[0x0][0x3e0] ;  /* 0x00007c00ff0877ac */ /* 0x000ee80008000a00 */
[----:B------:R-:W4:Y:S01]  /*0060*/  S2UR UR4, SR_CTAID.X ;  /* 0x00000000000479c3 */ /* 0x000f220000002500 */
[----:B------:R-:W5:Y:S01]  /*0070*/  LDCU UR6, c[0x0][0x404] ;  /* 0x00008080ff0677ac */ /* 0x000f620008000800 */
[----:B------:R-:W5:Y:S06]  /*0080*/  LDCU.64 UR10, c[0x0][0x3e8] ;  /* 0x00007d00ff0a77ac */ /* 0x000f6c0008000a00 */
        /* <DEDUP_REMOVED lines=14> */
[----:B------:R-:W-:-:S06]  /*0170*/  IMAD.HI.U32 R3, R3, R13, R2 ;  /* 0x0000000d03037227 */ /* 0x000fcc00078e0002 */
[----:B------:R-:W-:Y:S01]  /*0180*/  IMAD.HI.U32 R0, R3, R4, RZ ;  /* 0x0000000403007227 */ /* 0x000fe200078e00ff */
[----:B------:R-:W-:-:S04]  /*0190*/  LOP3.LUT R3, R16, R11, RZ, 0x3c, !PT ;  /* 0x0000000b10037212 */ /* 0x000fc800078e3cff */
[----:B------:R-:W-:Y:S02]  /*01a0*/  IADD3 R2, PT, PT, -R0, RZ, RZ ;  /* 0x000000ff00027210 */ /* 0x000fe40007ffe1ff */
[----:B------:R-:W-:-:S03]  /*01b0*/  ISETP.GE.AND P1, PT, R3, RZ, PT ;  /* 0x000000ff0300720c */ /* 0x000fc60003f26270 */
[----:B------:R-:W-:-:S05]  /*01c0*/  IMAD R2, R9, R2, R4 ;  /* 0x0000000209027224 */ /* 0x000fca00078e0204 */
[----:B------:R-:W-:-:S13]  /*01d0*/  ISETP.GT.U32.AND P2, PT, R9, R2, PT ;  /* 0x000000020900720c */ /* 0x000fda0003f44070 */
[-C--:B------:R-:W-:Y:S02]  /*01e0*/  @!P2 IADD3 R2, PT, PT, R2, -R9.reuse, RZ ;  /* 0x800000090202a210 */ /* 0x080fe40007ffe0ff */
[----:B------:R-:W-:Y:S02]  /*01f0*/  @!P2 IADD3 R0, PT, PT, R0, 0x1, RZ ;  /* 0x000000010000a810 */ /* 0x000fe40007ffe0ff */
[----:B------:R-:W-:Y:S02]  /*0200*/  ISETP.GE.U32.AND P0, PT, R2, R9, PT ;  /* 0x000000090200720c */ /* 0x000fe40003f06070 */
[----:B------:R-:W2:Y:S01]  /*0210*/  LDC R2, c[0x0][0x3f8] ;  /* 0x0000fe00ff027b82 */ /* 0x000ea20000000800 */
[----:B------:R-:W-:-:S10]  /*0220*/  ISETP.NE.AND P2, PT, R11, RZ, PT ;  /* 0x000000ff0b00720c */ /* 0x000fd40003f45270 */
[----:B------:R-:W-:-:S04]  /*0230*/  @P0 IADD3 R0, PT, PT, R0, 0x1, RZ ;  /* 0x0000000100000810 */ /* 0x000fc80007ffe0ff */
[----:B------:R-:W-:Y:S02]  /*0240*/  @!P1 IADD3 R0, PT, PT, -R0, RZ, RZ ;  /* 0x000000ff00009210 */ /* 0x000fe40007ffe1ff */
[----:B------:R-:W-:-:S04]  /*0250*/  @!P2 LOP3.LUT R0, RZ, R11, RZ, 0x33, !PT ;  /* 0x0000000bff00a212 */ /* 0x000fc800078e33ff */
[----:B--2---:R-:W-:-:S13]  /*0260*/  ISETP.GE.AND P0, PT, R0, R2, PT ;  /* 0x000000020000720c */ /* 0x004fda0003f06270 */
[----:B------:R-:W2:Y:S01]  /*0270*/  @!P0 LDC.64 R14, c[0x0][0x3c0] ;  /* 0x0000f000ff0e8b82 */ /* 0x000ea20000000a00 */
[----:B0-----:R-:W-:-:S05]  /*0280*/  @!P0 IMAD R3, R2, UR12, RZ ;  /* 0x0000000c02038c24 */ /* 0x001fca000f8e02ff */
[----:B------:R-:W-:-:S05]  /*0290*/  @!P0 LEA R3, R3, R0, 0x1 ;  /* 0x0000000003038211 */ /* 0x000fca00078e08ff */
[C---:B--2---:R-:W-:Y:S01]  /*02a0*/  @!P0 IMAD.WIDE R10, R3.reuse, 0x4, R14 ;  /* 0x00000004030a8825 */ /* 0x044fe200078e020e */
[----:B------:R-:W-:-:S03]  /*02b0*/  @!P0 IADD3 R3, PT, PT, R3, R2, RZ ;  /* 0x0000000203038210 */ /* 0x000fc60007ffe0ff */
[----:B------:R-:W-:Y:S01]  /*02c0*/  HFMA2 R2, -RZ, RZ, 0, 0 ;  /* 0x00000000ff027431 */ /* 0x000fe200000001ff */
[----:B------:R0:W1:Y:S01]  /*02d0*/  @!P0 LDG.E R18, desc[UR14][R10.64] ;  /* 0x0000000e0a128981 */ /* 0x000062000c1e1900 */
[----:B------:R-:W-:-:S05]  /*02e0*/  @!P0 IMAD.WIDE R14, R3, 0x4, R14 ;  /* 0x00000004030e8825 */ /* 0x000fca00078e020e */
[----:B------:R-:W2:Y:S01]  /*02f0*/  @!P0 LDG.E R2, desc[UR14][R14.64] ;  /* 0x0000000e0e028981 */ /* 0x000ea2000c1e1900 */
[----:B---3--:R-:W-:Y:S02]  /*0300*/  ISETP.GE.U32.AND P0, PT, R16, UR8, PT ;  /* 0x0000000810007c0c */ /* 0x008fe4000bf06070 */
[----:B------:R-:W-:-:S04]  /*0310*/  SHF.R.S32.HI R17, RZ, 0x1f, R16 ;  /* 0x0000001fff117819 */ /* 0x000fc80000011410 */
[----:B------:R-:W-:-:S13]  /*0320*/  ISETP.GE.AND.EX P0, PT, R17, UR9, PT, P0 ;  /* 0x0000000911007c0c */ /* 0x000fda000bf06300 */
[----:B------:R-:W3:Y:S01]  /*0330*/  @!P0 LDC.64 R12, c[0x0][0x398] ;  /* 0x0000e600ff0c8b82 */ /* 0x000ee20000000a00 */
[C---:B------:R-:W-:Y:S02]  /*0340*/  @!P0 SHF.L.U32 R3, R16.reuse, 0x1, RZ ;  /* 0x0000000110038819 */ /* 0x040fe400000006ff */
[----:B------:R-:W-:-:S05]  /*0350*/  @!P0 SHF.L.U64.HI R4, R16, 0x1, R17 ;  /* 0x0000000110048819 */ /* 0x000fca0000010211 */
[----:B------:R-:W0:Y:S01]  /*0360*/  @!P0 LDC.64 R20, c[0x0][0x3a0] ;  /* 0x0000e800ff148b82 */ /* 0x000e220000000a00 */
[----:B---3--:R-:W-:-:S04]  /*0370*/  @!P0 IADD3 R12, P1, PT, R3, R12, RZ ;  /* 0x0000000c030c8210 */ /* 0x008fc80007f3e0ff */
[----:B------:R-:W-:Y:S02]  /*0380*/  @!P0 IADD3.X R13, PT, PT, R4, R13, RZ, P1, !PT ;  /* 0x0000000d040d8210 */ /* 0x000fe40000ffe4ff */
[----:B0-----:R-:W-:-:S03]  /*0390*/  @!P0 IADD3 R10, P2, PT, R3, R20, RZ ;  /* 0x00000014030a8210 */ /* 0x001fc60007f5e0ff */
[----:B------:R-:W3:Y:S01]  /*03a0*/  @!P0 LDG.E.U16 R9, desc[UR14][R12.64+0x2] ;  /* 0x0000020e0c098981 */ /* 0x000ee2000c1e1500 */
[----:B------:R-:W-:-:S03]  /*03b0*/  @!P0 IADD3.X R11, PT, PT, R4, R21, RZ, P2, !PT ;  /* 0x00000015040b8210 */ /* 0x000fc600017fe4ff */
[----:B------:R-:W4:Y:S04]  /*03c0*/  @!P0 LDG.E.U16 R20, desc[UR14][R12.64] ;  /* 0x0000000e0c148981 */ /* 0x000f28000c1e1500 */
[----:B------:R-:W4:Y:S04]  /*03d0*/  @!P0 LDG.E.U16 R14, desc[UR14][R10.64] ;  /* 0x0000000e0a0e8981 */ /* 0x000f28000c1e1500 */
[----:B------:R0:W4:Y:S01]  /*03e0*/  @!P0 LDG.E.U16 R15, desc[UR14][R10.64+0x2] ;  /* 0x0000020e0a0f8981 */ /* 0x000122000c1e1500 */
[----:B-----5:R-:W-:Y:S01]  /*03f0*/  USHF.R.S32.HI UR5, URZ, 0x1f, UR6 ;  /* 0x0000001fff057899 */ /* 0x020fe20008011406 */
[----:B-1----:R-:W-:-:S04]  /*0400*/  FMUL.FTZ R3, R18, UR4 ;  /* 0x0000000412037c20 */ /* 0x002fc80008410000 */
[----:B------:R-:W-:-:S04]  /*0410*/  FMUL.FTZ R19, R3, R3 ;  /* 0x0000000303137220 */ /* 0x000fc80000410000 */
[----:B--2---:R-:W-:Y:S01]  /*0420*/  FFMA.FTZ R19, R2, UR4, -R19 ;  /* 0x0000000402137c23 */ /* 0x004fe20008010813 */
[----:B------:R-:W1:Y:S04]  /*0430*/  S2UR UR4, SR_CTAID.Y ;  /* 0x00000000000479c3 */ /* 0x000e680000002600 */
[----:B------:R-:W-:-:S13]  /*0440*/  FSETP.GTU.FTZ.AND P1, PT, R19, RZ, PT ;  /* 0x000000ff1300720b */ /* 0x000fda0003f3c000 */
[----:B------:R-:W0:Y:S01]  /*0450*/  @P1 LDC R4, c[0x0][0x3a8] ;  /* 0x0000ea00ff041b82 */ /* 0x000e220000000800 */
[----:B-1----:R-:W-:-:S04]  /*0460*/  UIMAD UR4, UR4, UR6, URZ ;  /* 0x00000006040472a4 */ /* 0x002fc8000f8e02ff */
[----:B------:R-:W-:-:S04]  /*0470*/  UIADD3 UR6, UP0, UPT, UR4, UR6, URZ ;  /* 0x0000000604067290 */ /* 0x000fc8000ff1e0ff */
[----:B------:R-:W-:Y:S02]  /*0480*/  ULEA.HI.X.SX32 UR5, UR4, UR5, 0x1, UP0 ;  /* 0x0000000504057291 */ /* 0x000fe400080f0eff */
[----:B------:R-:W-:-:S04]  /*0490*/  UISETP.LT.U32.AND UP0, UPT, UR6, UR10, UPT ;  /* 0x0000000a0600728c */ /* 0x000fc8000bf01070 */
[----:B------:R-:W-:Y:S01]  /*04a0*/  UISETP.LT.AND.EX UP0, UPT, UR5, UR11, UPT, UP0 ;  /* 0x0000000b0500728c */ /* 0x000fe2000bf01300 */
[----:B0-----:R-:W-:Y:S01]  /*04b0*/  @P1 FADD.FTZ R10, R19, R4 ;  /* 0x00000004130a1221 */ /* 0x001fe20000010000 */
[----:B------:R-:W-:Y:S02]  /*04c0*/  MOV R4, 0x3f800000 ;  /* 0x3f80000000047802 */ /* 0x000fe40000000f00 */
[----:B------:R-:W-:-:S04]  /*04d0*/  USEL UR6, UR6, UR10, UP0 ;  /* 0x0000000a06067287 */ /* 0x000fc80008000000 */
[----:B------:R-:W-:Y:S01]  /*04e0*/  UISETP.GE.AND UP0, UPT, UR4, UR6, UPT ;  /* 0x000000060400728c */ /* 0x000fe2000bf06270 */
[----:B------:R0:W1:Y:S01]  /*04f0*/  @P1 MUFU.RSQ R4, R10 ;  /* 0x0000000a00041308 */ /* 0x0000620000001400 */
[----:B---3--:R-:W-:Y:S01]  /*0500*/  @!P0 IMAD.U32 R6, R9, 0x10000, RZ ;  /* 0x0001000009068824 */ /* 0x008fe200078e00ff */
[----:B----4-:R-:W-:Y:S02]  /*0510*/  @!P0 SHF.L.U32 R5, R20, 0x10, RZ ;  /* 0x0000001014058819 */ /* 0x010fe400000006ff */
[----:B------:R-:W-:Y:S02]  /*0520*/  @!P0 SHF.L.U32 R7, R14, 0x10, RZ ;  /* 0x000000100e078819 */ /* 0x000fe400000006ff */
[----:B------:R-:W-:Y:S02]  /*0530*/  @!P0 SHF.L.U32 R8, R15, 0x10, RZ ;  /* 0x000000100f088819 */ /* 0x000fe400000006ff */
[----:B01----:R-:W-:Y:S05]  /*0540*/  BRA.U UP0, `(.L_x_131) ;  /* 0x00000015000c7547 */ /* 0x003fea000b800000 */
[----:B------:R-:W0:Y:S01]  /*0550*/  LDCU.U8 UR5, c[0x0][0x3fc] ;  /* 0x00007f80ff0577ac */ /* 0x000e220008000000 */
[----:B------:R-:W1:Y:S01]  /*0560*/  LDC.64 R10, c[0x0][0x3f0] ;  /* 0x0000fc00ff0a7b82 */ /* 0x000e620000000a00 */
[----:B0-----:R-:W-:Y:S01]  /*0570*/  UISETP.NE.AND UP0, UPT, UR5, URZ, UPT ;  /* 0x000000ff0500728c */ /* 0x001fe2000bf05270 */
[----:B-1----:R-:W-:-:S04]  /*0580*/  IMAD.WIDE.U32 R20, R10, UR12, R16 ;  /* 0x0000000c0a147c25 */ /* 0x002fc8000f8e0010 */
        /* <DEDUP_REMOVED lines=9> */
[----:B------:R-:W0:Y:S01]  /*0620*/  LDCU.64 UR8, c[0x0][0x3e0] ;  /* 0x00007c00ff0877ac */ /* 0x000e220008000a00 */
[----:B------:R-:W-:-:S12]  /*0630*/  UIADD3 UR5, UPT, UPT, -UR5, URZ, URZ ;  /* 0x000000ff05057290 */ /* 0x000fd8000fffe1ff */
.L_x_134:
[----:B-1----:R-:W1:Y:S01]  /*0640*/  @!P0 LDC.64 R14, c[0x0][0x390] ;  /* 0x0000e400ff0e8b82 */ /* 0x002e620000000a00 */
[----:B------:R-:W-:Y:S02]  /*0650*/  SHF.R.S32.HI R10, RZ, 0x1f, R19 ;  /* 0x0000001fff0a7819 */ /* 0x000fe40000011413 */
[----:B------:R-:W-:-:S03]  /*0660*/  MOV R11, R9 ;  /* 0x00000009000b7202 */ /* 0x000fc60000000f00 */
[----:B0-----:R-:W-:Y:S01]  /*0670*/  IMAD R12, R10, UR8, RZ ;  /* 0x000000080a0c7c24 */ /* 0x001fe2000f8e02ff */
[----:B------:R-:W-:-:S03]  /*0680*/  MOV R10, R20 ;  /* 0x00000014000a7202 */ /* 0x000fc60000000f00 */
[C---:B------:R-:W-:Y:S02]  /*0690*/  IMAD R13, R19.reuse, UR9, R12 ;  /* 0x00000009130d7c24 */ /* 0x040fe4000f8e020c */
[----:B------:R-:W-:-:S05]  /*06a0*/  IMAD.WIDE.U32 R10, R19, UR8, R10 ;  /* 0x00000008130a7c25 */ /* 0x000fca000f8e000a */
[----:B------:R-:W-:Y:S02]  /*06b0*/  IADD3 R11, PT, PT, R11, R13, RZ ;  /* 0x0000000d0b0b7210 */ /* 0x000fe40007ffe0ff */
[----:B------:R-:W-:Y:S02]  /*06c0*/  CS2R R12, SRZ ;  /* 0x00000000000c7805 */ /* 0x000fe4000001ff00 */
[----:B-1----:R-:W-:-:S04]  /*06d0*/  @!P0 LEA R14, P1, R10, R14, 0x2 ;  /* 0x0000000e0a0e8211 */ /* 0x002fc800078210ff */
[----:B------:R-:W-:-:S05]  /*06e0*/  @!P0 LEA.HI.X R15, R10, R15, R11, 0x2, P1 ;  /* 0x0000000f0a0f8211 */ /* 0x000fca00008f140b */
[----:B------:R0:W2:Y:S01]  /*06f0*/  @!P0 LDG.E.64 R12, desc[UR14][R14.64] ;  /* 0x0000000e0e0c8981 */ /* 0x0000a2000c1e1b00 */
[----:B------:R-:W-:Y:S01]  /*0700*/  UIADD3 UR5, UPT, UPT, UR5, 0x1, URZ ;  /* 0x0000000105057890 */ /* 0x000fe2000fffe0ff */
[----:B------:R-:W-:-:S03]  /*0710*/  IADD3 R19, PT, PT, R19, 0x1, RZ ;  /* 0x0000000113137810 */ /* 0x000fc60007ffe0ff */
[----:B------:R-:W-:Y:S01]  /*0720*/  UISETP.NE.AND UP1, UPT, UR5, URZ, UPT ;  /* 0x000000ff0500728c */ /* 0x000fe2000bf25270 */
[----:B0-----:R-:W0:Y:S02]  /*0730*/  @!P0 LDC.64 R14, c[0x0][0x380] ;  /* 0x0000e000ff0e8b82 */ /* 0x001e240000000a00 */
[----:B0-----:R-:W-:-:S04]  /*0740*/  @!P0 LEA R14, P1, R10, R14, 0x2 ;  /* 0x0000000e0a0e8211 */ /* 0x001fc800078210ff */
[----:B------:R-:W-:Y:S01]  /*0750*/  @!P0 LEA.HI.X R15, R10, R15, R11, 0x2, P1 ;  /* 0x0000000f0a0f8211 */ /* 0x000fe200008f140b */
[C---:B--2---:R-:W-:Y:S01]  /*0760*/  FADD.FTZ R23, -R3.reuse, R12 ;  /* 0x0000000c03177221 */ /* 0x044fe20000010100 */
[----:B------:R-:W-:-:S03]  /*0770*/  FADD.FTZ R13, -R3, R13 ;  /* 0x0000000d030d7221 */ /* 0x000fc60000010100 */
[-C--:B------:R-:W-:Y:S01]  /*0780*/  FMUL.FTZ R12, R23, R4.reuse ;  /* 0x00000004170c7220 */ /* 0x080fe20000410000 */
[----:B------:R-:W-:-:S03]  /*0790*/  FMUL.FTZ R13, R13, R4 ;  /* 0x000000040d0d7220 */ /* 0x000fc60000410000 */
[----:B------:R-:W-:Y:S01]  /*07a0*/  FFMA.FTZ R10, R5, R12, R7 ;  /* 0x0000000c050a7223 */ /* 0x000fe20000010007 */
[----:B------:R-:W-:-:S05]  /*07b0*/  FFMA.FTZ R11, R6, R13, R8 ;  /* 0x0000000d060b7223 */ /* 0x000fca0000010008 */
[----:B------:R1:W-:Y:S01]  /*07c0*/  @!P0 STG.E.64 desc[UR14][R14.64], R10 ;  /* 0x0000000a0e008986 */ /* 0x0003e2000c101b0e */
[----:B------:R-:W-:Y:S05]  /*07d0*/  BRA.U UP1, `(.L_x_134) ;  /* 0xfffffffd01987547 */ /* 0x000fea000b83ffff */
.L_x_133:
[----:B------:R-:W-:Y:S05]  /*07e0*/  BRA.U UP0, `(.L_x_131) ;  /* 0x0000001100647547 */ /* 0x000fea000b800000 */
[----:B------:R-:W-:Y:S01]  /*07f0*/  ISETP.GE.U32.AND P0, PT, R16, UR8, PT ;  /* 0x0000000810007c0c */ /* 0x000fe2000bf06070 */
[----:B------:R-:W0:Y:S01]  /*0800*/  LDCU.64 UR16, c[0x0][0x3e0] ;  /* 0x00007c00ff1077ac */ /* 0x000e220008000a00 */
[----:B-1----:R-:W-:Y:S02]  /*0810*/  IADD3 R10, PT, PT, R19, -UR6, RZ ;  /* 0x80000006130a7c10 */ /* 0x002fe4000fffe0ff */
[----:B------:R-:W-:Y:S02]  /*0820*/  ISETP.GE.AND.EX P0, PT, R17, UR9, PT, P0 ;  /* 0x0000000911007c0c */ /* 0x000fe4000bf06300 */
[----:B------:R-:W-:-:S11]  /*0830*/  IADD3 R11, PT, PT, R19, 0x1, RZ ;  /* 0x00000001130b7810 */ /* 0x000fd60007ffe0ff */
.L_x_135:
[----:B0-----:R-:W1:Y:S01]  /*0840*/  @!P0 LDC.64 R12, c[0x0][0x390] ;  /* 0x0000e400ff0c8b82 */ /* 0x001e620000000a00 */
[----:B------:R-:W-:Y:S01]  /*0850*/  IADD3 R15, PT, PT, R11, -0x1, RZ ;  /* 0xffffffff0b0f7810 */ /* 0x000fe20007ffe0ff */
[----:B------:R-:W-:Y:S01]  /*0860*/  IMAD.MOV.U32 R23, RZ, RZ, R9 ;  /* 0x000000ffff177224 */ /* 0x000fe200078e0009 */
[----:B------:R-:W-:Y:S02]  /*0870*/  MOV R22, R20 ;  /* 0x0000001400167202 */ /* 0x000fe40000000f00 */
[----:B------:R-:W-:-:S03]  /*0880*/  SHF.R.S32.HI R14, RZ, 0x1f, R15 ;  /* 0x0000001fff0e7819 */ /* 0x000fc6000001140f */
[----:B0-----:R-:W-:Y:S01]  /*0890*/  IMAD.WIDE.U32 R24, R15, UR16, R22 ;  /* 0x000000100f187c25 */ /* 0x001fe2000f8e0016 */
[----:B------:R-:W0:Y:S03]  /*08a0*/  @!P0 LDC.64 R16, c[0x0][0x380] ;  /* 0x0000e000ff108b82 */ /* 0x000e260000000a00 */
[----:B------:R-:W-:-:S04]  /*08b0*/  IMAD R14, R14, UR16, RZ ;  /* 0x000000100e0e7c24 */ /* 0x000fc8000f8e02ff */
[----:B------:R-:W-:Y:S01]  /*08c0*/  IMAD R19, R15, UR17, R14 ;  /* 0x000000110f137c24 */ /* 0x000fe2000f8e020e */
[----:B------:R-:W-:-:S04]  /*08d0*/  CS2R R14, SRZ ;  /* 0x00000000000e7805 */ /* 0x000fc8000001ff00 */
[----:B------:R-:W-:Y:S02]  /*08e0*/  IADD3 R19, PT, PT, R25, R19, RZ ;  /* 0x0000001319137210 */ /* 0x000fe40007ffe0ff */
[----:B-1----:R-:W-:-:S04]  /*08f0*/  @!P0 LEA R12, P1, R24, R12, 0x2 ;  /* 0x0000000c180c8211 */ /* 0x002fc800078210ff */
[----:B------:R-:W-:-:S05]  /*0900*/  @!P0 LEA.HI.X R13, R24, R13, R19, 0x2, P1 ;  /* 0x0000000d180d8211 */ /* 0x000fca00008f1413 */
[----:B------:R1:W2:Y:S01]  /*0910*/  @!P0 LDG.E.64 R14, desc[UR14][R12.64] ;  /* 0x0000000e0c0e8981 */ /* 0x0002a2000c1e1b00 */
[----:B0-----:R-:W-:-:S04]  /*0920*/  @!P0 LEA R16, P1, R24, R16, 0x2 ;  /* 0x0000001018108211 */ /* 0x001fc800078210ff */
[----:B------:R-:W-:Y:S02]  /*0930*/  @!P0 LEA.HI.X R17, R24, R17, R19, 0x2, P1 ;  /* 0x0000001118118211 */ /* 0x000fe400008f1413 */
[----:B------:R-:W-:Y:S01]  /*0940*/  SHF.R.S32.HI R24, RZ, 0x1f, R11 ;  /* 0x0000001fff187819 */ /* 0x000fe2000001140b */
[----:B-1----:R-:W0:Y:S04]  /*0950*/  @!P0 LDC.64 R12, c[0x0][0x390] ;  /* 0x0000e400ff0c8b82 */ /* 0x002e280000000a00 */
[----:B------:R-:W-:Y:S02]  /*0960*/  IMAD R26, R24, UR16, RZ ;  /* 0x00000010181a7c24 */ /* 0x000fe4000f8e02ff */
[----:B------:R-:W-:-:S03]  /*0970*/  IMAD.WIDE.U32 R24, R11, UR16, R22 ;  /* 0x000000100b187c25 */ /* 0x000fc6000f8e0016 */
[----:B0-----:R-:W-:Y:S01]  /*0980*/  @!P0 LEA R12, P1, R24, R12, 0x2 ;  /* 0x0000000c180c8211 */ /* 0x001fe200078210ff */
[C---:B--2---:R-:W-:Y:S01]  /*0990*/  FADD.FTZ R19, -R3.reuse, R14 ;  /* 0x0000000e03137221 */ /* 0x044fe20000010100 */
[----:B------:R-:W-:-:S03]  /*09a0*/  FADD.FTZ R15, -R3, R15 ;  /* 0x0000000f030f7221 */ /* 0x000fc60000010100 */
[-C--:B------:R-:W-:Y:S01]  /*09b0*/  FMUL.FTZ R14, R19, R4.reuse ;  /* 0x00000004130e7220 */ /* 0x080fe20000410000 */
[----:B------:R-:W-:Y:S01]  /*09c0*/  FMUL.FTZ R15, R15, R4 ;  /* 0x000000040f0f7220 */ /* 0x000fe20000410000 */
[----:B------:R-:W-:Y:S02]  /*09d0*/  IMAD R19, R11, UR17, R26 ;  /* 0x000000110b137c24 */ /* 0x000fe4000f8e021a */
[----:B------:R-:W-:Y:S01]  /*09e0*/  FFMA.FTZ R14, R5, R14, R7 ;  /* 0x0000000e050e7223 */ /* 0x000fe20000010007 */
[----:B------:R-:W-:Y:S02]  /*09f0*/  FFMA.FTZ R15, R6, R15, R8 ;  /* 0x0000000f060f7223 */ /* 0x000fe40000010008 */
[----:B------:R-:W-:-:S03]  /*0a00*/  IADD3 R19, PT, PT, R25, R19, RZ ;  /* 0x0000001319137210 */ /* 0x000fc60007ffe0ff */
[----:B------:R0:W-:Y:S01]  /*0a10*/  @!P0 STG.E.64 desc[UR14][R16.64], R14 ;  /* 0x0000000e10008986 */ /* 0x0001e2000c101b0e */
        /* <DEDUP_REMOVED lines=10> */
[C---:B------:R-:W-:Y:S02]  /*0ac0*/  IMAD R19, R25.reuse, UR17, R24 ;  /* 0x0000001119137c24 */ /* 0x040fe4000f8e0218 */
[----:B------:R-:W-:-:S03]  /*0ad0*/  IMAD.WIDE.U32 R24, R25, UR16, R22 ;  /* 0x0000001019187c25 */ /* 0x000fc6000f8e0016 */
[----:B-1----:R-:W-:Y:S02]  /*0ae0*/  @!P0 LEA R12, P1, R24, R12, 0x2 ;  /* 0x0000000c180c8211 */ /* 0x002fe400078210ff */
[----:B------:R-:W-:-:S04]  /*0af0*/  IADD3 R19, PT, PT, R25, R19, RZ ;  /* 0x0000001319137210 */ /* 0x000fc80007ffe0ff */
[----:B------:R-:W-:Y:S01]  /*0b00*/  @!P0 LEA.HI.X R13, R24, R13, R19, 0x2, P1 ;  /* 0x0000000d180d8211 */ /* 0x000fe200008f1413 */
[C---:B--2---:R-:W-:Y:S01]  /*0b10*/  FADD.FTZ R27, -R3.reuse, R14 ;  /* 0x0000000e031b7221 */ /* 0x044fe20000010100 */
[----:B------:R-:W-:-:S03]  /*0b20*/  FADD.FTZ R15, -R3, R15 ;  /* 0x0000000f030f7221 */ /* 0x000fc60000010100 */
[-C--:B------:R-:W-:Y:S01]  /*0b30*/  FMUL.FTZ R14, R27, R4.reuse ;  /* 0x000000041b0e7220 */ /* 0x080fe20000410000 */
[----:B------:R-:W-:-:S03]  /*0b40*/  FMUL.FTZ R15, R15, R4 ;  /* 0x000000040f0f7220 */ /* 0x000fc60000410000 */
[----:B------:R-:W-:Y:S01]  /*0b50*/  FFMA.FTZ R14, R5, R14, R7 ;  /* 0x0000000e050e7223 */ /* 0x000fe20000010007 */
[----:B------:R-:W-:-:S05]  /*0b60*/  FFMA.FTZ R15, R6, R15, R8 ;  /* 0x0000000f060f7223 */ /* 0x000fca0000010008 */
[----:B------:R0:W-:Y:S02]  /*0b70*/  @!P0 STG.E.64 desc[UR14][R16.64], R14 ;  /* 0x0000000e10008986 */ /* 0x0001e4000c101b0e */
[----:B0-----:R-:W-:Y:S01]  /*0b80*/  CS2R R14, SRZ ;  /* 0x00000000000e7805 */ /* 0x001fe2000001ff00 */
[----:B------:R-:W0:Y:S05]  /*0b90*/  @!P0 LDC.64 R16, c[0x0][0x390] ;  /* 0x0000e400ff108b82 */ /* 0x000e2a0000000a00 */
[----:B------:R1:W2:Y:S03]  /*0ba0*/  @!P0 LDG.E.64 R14, desc[UR14][R12.64] ;  /* 0x0000000e0c0e8981 */ /* 0x0002a6000c1e1b00 */
[----:B-1----:R-:W1:Y:S02]  /*0bb0*/  @!P0 LDC.64 R12, c[0x0][0x380] ;  /* 0x0000e000ff0c8b82 */ /* 0x002e640000000a00 */
[----:B-1----:R-:W-:-:S04]  /*0bc0*/  @!P0 LEA R26, P1, R24, R12, 0x2 ;  /* 0x0000000c181a8211 */ /* 0x002fc800078210ff */
[----:B------:R-:W-:Y:S02]  /*0bd0*/  @!P0 LEA.HI.X R27, R24, R13, R19, 0x2, P1 ;  /* 0x0000000d181b8211 */ /* 0x000fe400008f1413 */
[----:B------:R-:W-:Y:S02]  /*0be0*/  CS2R R12, SRZ ;  /* 0x00000000000c7805 */ /* 0x000fe4000001ff00 */
[----:B------:R-:W-:-:S04]  /*0bf0*/  IADD3 R19, PT, PT, R11, 0x2, RZ ;  /* 0x000000020b137810 */ /* 0x000fc80007ffe0ff */
[----:B------:R-:W-:Y:S01]  /*0c00*/  SHF.R.S32.HI R24, RZ, 0x1f, R19 ;  /* 0x0000001fff187819 */ /* 0x000fe20000011413 */
[----:B------:R-:W-:-:S04]  /*0c10*/  IMAD.WIDE.U32 R22, R19, UR16, R22 ;  /* 0x0000001013167c25 */ /* 0x000fc8000f8e0016 */
[----:B------:R-:W-:Y:S01]  /*0c20*/  IMAD R24, R24, UR16, RZ ;  /* 0x0000001018187c24 */ /* 0x000fe2000f8e02ff */
[----:B0-----:R-:W-:-:S03]  /*0c30*/  @!P0 LEA R16, P1, R22, R16, 0x2 ;  /* 0x0000001016108211 */ /* 0x001fc600078210ff */
[----:B------:R-:W-:-:S05]  /*0c40*/  IMAD R19, R19, UR17, R24 ;  /* 0x0000001113137c24 */ /* 0x000fca000f8e0218 */
        /* <DEDUP_REMOVED lines=8> */
[----:B------:R0:W-:Y:S04]  /*0cd0*/  @!P0 STG.E.64 desc[UR14][R26.64], R14 ;  /* 0x0000000e1a008986 */ /* 0x0001e8000c101b0e */
[----:B------:R-:W2:Y:S01]  /*0ce0*/  @!P0 LDG.E.64 R12, desc[UR14][R16.64] ;  /* 0x0000000e100c8981 */ /* 0x000ea2000c1e1b00 */
        /* <DEDUP_REMOVED lines=10> */
[----:B------:R-:W-:-:S05]  /*0d90*/  FFMA.FTZ R13, R6, R13, R8 ;  /* 0x0000000d060d7223 */ /* 0x000fca0000010008 */
[----:B------:R0:W-:Y:S01]  /*0da0*/  @!P0 STG.E.64 desc[UR14][R14.64], R12 ;  /* 0x0000000c0e008986 */ /* 0x0001e2000c101b0e */
[----:B------:R-:W-:Y:S05]  /*0db0*/  @!P1 BRA `(.L_x_131) ;  /* 0x0000000800f09947 */ /* 0x000fea0003800000 */
[----:B------:R-:W-:Y:S01]  /*0dc0*/  IADD3 R11, PT, PT, R11, 0x4, RZ ;  /* 0x000000040b0b7810 */ /* 0x000fe20007ffe0ff */
[----:B------:R-:W-:Y:S06]  /*0dd0*/  BRA `(.L_x_135) ;  /* 0xfffffff800987947 */ /* 0x000fec000383ffff */
.L_x_132:
[----:B------:R-:W-:Y:S02]  /*0de0*/  UIADD3 UR5, UPT, UPT, -UR4, UR6, URZ ;  /* 0x0000000604057290 */ /* 0x000fe4000fffe1ff */
[----:B------:R-:W-:Y:S02]  /*0df0*/  MOV R19, UR4 ;  /* 0x0000000400137c02 */ /* 0x000fe40008000f00 */
[----:B------:R-:W-:-:S09]  /*0e00*/  ULOP3.LUT UP0, UR5, UR5, 0x3, URZ, 0xc0, !UPT ;  /* 0x0000000305057892 */ /* 0x000fd2000f80c0ff */
[----:B------:R-:W-:Y:S05]  /*0e10*/  BRA.U !UP0, `(.L_x_136) ;  /* 0x0000000108a87547 */ /* 0x000fea000b800000 */
[----:B------:R-:W-:Y:S01]  /*0e20*/  MOV R19, UR4 ;  /* 0x0000000400137c02 */ /* 0x000fe20008000f00 */
[----:B------:R-:W0:Y:S01]  /*0e30*/  LDCU.64 UR8, c[0x0][0x3e0] ;  /* 0x00007c00ff0877ac */ /* 0x000e220008000a00 */
[----:B------:R-:W1:Y:S01]  /*0e40*/  LDCU.64 UR10, c[0x0][0x380] ;  /* 0x00007000ff0a77ac */ /* 0x000e620008000a00 */
[----:B------:R-:W-:-:S12]  /*0e50*/  UIADD3 UR5, UPT, UPT, -UR5, URZ, URZ ;  /* 0x000000ff05057290 */ /* 0x000fd8000fffe1ff */
.L_x_139:
[----:B0-----:R-:W-:Y:S01]  /*0e60*/  SHF.R.S32.HI R10, RZ, 0x1f, R19 ;  /* 0x0000001fff0a7819 */ /* 0x001fe20000011413 */
[----:B------:R-:W-:Y:S01]  /*0e70*/  UIADD3 UR5, UPT, UPT, UR5, 0x1, URZ ;  /* 0x0000000105057890 */ /* 0x000fe2000fffe0ff */
[----:B------:R-:W-:Y:S01]  /*0e80*/  MOV R11, R9 ;  /* 0x00000009000b7202 */ /* 0x000fe20000000f00 */
[----:B------:R-:W-:Y:S02]  /*0e90*/  BSSY.RECONVERGENT B0, `(.L_x_137) ;  /* 0x0000020000007945 */ /* 0x000fe40003800200 */
[----:B0-----:R-:W-:Y:S01]  /*0ea0*/  IMAD R12, R10, UR8, RZ ;  /* 0x000000080a0c7c24 */ /* 0x001fe2000f8e02ff */
[----:B------:R-:W-:Y:S01]  /*0eb0*/  MOV R10, R20 ;  /* 0x00000014000a7202 */ /* 0x000fe20000000f00 */
[----:B------:R-:W-:Y:S02]  /*0ec0*/  UISETP.NE.AND UP0, UPT, UR5, URZ, UPT ;  /* 0x000000ff0500728c */ /* 0x000fe4000bf05270 */
[C---:B------:R-:W-:Y:S02]  /*0ed0*/  IMAD R23, R19.reuse, UR9, R12 ;  /* 0x0000000913177c24 */ /* 0x040fe4000f8e020c */
[----:B------:R-:W-:Y:S01]  /*0ee0*/  IMAD.WIDE.U32 R14, R19, UR8, R10 ;  /* 0x00000008130e7c25 */ /* 0x000fe2000f8e000a */
[----:B------:R-:W-:-:S04]  /*0ef0*/  CS2R R10, SRZ ;  /* 0x00000000000a7805 */ /* 0x000fc8000001ff00 */
[----:B------:R-:W-:Y:S01]  /*0f00*/  IADD3 R23, PT, PT, R15, R23, RZ ;  /* 0x000000170f177210 */ /* 0x000fe20007ffe0ff */
[----:B------:R-:W-:Y:S06]  /*0f10*/  @P0 BRA `(.L_x_138) ;  /* 0x00000000005c0947 */ /* 0x000fec0003800000 */
[----:B------:R-:W0:Y:S02]  /*0f20*/  @!P0 LDC.64 R12, c[0x0][0x390] ;  /* 0x0000e400ff0c8b82 */ /* 0x000e240000000a00 */
[----:B0-----:R-:W-:-:S04]  /*0f30*/  @!P0 LEA R12, P1, R14, R12, 0x2 ;  /* 0x0000000c0e0c8211 */ /* 0x001fc800078210ff */
[----:B------:R-:W-:-:S05]  /*0f40*/  @!P0 LEA.HI.X R13, R14, R13, R23, 0x2, P1 ;  /* 0x0000000d0e0d8211 */ /* 0x000fca00008f1417 */
[----:B------:R-:W2:Y:S02]  /*0f50*/  @!P0 LDG.E.64 R10, desc[UR14][R12.64] ;  /* 0x0000000e0c0a8981 */ /* 0x000ea4000c1e1b00 */
[C---:B--2---:R-:W-:Y:S01]  /*0f60*/  FADD.FTZ R15, -R3.reuse, R10 ;  /* 0x0000000a030f7221 */ /* 0x044fe20000010100 */
[----:B------:R-:W-:-:S03]  /*0f70*/  FADD.FTZ R11, -R3, R11 ;  /* 0x0000000b030b7221 */ /* 0x000fc60000010100 */
[-C--:B------:R-:W-:Y:S01]  /*0f80*/  FMUL.FTZ R10, R15, R4.reuse ;  /* 0x000000040f0a7220 */ /* 0x080fe20000410000 */
[----:B------:R-:W-:-:S03]  /*0f90*/  FMUL.FTZ R11, R11, R4 ;  /* 0x000000040b0b7220 */ /* 0x000fc60000410000 */
[----:B------:R-:W-:Y:S01]  /*0fa0*/  FFMA.FTZ R15, R5, R10, R7 ;  /* 0x0000000a050f7223 */ /* 0x000fe20000010007 */
[----:B------:R-:W-:Y:S01]  /*0fb0*/  FFMA.FTZ R22, R6, R11, R8 ;  /* 0x0000000b06167223 */ /* 0x000fe20000010008 */
[----:B-1----:R-:W-:Y:S02]  /*0fc0*/  LEA R10, P1, R14, UR10, 0x2 ;  /* 0x0000000a0e0a7c11 */ /* 0x002fe4000f8210ff */
[----:B------:R-:W-:Y:S01]  /*0fd0*/  FMUL.FTZ R24, R15, -1.4426950216293334961 ;  /* 0xbfb8aa3b0f187820 */ /* 0x000fe20000410000 */
[----:B------:R-:W-:Y:S01]  /*0fe0*/  FMUL.FTZ R26, R22, -1.4426950216293334961 ;  /* 0xbfb8aa3b161a7820 */ /* 0x000fe20000410000 */
[----:B------:R-:W-:-:S04]  /*0ff0*/  LEA.HI.X R11, R14, UR11, R23, 0x2, P1 ;  /* 0x0000000b0e0b7c11 */ /* 0x000fc800088f1417 */
[----:B------:R-:W0:Y:S08]  /*1000*/  MUFU.EX2 R24, R24 ;  /* 0x0000001800187308 */ /* 0x000e300000000800 */
        /* <DEDUP_REMOVED lines=8> */
.L_x_138:
[----:B-1----:R-:W-:Y:S05]  /*1090*/  BSYNC.RECONVERGENT B0 ;  /* 0x0000000000007941 */ /* 0x002fea0003800200 */
.L_x_137:
[----:B------:R-:W-:Y:S01]  /*10a0*/  VIADD R19, R19, 0x1 ;  /* 0x0000000113137836 */ /* 0x000fe20000000000 */
[----:B------:R-:W-:Y:S06]  /*10b0*/  BRA.U UP0, `(.L_x_139) ;  /* 0xfffffffd00687547 */ /* 0x000fec000b83ffff */
.L_x_136:
[----:B------:R-:W-:-:S04]  /*10c0*/  UIADD3 UR5, UPT, UPT, UR4, -UR6, URZ ;  /* 0x8000000604057290 */ /* 0x000fc8000fffe0ff */
[----:B------:R-:W-:-:S09]  /*10d0*/  UISETP.GT.U32.AND UP0, UPT, UR5, -0x4, UPT ;  /* 0xfffffffc0500788c */ /* 0x000fd2000bf04070 */
[----:B------:R-:W-:Y:S05]  /*10e0*/  BRA.U UP0, `(.L_x_131) ;  /* 0x0000000900247547 */ /* 0x000fea000b800000 */
[----:B------:R-:W-:Y:S01]  /*10f0*/  ISETP.GE.U32.AND P0, PT, R16, UR8, PT ;  /* 0x0000000810007c0c */ /* 0x000fe2000bf06070 */
[----:B------:R-:W1:Y:S01]  /*1100*/  LDCU.64 UR16, c[0x0][0x3e0] ;  /* 0x00007c00ff1077ac */ /* 0x000e620008000a00 */
[----:B0-----:R-:W-:Y:S02]  /*1110*/  IADD3 R11, PT, PT, R19, -UR6, RZ ;  /* 0x80000006130b7c10 */ /* 0x001fe4000fffe0ff */
[----:B------:R-:W-:Y:S01]  /*1120*/  ISETP.GE.AND.EX P0, PT, R17, UR9, PT, P0 ;  /* 0x0000000911007c0c */ /* 0x000fe2000bf06300 */
[----:B------:R-:W0:Y:S01]  /*1130*/  LDCU.64 UR18, c[0x0][0x380] ;  /* 0x00007000ff1277ac */ /* 0x000e220008000a00 */
[----:B------:R-:W-:-:S11]  /*1140*/  IADD3 R10, PT, PT, R19, 0x1, RZ ;  /* 0x00000001130a7810 */ /* 0x000fd60007ffe0ff */
.L_x_142:
[----:B--2---:R-:W-:Y:S01]  /*1150*/  IADD3 R13, PT, PT, R10, -0x1, RZ ;  /* 0xffffffff0a0d7810 */ /* 0x004fe20007ffe0ff */
[----:B------:R-:W-:Y:S01]  /*1160*/  BSSY.RECONVERGENT B0, `(.L_x_140) ;  /* 0x0000021000007945 */ /* 0x000fe20003800200 */
[----:B------:R-:W-:Y:S02]  /*1170*/  MOV R16, R20 ;  /* 0x0000001400107202 */ /* 0x000fe40000000f00 */
[----:B------:R-:W-:Y:S02]  /*1180*/  SHF.R.S32.HI R12, RZ, 0x1f, R13 ;  /* 0x0000001fff0c7819 */ /* 0x000fe4000001140d */
[----:B------:R-:W-:-:S03]  /*1190*/  MOV R17, R9 ;  /* 0x0000000900117202 */ /* 0x000fc60000000f00 */
[----:B-1----:R-:W-:Y:S02]  /*11a0*/  IMAD R12, R12, UR16, RZ ;  /* 0x000000100c0c7c24 */ /* 0x002fe4000f8e02ff */
        /* <DEDUP_REMOVED lines=8> */
[----:B------:R0:W2:Y:S02]  /*1230*/  @!P0 LDG.E.64 R12, desc[UR14][R14.64] ;  /* 0x0000000e0e0c8981 */ /* 0x0000a4000c1e1b00 */
[----:B0-----:R-:W-:-:S04]  /*1240*/  LEA R14, P1, R22, UR18, 0x2 ;  /* 0x00000012160e7c11 */ /* 0x001fc8000f8210ff */
[----:B------:R-:W-:Y:S01]  /*1250*/  LEA.HI.X R15, R22, UR19, R19, 0x2, P1 ;  /* 0x00000013160f7c11 */ /* 0x000fe200088f1413 */
[C---:B--2---:R-:W-:Y:S01]  /*1260*/  FADD.FTZ R23, -R3.reuse, R12 ;  /* 0x0000000c03177221 */ /* 0x044fe20000010100 */
[----:B------:R-:W-:-:S03]  /*1270*/  FADD.FTZ R13, -R3, R13 ;  /* 0x0000000d030d7221 */ /* 0x000fc60000010100 */
[-C--:B------:R-:W-:Y:S01]  /*1280*/  FMUL.FTZ R12, R23, R4.reuse ;  /* 0x00000004170c7220 */ /* 0x080fe20000410000 */
[----:B------:R-:W-:-:S03]  /*1290*/  FMUL.FTZ R13, R13, R4 ;  /* 0x000000040d0d7220 */ /* 0x000fc60000410000 */
[----:B------:R-:W-:Y:S01]  /*12a0*/  FFMA.FTZ R12, R5, R12, R7 ;  /* 0x0000000c050c7223 */ /* 0x000fe20000010007 */
[----:B------:R-:W-:-:S03]  /*12b0*/  FFMA.FTZ R13, R6, R13, R8 ;  /* 0x0000000d060d7223 */ /* 0x000fc60000010008 */
[----:B------:R-:W-:Y:S01]  /*12c0*/  FMUL.FTZ R23, R12, -1.4426950216293334961 ;  /* 0xbfb8aa3b0c177820 */ /* 0x000fe20000410000 */
[----:B------:R-:W-:-:S05]  /*12d0*/  FMUL.FTZ R26, R13, -1.4426950216293334961 ;  /* 0xbfb8aa3b0d1a7820 */ /* 0x000fca0000410000 */
        /* <DEDUP_REMOVED lines=9> */
.L_x_141:
[----:B0-----:R-:W-:Y:S05]  /*1370*/  BSYNC.RECONVERGENT B0 ;  /* 0x0000000000007941 */ /* 0x001fea0003800200 */
.L_x_140:
[----:B-1----:R-:W0:Y:S01]  /*1380*/  @!P0 LDC.64 R12, c[0x0][0x390] ;  /* 0x0000e400ff0c8b82 */ /* 0x002e220000000a00 */
[----:B------:R-:W-:Y:S01]  /*1390*/  SHF.R.S32.HI R14, RZ, 0x1f, R10 ;  /* 0x0000001fff0e7819 */ /* 0x000fe2000001140a */
[----:B------:R-:W-:-:S04]  /*13a0*/  IMAD.WIDE.U32 R22, R10, UR16, R16 ;  /* 0x000000100a167c25 */ /* 0x000fc8000f8e0010 */
[----:B------:R-:W-:-:S04]  /*13b0*/  IMAD R15, R14, UR16, RZ ;  /* 0x000000100e0f7c24 */ /* 0x000fc8000f8e02ff */
[----:B------:R-:W-:-:S05]  /*13c0*/  IMAD R15, R10, UR17, R15 ;  /* 0x000000110a0f7c24 */ /* 0x000fca000f8e020f */
[----:B------:R-:W-:Y:S02]  /*13d0*/  IADD3 R19, PT, PT, R23, R15, RZ ;  /* 0x0000000f17137210 */ /* 0x000fe40007ffe0ff */
[----:B------:R-:W-:Y:S02]  /*13e0*/  CS2R R14, SRZ ;  /* 0x00000000000e7805 */ /* 0x000fe4000001ff00 */
[----:B0-----:R-:W-:-:S04]  /*13f0*/  @!P0 LEA R12, P1, R22, R12, 0x2 ;  /* 0x0000000c160c8211 */ /* 0x001fc800078210ff */
[----:B------:R-:W-:-:S05]  /*1400*/  @!P0 LEA.HI.X R13, R22, R13, R19, 0x2, P1 ;  /* 0x0000000d160d8211 */ /* 0x000fca00008f1413 */
[----:B------:R0:W2:Y:S02]  /*1410*/  @!P0 LDG.E.64 R14, desc[UR14][R12.64] ;  /* 0x0000000e0c0e8981 */ /* 0x0000a4000c1e1b00 */
[----:B0-----:R-:W0:Y:S02]  /*1420*/  @!P0 LDC.64 R12, c[0x0][0x380] ;  /* 0x0000e000ff0c8b82 */ /* 0x001e240000000a00 */
[----:B0-----:R-:W-:-:S04]  /*1430*/  @!P0 LEA R24, P1, R22, R12, 0x2 ;  /* 0x0000000c16188211 */ /* 0x001fc800078210ff */
[----:B------:R-:W-:Y:S02]  /*1440*/  @!P0 LEA.HI.X R25, R22, R13, R19, 0x2, P1 ;  /* 0x0000000d16198211 */ /* 0x000fe400008f1413 */
[----:B------:R-:W0:Y:S01]  /*1450*/  @!P0 LDC.64 R12, c[0x0][0x390] ;  /* 0x0000e400ff0c8b82 */ /* 0x000e220000000a00 */
[----:B------:R-:W-:-:S04]  /*1460*/  IADD3 R19, PT, PT, R10, 0x1, RZ ;  /* 0x000000010a137810 */ /* 0x000fc80007ffe0ff */
[----:B------:R-:W-:-:S05]  /*1470*/  SHF.R.S32.HI R22, RZ, 0x1f, R19 ;  /* 0x0000001fff167819 */ /* 0x000fca0000011413 */
[----:B------:R-:W-:Y:S02]  /*1480*/  IMAD R22, R22, UR16, RZ ;  /* 0x0000001016167c24 */ /* 0x000fe4000f8e02ff */
        /* <DEDUP_REMOVED lines=8> */
[----:B------:R-:W1:Y:S08]  /*1510*/  @!P0 MUFU.EX2 R26, R26 ;  /* 0x0000001a001a8308 */ /* 0x000e700000000800 */
[----:B------:R-:W2:Y:S01]  /*1520*/  @!P0 MUFU.EX2 R27, R27 ;  /* 0x0000001b001b8308 */ /* 0x000ea20000000800 */
[----:B-1----:R-:W-:-:S07]  /*1530*/  @!P0 FADD.FTZ R23, R26, 1 ;  /* 0x3f8000001a178421 */ /* 0x002fce0000010000 */
[----:B------:R-:W1:Y:S01]  /*1540*/  @!P0 MUFU.RCP R23, R23 ;  /* 0x0000001700178308 */ /* 0x000e620000001000 */
[----:B--2---:R-:W-:Y:S01]  /*1550*/  @!P0 FADD.FTZ R28, R27, 1 ;  /* 0x3f8000001b1c8421 */ /* 0x004fe20000010000 */
[----:B------:R-:W-:-:S06]  /*1560*/  IMAD R27, R19, UR17, R22 ;  /* 0x00000011131b7c24 */ /* 0x000fcc000f8e0216 */
[----:B------:R-:W2:Y:S01]  /*1570*/  @!P0 MUFU.RCP R28, R28 ;  /* 0x0000001c001c8308 */ /* 0x000ea20000001000 */
[----:B-1----:R-:W-:Y:S01]  /*1580*/  @!P0 FMUL.FTZ R14, R14, R23 ;  /* 0x000000170e0e8220 */ /* 0x002fe20000410000 */
[----:B------:R-:W-:-:S03]  /*1590*/  IMAD.WIDE.U32 R22, R19, UR16, R16 ;  /* 0x0000001013167c25 */ /* 0x000fc6000f8e0010 */
[----:B0-----:R-:W-:Y:S01]  /*15a0*/  @!P0 LEA R12, P1, R22, R12, 0x2 ;  /* 0x0000000c160c8211 */ /* 0x001fe200078210ff */
[----:B--2---:R-:W-:Y:S01]  /*15b0*/  @!P0 FMUL.FTZ R15, R15, R28 ;  /* 0x0000001c0f0f8220 */ /* 0x004fe20000410000 */
[----:B------:R-:W-:-:S04]  /*15c0*/  IADD3 R19, PT, PT, R23, R27, RZ ;  /* 0x0000001b17137210 */ /* 0x000fc80007ffe0ff */
[----:B------:R0:W-:Y:S01]  /*15d0*/  @!P0 STG.E.64 desc[UR14][R24.64], R14 ;  /* 0x0000000e18008986 */ /* 0x0001e2000c101b0e */
[----:B------:R-:W-:Y:S02]  /*15e0*/  @!P0 LEA.HI.X R13, R22, R13, R19, 0x2, P1 ;  /* 0x0000000d160d8211 */ /* 0x000fe400008f1413 */
[----:B0-----:R-:W-:-:S06]  /*15f0*/  CS2R R14, SRZ ;  /* 0x00000000000e7805 */ /* 0x001fcc000001ff00 */
[----:B------:R0:W2:Y:S01]  /*1600*/  @!P0 LDG.E.64 R14, desc[UR14][R12.64] ;  /* 0x0000000e0c0e8981 */ /* 0x0000a2000c1e1b00 */
[----:B------:R-:W-:-:S05]  /*1610*/  IADD3 R27, PT, PT, R10, 0x2, RZ ;  /* 0x000000020a1b7810 */ /* 0x000fca0007ffe0ff */
[----:B------:R-:W-:Y:S01]  /*1620*/  IMAD.WIDE.U32 R16, R27, UR16, R16 ;  /* 0x000000101b107c25 */ /* 0x000fe2000f8e0010 */
[----:B0-----:R-:W0:Y:S02]  /*1630*/  @!P0 LDC.64 R12, c[0x0][0x380] ;  /* 0x0000e000ff0c8b82 */ /* 0x001e240000000a00 */
[----:B0-----:R-:W-:-:S04]  /*1640*/  @!P0 LEA R24, P1, R22, R12, 0x2 ;  /* 0x0000000c16188211 */ /* 0x001fc800078210ff */
[----:B------:R-:W-:Y:S02]  /*1650*/  @!P0 LEA.HI.X R25, R22, R13, R19, 0x2, P1 ;  /* 0x0000000d16198211 */ /* 0x000fe400008f1413 */
[----:B------:R-:W0:Y:S01]  /*1660*/  @!P0 LDC.64 R12, c[0x0][0x390] ;  /* 0x0000e400ff0c8b82 */ /* 0x000e220000000a00 */
[----:B------:R-:W-:-:S05]  /*1670*/  SHF.R.S32.HI R22, RZ, 0x1f, R27 ;  /* 0x0000001fff167819 */ /* 0x000fca000001141b */
[----:B------:R-:W-:-:S04]  /*1680*/  IMAD R22, R22, UR16, RZ ;  /* 0x0000001016167c24 */ /* 0x000fc8000f8e02ff */
[----:B------:R-:W-:-:S05]  /*1690*/  IMAD R27, R27, UR17, R22 ;  /* 0x000000111b1b7c24 */ /* 0x000fca000f8e0216 */
[----:B------:R-:W-:Y:S02]  /*16a0*/  IADD3 R17, PT, PT, R17, R27, RZ ;  /* 0x0000001b11117210 */ /* 0x000fe40007ffe0ff */
[----:B0-----:R-:W-:Y:S01]  /*16b0*/  @!P0 LEA R22, P1, R16, R12, 0x2 ;  /* 0x0000000c10168211 */ /* 0x001fe200078210ff */
[----:B--2---:R-:W-:-:S04]  /*16c0*/  FADD.FTZ R23, -R3, R14 ;  /* 0x0000000e03177221 */ /* 0x004fc80000010100 */
[----:B------:R-:W-:Y:S01]  /*16d0*/  FMUL.FTZ R26, R23, R4 ;  /* 0x00000004171a7220 */ /* 0x000fe20000410000 */
[----:B------:R-:W-:-:S03]  /*16e0*/  FADD.FTZ R23, -R3, R15 ;  /* 0x0000000f03177221 */ /* 0x000fc60000010100 */
[----:B------:R-:W-:Y:S01]  /*16f0*/  FFMA.FTZ R15, R5, R26, R7 ;  /* 0x0000001a050f7223 */ /* 0x000fe20000010007 */
[----:B------:R-:W-:-:S03]  /*1700*/  FMUL.FTZ R23, R23, R4 ;  /* 0x0000000417177220 */ /* 0x000fc60000410000 */
[----:B------:R-:W-:Y:S01]  /*1710*/  @!P0 FMUL.FTZ R28, R15, -1.4426950216293334961 ;  /* 0xbfb8aa3b0f1c8820 */ /* 0x000fe20000410000 */
[----:B------:R-:W-:-:S03]  /*1720*/  FFMA.FTZ R14, R6, R23, R8 ;  /* 0x00000017060e7223 */ /* 0x000fc60000010008 */
[----:B------:R-:W0:Y:S01]  /*1730*/  @!P0 MUFU.EX2 R26, R28 ;  /* 0x0000001c001a8308 */ /* 0x000e220000000800 */
[----:B------:R-:W-:-:S07]  /*1740*/  @!P0 FMUL.FTZ R23, R14, -1.4426950216293334961 ;  /* 0xbfb8aa3b0e178820 */ /* 0x000fce0000410000 */
[----:B------:R-:W1:Y:S01]  /*1750*/  @!P0 MUFU.EX2 R23, R23 ;  /* 0x0000001700178308 */ /* 0x000e620000000800 */
[----:B0-----:R-:W-:-:S07]  /*1760*/  @!P0 FADD.FTZ R26, R26, 1 ;  /* 0x3f8000001a1a8421 */ /* 0x001fce0000010000 */
[----:B------:R-:W0:Y:S01]  /*1770*/  @!P0 MUFU.RCP R26, R26 ;  /* 0x0000001a001a8308 */ /* 0x000e220000001000 */
[----:B-1----:R-:W-:Y:S01]  /*1780*/  @!P0 FADD.FTZ R19, R23, 1 ;  /* 0x3f80000017138421 */ /* 0x002fe20000010000 */
[----:B------:R-:W-:-:S06]  /*1790*/  @!P0 LEA.HI.X R23, R16, R13, R17, 0x2, P1 ;  /* 0x0000000d10178211 */ /* 0x000fcc00008f1411 */
[----:B------:R-:W1:Y:S01]  /*17a0*/  @!P0 MUFU.RCP R19, R19 ;  /* 0x0000001300138308 */ /* 0x000e620000001000 */
[----:B0-----:R-:W-:Y:S01]  /*17b0*/  @!P0 FMUL.FTZ R12, R15, R26 ;  /* 0x0000001a0f0c8220 */ /* 0x001fe20000410000 */
[----:B-1----:R-:W-:Y:S01]  /*17c0*/  @!P0 FMUL.FTZ R13, R14, R19 ;  /* 0x000000130e0d8220 */ /* 0x002fe20000410000 */
[----:B------:R-:W-:-:S04]  /*17d0*/  CS2R R14, SRZ ;  /* 0x00000000000e7805 */ /* 0x000fc8000001ff00 */
[----:B------:R0:W-:Y:S04]  /*17e0*/  @!P0 STG.E.64 desc[UR14][R24.64], R12 ;  /* 0x0000000c18008986 */ /* 0x0001e8000c101b0e */
[----:B------:R-:W2:Y:S01]  /*17f0*/  @!P0 LDG.E.64 R14, desc[UR14][R22.64] ;  /* 0x0000000e160e8981 */ /* 0x000ea2000c1e1b00 */
[----:B------:R-:W-:Y:S02]  /*1800*/  IADD3 R11, PT, PT, R11, 0x4, RZ ;  /* 0x000000040b0b7810 */ /* 0x000fe40007ffe0ff */
[----:B------:R-:W-:Y:S01]  /*1810*/  IADD3 R10, PT, PT, R10, 0x4, RZ ;  /* 0x000000040a0a7810 */ /* 0x000fe20007ffe0ff */
[----:B0-----:R-:W0:Y:S01]  /*1820*/  @!P0 LDC.64 R12, c[0x0][0x380] ;  /* 0x0000e000ff0c8b82 */ /* 0x001e220000000a00 */
[C---:B--2---:R-:W-:Y:S01]  /*1830*/  FADD.FTZ R19, -R3.reuse, R14 ;  /* 0x0000000e03137221 */ /* 0x044fe20000010100 */
[----:B------:R-:W-:-:S03]  /*1840*/  FADD.FTZ R15, -R3, R15 ;  /* 0x0000000f030f7221 */ /* 0x000fc60000010100 */
[-C--:B------:R-:W-:Y:S01]  /*1850*/  FMUL.FTZ R14, R19, R4.reuse ;  /* 0x00000004130e7220 */ /* 0x080fe20000410000 */
[----:B------:R-:W-:-:S03]  /*1860*/  FMUL.FTZ R15, R15, R4 ;  /* 0x000000040f0f7220 */ /* 0x000fc60000410000 */
[----:B------:R-:W-:Y:S01]  /*1870*/  FFMA.FTZ R19, R5, R14, R7 ;  /* 0x0000000e05137223 */ /* 0x000fe20000010007 */
[----:B------:R-:W-:Y:S01]  /*1880*/  FFMA.FTZ R26, R6, R15, R8 ;  /* 0x0000000f061a7223 */ /* 0x000fe20000010008 */
[----:B0-----:R-:W-:Y:S02]  /*1890*/  @!P0 LEA R14, P1, R16, R12, 0x2 ;  /* 0x0000000c100e8211 */ /* 0x001fe400078210ff */
[----:B------:R-:W-:Y:S01]  /*18a0*/  @!P0 FMUL.FTZ R27, R19, -1.4426950216293334961 ;  /* 0xbfb8aa3b131b8820 */ /* 0x000fe20000410000 */
[----:B------:R-:W-:Y:S01]  /*18b0*/  @!P0 FMUL.FTZ R28, R26, -1.4426950216293334961 ;  /* 0xbfb8aa3b1a1c8820 */ /* 0x000fe20000410000 */
[----:B------:R-:W-:Y:S02]  /*18c0*/  @!P0 LEA.HI.X R15, R16, R13, R17, 0x2, P1 ;  /* 0x0000000d100f8211 */ /* 0x000fe400008f1411 */
[----:B------:R-:W-:Y:S02]  /*18d0*/  ISETP.NE.AND P1, PT, R11, RZ, PT ;  /* 0x000000ff0b00720c */ /* 0x000fe40003f25270 */
        /* <DEDUP_REMOVED lines=10> */
.L_x_131:
[----:B------:R-:W3:Y:S01]  /*1980*/  LDC R3, c[0x0][0x3f8] ;  /* 0x0000fe00ff037b82 */ /* 0x000ee20000000800 */
[----:B------:R-:W4:Y:S02]  /*1990*/  LDCU.64 UR10, c[0x0][0x388] ;  /* 0x00007100ff0a77ac */ /* 0x000f240008000a00 */
[----:B----4-:R-:W-:Y:S02]  /*19a0*/  ISETP.EQ.U32.AND P0, PT, RZ, UR10, PT ;  /* 0x0000000aff007c0c */ /* 0x010fe4000bf02070 */
[----:B---3--:R-:W-:-:S04]  /*19b0*/  ISETP.GE.AND P1, PT, R0, R3, PT ;  /* 0x000000030000720c */ /* 0x008fc80003f26270 */
[----:B------:R-:W-:-:S13]  /*19c0*/  ISETP.EQ.OR.EX P0, PT, RZ, UR11, P1, P0 ;  /* 0x0000000bff007c0c */ /* 0x000fda0008f02700 */
[----:B------:R-:W-:Y:S05]  /*19d0*/  @P0 EXIT ;  /* 0x000000000000094d */ /* 0x000fea0003800000 */
[----:B------:R-:W3:Y:S01]  /*19e0*/  LDC.64 R4, c[0x0][0x388] ;  /* 0x0000e200ff047b82 */ /* 0x000ee20000000a00 */
[----:B------:R-:W4:Y:S01]  /*19f0*/  LDCU UR4, c[0x0][0x414] ;  /* 0x00008280ff0477ac */ /* 0x000f220008000800 */
[----:B------:R-:W-:Y:S02]  /*1a00*/  IMAD R3, R3, UR12, R0 ;  /* 0x0000000c03037c24 */ /* 0x000fe4000f8e0200 */
[----:B----4-:R-:W-:Y:S01]  /*1a10*/  FMUL.FTZ R18, R18, UR4 ;  /* 0x0000000412127c20 */ /* 0x010fe20008410000 */
[----:B------:R-:W-:Y:S01]  /*1a20*/  FMUL.FTZ R19, R2, UR4 ;  /* 0x0000000402137c20 */ /* 0x000fe20008410000 */
[----:B---3--:R-:W-:-:S05]  /*1a30*/  IMAD.WIDE R4, R3, 0x8, R4 ;  /* 0x0000000803047825 */ /* 0x008fca00078e0204 */
[----:B------:R-:W-:Y:S01]  /*1a40*/  STG.E.64 desc[UR14][R4.64], R18 ;  /* 0x0000001204007986 */ /* 0x000fe2000c101b0e */
[----:B------:R-:W-:Y:S05]  /*1a50*/  EXIT ;  /* 0x000000000000794d */ /* 0x000fea0003800000 */
.L_x_143:
        /* <DEDUP_REMOVED lines=10> */
.L_x_3540:


//--------------------- .text._Z32group_norm_nhwc_fwd_scale_kernelI11Fp32IOBf16WLi168EEv26Group_norm_nhwc_fwd_params --------------------------
	.section	.text._Z32group_norm_nhwc_fwd_scale_kernelI11Fp32IOBf16WLi168EEv26Group_norm_nhwc_fwd_params,"ax",@progbits
	.align	128
        .global         _Z32group_norm_nhwc_fwd_scale_kernelI11Fp32IOBf16WLi168EEv26Group_norm_nhwc_fwd_params
        .type           _Z32group_norm_nhwc_fwd_scale_kernelI11Fp32IOBf16WLi168EEv26Group_norm_nhwc_fwd_params,@function
        .size           _Z32group_norm_nhwc_fwd_scale_kernelI11Fp32IOBf16WLi168EEv26Group_norm_nhwc_fwd_params,(.L_x_3541 - _Z32group_norm_nhwc_fwd_scale_kernelI11Fp32IOBf16WLi168EEv26Group_norm_nhwc_fwd_params)
        .other          _Z32group_norm_nhwc_fwd_scale_kernelI11Fp32IOBf16WLi168EEv26Group_norm_nhwc_fwd_params,@"STO_CUDA_ENTRY STV_DEFAULT"
_Z32group_norm_nhwc_fwd_scale_kernelI11Fp32IOBf16WLi168EEv26Group_norm_nhwc_fwd_params:
.text._Z32group_norm_nhwc_fwd_scale_kernelI11Fp32IOBf16WLi168EEv26Group_norm_nhwc_fwd_params:
        /* <DEDUP_REMOVED lines=100> */
.L_x_147:
        /* <DEDUP_REMOVED lines=26> */
.L_x_146:
[----:B------:R-:W-:Y:S05]  /*07e0*/  BRA.U UP0, `(.L_x_144) ;  /* 0x0000001100647547 */ /* 0x000fea000b800000 */
[----:B------:R-:W-:Y:S01]  /*07f0*/  ISETP.GE.U32.AND P0, PT, R16, UR8, PT ;  /* 0x0000000810007c0c */ /* 0x000fe2000bf06070 */
[----:B------:R-:W0:Y:S01]  /*0800*/  LDCU.64 UR16, c[0x0][0x3e0] ;  /* 0x00007c00ff1077ac */ /* 0x000e220008000a00 */
[----:B-1----:R-:W-:Y:S02]  /*0810*/  IADD3 R10, PT, PT, R19, -UR6, RZ ;  /* 0x80000006130a7c10 */ /* 0x002fe4000fffe0ff */
[----:B------:R-:W-:Y:S02]  /*0820*/  ISETP.GE.AND.EX P0, PT, R17, UR9, PT, P0 ;  /* 0x0000000911007c0c */ /* 0x000fe4000bf06300 */
[----:B------:R-:W-:-:S11]  /*0830*/  IADD3 R11, PT, PT, R19, 0x1, RZ ;  /* 0x00000001130b7810 */ /* 0x000fd60007ffe0ff */
.L_x_148:
        /* <DEDUP_REMOVED lines=90> */
.L_x_145:
        /* <DEDUP_REMOVED lines=8> */
.L_x_152:
        /* <DEDUP_REMOVED lines=35> */
.L_x_151:
[----:B-1----:R-:W-:Y:S05]  /*1090*/  BSYNC.RECONVERGENT B0 ;  /* 0x0000000000007941 */ /* 0x002fea0003800200 */
.L_x_150:
[----:B------:R-:W-:Y:S01]  /*10a0*/  VIADD R19, R19, 0x1 ;  /* 0x0000000113137836 */ /* 0x000fe20000000000 */
[----:B------:R-:W-:Y:S06]  /*10b0*/  BRA.U UP0, `(.L_x_152) ;  /* 0xfffffffd00687547 */ /* 0x000fec000b83ffff */
.L_x_149:
        /* <DEDUP_REMOVED lines=9> */
.L_x_155:
        /* <DEDUP_REMOVED lines=34> */
.L_x_154:
[----:B0-----:R-:W-:Y:S05]  /*1370*/  BSYNC.RECONVERGENT B0 ;  /* 0x0000000000007941 */ /* 0x001fea0003800200 */
.L_x_153:
        /* <DEDUP_REMOVED lines=96> */
.L_x_144:
        /* <DEDUP_REMOVED lines=14> */
.L_x_156:
        /* <DEDUP_REMOVED lines=10> */
.L_x_3541:


//--------------------- .text._Z32group_norm_nhwc_fwd_scale_kernelI11Fp32IOBf16WLi64EEv26Group_norm_nhwc_fwd_params --------------------------
	.section	.text._Z32group_norm_nhwc_fwd_scale_kernelI11Fp32IOBf16WLi64EEv26Group_norm_nhwc_fwd_params,"ax",@progbits
	.align	128
        .global         _Z32group_norm_nhwc_fwd_scale_kernelI11Fp32IOBf16WLi64EEv26Group_norm_nhwc_fwd_params
        .type           _Z32group_norm_nhwc_fwd_scale_kernelI11Fp32IOBf16WLi64EEv26Group_norm_nhwc_fwd_params,@function
        .size           _Z32group_norm_nhwc_fwd_scale_kernelI11Fp32IOBf16WLi64EEv26Group_norm_nhwc_fwd_params,(.L_x_3542 - _Z32group_norm_nhwc_fwd_scale_kernelI11Fp32IOBf16WLi64EEv26Group_norm_nhwc_fwd_params)
        .other          _Z32group_norm_nhwc_fwd_scale_kernelI11Fp32IOBf16WLi64EEv26Group_norm_nhwc_fwd_params,@"STO_CUDA_ENTRY STV_DEFAULT"
_Z32group_norm_nhwc_fwd_scale_kernelI11Fp32IOBf16WLi64EEv26Group_norm_nhwc_fwd_params:
.text._Z32group_norm_nhwc_fwd_scale_kernelI11Fp32IOBf16WLi64EEv26Group_norm_nhwc_fwd_params:
        /* <DEDUP_REMOVED lines=100> */
.L_x_160:
        /* <DEDUP_REMOVED lines=26> */
.L_x_159:
[----:B------:R-:W-:Y:S05]  /*07e0*/  BRA.U UP0, `(.L_x_157) ;  /* 0x0000001100647547 */ /* 0x000fea000b800000 */
[----:B------:R-:W-:Y:S01]  /*07f0*/  ISETP.GE.U32.AND P0, PT, R16, UR8, PT ;  /* 0x0000000810007c0c */ /* 0x000fe2000bf06070 */
[----:B------:R-:W0:Y:S01]  /*0800*/  LDCU.64 UR16, c[0x0][0x3e0] ;  /* 0x00007c00ff1077ac */ /* 0x000e220008000a00 */
[----:B-1----:R-:W-:Y:S02]  /*0810*/  IADD3 R10, PT, PT, R19, -UR6, RZ ;  /* 0x80000006130a7c10 */ /* 0x002fe4000fffe0ff */
[----:B------:R-:W-:Y:S02]  /*0820*/  ISETP.GE.AND.EX P0, PT, R17, UR9, PT, P0 ;  /* 0x0000000911007c0c */ /* 0x000fe4000bf06300 */
[----:B------:R-:W-:-:S11]  /*0830*/  IADD3 R11, PT, PT, R19, 0x1, RZ ;  /* 0x00000001130b7810 */ /* 0x000fd60007ffe0ff */
.L_x_161:
        /* <DEDUP_REMOVED lines=90> */
.L_x_158:
        /* <DEDUP_REMOVED lines=8> */
.L_x_165:
        /* <DEDUP_REMOVED lines=35> */
.L_x_164:
[----:B-1----:R-:W-:Y:S05]  /*1090*/  BSYNC.RECONVERGENT B0 ;  /* 0x0000000000007941 */ /* 0x002fea0003800200 */
.L_x_163:
[----:B------:R-:W-:Y:S01]  /*10a0*/  VIADD R19, R19, 0x1 ;  /* 0x0000000113137836 */ /* 0x000fe20000000000 */
[----:B------:R-:W-:Y:S06]  /*10b0*/  BRA.U UP0, `(.L_x_165) ;  /* 0xfffffffd00687547 */ /* 0x000fec000b83ffff */
.L_x_162:
        /* <DEDUP_REMOVED lines=9> */
.L_x_168:
        /* <DEDUP_REMOVED lines=34> */
.L_x_167:
[----:B0-----:R-:W-:Y:S05]  /*1370*/  BSYNC.RECONVERGENT B0 ;  /* 0x0000000000007941 */ /* 0x001fea0003800200 */
.L_x_166:
        /* <DEDUP_REMOVED lines=96> */
.L_x_157:
        /* <DEDUP_REMOVED lines=14> */
.L_x_169:
        /* <DEDUP_REMOVED lines=10> */
.L_x_3542:


//--------------------- .text._Z32group_norm_nhwc_fwd_scale_kernelI11Fp32IOBf16WLi128EEv26Group_norm_nhwc_fwd_params --------------------------
	.section	.text._Z32group_norm_nhwc_fwd_scale_kernelI11Fp32IOBf16WLi128EEv26Group_norm_nhwc_fwd_params,"ax",@progbits
	.align	128
        .global         _Z32group_norm_nhwc_fwd_scale_kernelI11Fp32IOBf16WLi128EEv26Group_norm_nhwc_fwd_params
        .type           _Z32group_norm_nhwc_fwd_scale_kernelI11Fp32IOBf16WLi128EEv26Group_norm_nhwc_fwd_params,@function
        .size           _Z32group_norm_nhwc_fwd_scale_kernelI11Fp32IOBf16WLi128EEv26Group_norm_nhwc_fwd_params,(.L_x_3543 - _Z32group_norm_nhwc_fwd_scale_kernelI11Fp32IOBf16WLi128EEv26Group_norm_nhwc_fwd_params)
        .other          _Z32group_norm_nhwc_fwd_scale_kernelI11Fp32IOBf16WLi128EEv26Group_norm_nhwc_fwd_params,@"STO_CUDA_ENTRY STV_DEFAULT"
_Z32group_norm_nhwc_fwd_scale_kernelI11Fp32IOBf16WLi128EEv26Group_norm_nhwc_fwd_params:
.text._Z32group_norm_nhwc_fwd_scale_kernelI11Fp32IOBf16WLi128EEv26Group_norm_nhwc_fwd_params:
        /* <DEDUP_REMOVED lines=100> */
.L_x_173:
        /* <DEDUP_REMOVED lines=26> */
.L_x_172:
[----:B------:R-:W-:Y:S05]  /*07e0*/  BRA.U UP0, `(.L_x_170) ;  /* 0x0000001100647547 */ /* 0x000fea000b800000 */
[----:B------:R-:W-:Y:S01]  /*07f0*/  ISETP.GE.U32.AND P0, PT, R16, UR8, PT ;  /* 0x0000000810007c0c */ /* 0x000fe2000bf06070 */
[----:B------:R-:W0:Y:S01]  /*0800*/  LDCU.64 UR16, c[0x0][0x3e0] ;  /* 0x00007c00ff1077ac */ /* 0x000e220008000a00 */
[----:B-1----:R-:W-:Y:S02]  /*0810*/  IADD3 R10, PT, PT, R19, -UR6, RZ ;  /* 0x80000006130a7c10 */ /* 0x002fe4000fffe0ff */
[----:B------:R-:W-:Y:S02]  /*0820*/  ISETP.GE.AND.EX P0, PT, R17, UR9, PT, P0 ;  /* 0x0000000911007c0c */ /* 0x000fe4000bf06300 */
[----:B------:R-:W-:-:S11]  /*0830*/  IADD3 R11, PT, PT, R19, 0x1, RZ ;  /* 0x00000001130b7810 */ /* 0x000fd60007ffe0ff */
.L_x_174:
        /* <DEDUP_REMOVED lines=90> */
.L_x_171:
        /* <DEDUP_REMOVED lines=8> */
.L_x_178:
        /* <DEDUP_REMOVED lines=35> */
.L_x_177:
[----:B-1----:R-:W-:Y:S05]  /*1090*/  BSYNC.RECONVERGENT B0 ;  /* 0x0000000000007941 */ /* 0x002fea0003800200 */
.L_x_176:
[----:B------:R-:W-:Y:S01]  /*10a0*/  VIADD R19, R19, 0x1 ;  /* 0x0000000113137836 */ /* 0x000fe20000000000 */
[----:B------:R-:W-:Y:S06]  /*10b0*/  BRA.U UP0, `(.L_x_178) ;  /* 0xfffffffd00687547 */ /* 0x000fec000b83ffff */
.L_x_175:
        /* <DEDUP_REMOVED lines=9> */
.L_x_181:
        /* <DEDUP_REMOVED lines=34> */
.L_x_180:
[----:B0-----:R-:W-:Y:S05]  /*1370*/  BSYNC.RECONVERGENT B0 ;  /* 0x0000000000007941 */ /* 0x001fea0003800200 */
.L_x_179:
        /* <DEDUP_REMOVED lines=96> */
.L_x_170:
        /* <DEDUP_REMOVED lines=14> */
.L_x_182:
        /* <DEDUP_REMOVED lines=10> */
.L_x_3543:


//--------------------- .text._Z32group_norm_nhwc_fwd_scale_kernelI11Fp32IOBf16WLi192EEv26Group_norm_nhwc_fwd_params --------------------------
	.section	.text._Z32group_norm_nhwc_fwd_scale_kernelI11Fp32IOBf16WLi192EEv26Group_norm_nhwc_fwd_params,"ax",@progbits
	.align	128
        .global         _Z32group_norm_nhwc_fwd_scale_kernelI11Fp32IOBf16WLi192EEv26Group_norm_nhwc_fwd_params
        .type           _Z32group_norm_nhwc_fwd_scale_kernelI11Fp32IOBf16WLi192EEv26Group_norm_nhwc_fwd_params,@function
        .size           _Z32group_norm_nhwc_fwd_scale_kernelI11Fp32IOBf16WLi192EEv26Group_norm_nhwc_fwd_params,(.L_x_3544 - _Z32group_norm_nhwc_fwd_scale_kernelI11Fp32IOBf16WLi192EEv26Group_norm_nhwc_fwd_params)
        .other          _Z32group_norm_nhwc_fwd_scale_kernelI11Fp32IOBf16WLi192EEv26Group_norm_nhwc_fwd_params,@"STO_CUDA_ENTRY STV_DEFAULT"
_Z32group_norm_nhwc_fwd_scale_kernelI11Fp32IOBf16WLi192EEv26Group_norm_nhwc_fwd_params:
.text._Z32group_norm_nhwc_fwd_scale_kernelI11Fp32IOBf16WLi192EEv26Group_norm_nhwc_fwd_params:
        /* <DEDUP_REMOVED lines=100> */
.L_x_186:
        /* <DEDUP_REMOVED lines=26> */
.L_x_185:
[----:B------:R-:W-:Y:S05]  /*07e0*/  BRA.U UP0, `(.L_x_183) ;  /* 0x0000001100647547 */ /* 0x000fea000b800000 */
[----:B------:R-:W-:Y:S01]  /*07f0*/  ISETP.GE.U32.AND P0, PT, R16, UR8, PT ;  /* 0x0000000810007c0c */ /* 0x000fe2000bf06070 */
[----:B------:R-:W0:Y:S01]  /*0800*/  LDCU.64 UR16, c[0x0][0x3e0] ;  /* 0x00007c00ff1077ac */ /* 0x000e220008000a00 */
[----:B-1----:R-:W-:Y:S02]  /*0810*/  IADD3 R10, PT, PT, R19, -UR6, RZ ;  /* 0x80000006130a7c10 */ /* 0x002fe4000fffe0ff */
[----:B------:R-:W-:Y:S02]  /*0820*/  ISETP.GE.AND.EX P0, PT, R17, UR9, PT, P0 ;  /* 0x0000000911007c0c */ /* 0x000fe4000bf06300 */
[----:B------:R-:W-:-:S11]  /*0830*/  IADD3 R11, PT, PT, R19, 0x1, RZ ;  /* 0x00000001130b7810 */ /* 0x000fd60007ffe0ff */
.L_x_187:
        /* <DEDUP_REMOVED lines=90> */
.L_x_184:
        /* <DEDUP_REMOVED lines=8> */
.L_x_191:
        /* <DEDUP_REMOVED lines=35> */
.L_x_190:
[----:B-1----:R-:W-:Y:S05]  /*1090*/  BSYNC.RECONVERGENT B0 ;  /* 0x0000000000007941 */ /* 0x002fea0003800200 */
.L_x_189:
[----:B------:R-:W-:Y:S01]  /*10a0*/  VIADD R19, R19, 0x1 ;  /* 0x0000000113137836 */ /* 0x000fe20000000000 */
[----:B------:R-:W-:Y:S06]  /*10b0*/  BRA.U UP0, `(.L_x_191) ;  /* 0xfffffffd00687547 */ /* 0x000fec000b83ffff */
.L_x_188:
        /* <DEDUP_REMOVED lines=9> */
.L_x_194:
        /* <DEDUP_REMOVED lines=34> */
.L_x_193:
[----:B0-----:R-:W-:Y:S05]  /*1370*/  BSYNC.RECONVERGENT B0 ;  /* 0x0000000000007941 */ /* 0x001fea0003800200 */
.L_x_192:
        /* <DEDUP_REMOVED lines=96> */
.L_x_183:
        /* <DEDUP_REMOVED lines=14> */
.L_x_195:
        /* <DEDUP_REMOVED lines=10> */
.L_x_3544:


//--------------------- .text._Z32group_norm_nhwc_fwd_scale_kernelI11Fp32IOBf16WLi448EEv26Group_norm_nhwc_fwd_params --------------------------
	.section	.text._Z32group_norm_nhwc_fwd_scale_kernelI11Fp32IOBf16WLi448EEv26Group_norm_nhwc_fwd_params,"ax",@progbits
	.align	128
        .global         _Z32group_norm_nhwc_fwd_scale_kernelI11Fp32IOBf16WLi448EEv26Group_norm_nhwc_fwd_params
        .type           _Z32group_norm_nhwc_fwd_scale_kernelI11Fp32IOBf16WLi448EEv26Group_norm_nhwc_fwd_params,@function
        .size           _Z32group_norm_nhwc_fwd_scale_kernelI11Fp32IOBf16WLi448EEv26Group_norm_nhwc_fwd_params,(.L_x_3545 - _Z32group_norm_nhwc_fwd_scale_kernelI11Fp32IOBf16WLi448EEv26Group_norm_nhwc_fwd_params)
        .other          _Z32group_norm_nhwc_fwd_scale_kernelI11Fp32IOBf16WLi448EEv26Group_norm_nhwc_fwd_params,@"STO_CUDA_ENTRY STV_DEFAULT"
_Z32group_norm_nhwc_fwd_scale_kernelI11Fp32IOBf16WLi448EEv26Group_norm_nhwc_fwd_params:
.text._Z32group_norm_nhwc_fwd_scale_kernelI11Fp32IOBf16WLi448EEv26Group_norm_nhwc_fwd_params:
        /* <DEDUP_REMOVED lines=100> */
.L_x_199:
        /* <DEDUP_REMOVED lines=26> */
.L_x_198:
[----:B------:R-:W-:Y:S05]  /*07e0*/  BRA.U UP0, `(.L_x_196) ;  /* 0x0000001100647547 */ /* 0x000fea000b800000 */
[----:B------:R-:W-:Y:S01]  /*07f0*/  ISETP.GE.U32.AND P0, PT, R16, UR8, PT ;  /* 0x0000000810007c0c */ /* 0x000fe2000bf06070 */
[----:B------:R-:W0:Y:S01]  /*0800*/  LDCU.64 UR16, c[0x0][0x3e0] ;  /* 0x00007c00ff1077ac */ /* 0x000e220008000a00 */
[----:B-1----:R-:W-:Y:S02]  /*0810*/  IADD3 R10, PT, PT, R19, -UR6, RZ ;  /* 0x80000006130a7c10 */ /* 0x002fe4000fffe0ff */
[----:B------:R-:W-:Y:S02]  /*0820*/  ISETP.GE.AND.EX P0, PT, R17, UR9, PT, P0 ;  /* 0x0000000911007c0c */ /* 0x000fe4000bf06300 */
[----:B------:R-:W-:-:S11]  /*0830*/  IADD3 R11, PT, PT, R19, 0x1, RZ ;  /* 0x00000001130b7810 */ /* 0x000fd60007ffe0ff */
.L_x_200:
        /* <DEDUP_REMOVED lines=90> */
.L_x_197:
        /* <DEDUP_REMOVED lines=8> */
.L_x_204:
        /* <DEDUP_REMOVED lines=35> */
.L_x_203:
[----:B-1----:R-:W-:Y:S05]  /*1090*/  BSYNC.RECONVERGENT B0 ;  /* 0x0000000000007941 */ /* 0x002fea0003800200 */
.L_x_202:
[----:B------:R-:W-:Y:S01]  /*10a0*/  VIADD R19, R19, 0x1 ;  /* 0x0000000113137836 */ /* 0x000fe20000000000 */
[----:B------:R-:W-:Y:S06]  /*10b0*/  BRA.U UP0, `(.L_x_204) ;  /* 0xfffffffd00687547 */ /* 0x000fec000b83ffff */
.L_x_201:
        /* <DEDUP_REMOVED lines=9> */
.L_x_207:
        /* <DEDUP_REMOVED lines=34> */
.L_x_206:
[----:B0-----:R-:W-:Y:S05]  /*1370*/  BSYNC.RECONVERGENT B0 ;  /* 0x0000000000007941 */ /* 0x001fea0003800200 */
.L_x_205:
        /* <DEDUP_REMOVED lines=96> */
.L_x_196:
        /* <DEDUP_REMOVED lines=14> */
.L_x_208:
        /* <DEDUP_REMOVED lines=10> */
.L_x_3545:


//--------------------- .text._Z32group_norm_nhwc_fwd_scale_kernelI11Fp32IOBf16WLi256EEv26Group_norm_nhwc_fwd_params --------------------------
	.section	.text._Z32group_norm_nhwc_fwd_scale_kernelI11Fp32IOBf16WLi256EEv26Group_norm_nhwc_fwd_params,"ax",@progbits
	.align	128
        .global         _Z32group_norm_nhwc_fwd_scale_kernelI11Fp32IOBf16WLi256EEv26Group_norm_nhwc_fwd_params
        .type           _Z32group_norm_nhwc_fwd_scale_kernelI11Fp32IOBf16WLi256EEv26Group_norm_nhwc_fwd_params,@function
        .size           _Z32group_norm_nhwc_fwd_scale_kernelI11Fp32IOBf16WLi256EEv26Group_norm_nhwc_fwd_params,(.L_x_3546 - _Z32group_norm_nhwc_fwd_scale_kernelI11Fp32IOBf16WLi256EEv26Group_norm_nhwc_fwd_params)
        .other          _Z32group_norm_nhwc_fwd_scale_kernelI11Fp32IOBf16WLi256EEv26Group_norm_nhwc_fwd_params,@"STO_CUDA_ENTRY STV_DEFAULT"
_Z32group_norm_nhwc_fwd_scale_kernelI11Fp32IOBf16WLi256EEv26Group_norm_nhwc_fwd_params:
.text._Z32group_norm_nhwc_fwd_scale_kernelI11Fp32IOBf16WLi256EEv26Group_norm_nhwc_fwd_params:
        /* <DEDUP_REMOVED lines=100> */
.L_x_212:
        /* <DEDUP_REMOVED lines=26> */
.L_x_211:
[----:B------:R-:W-:Y:S05]  /*07e0*/  BRA.U UP0, `(.L_x_209) ;  /* 0x0000001100647547 */ /* 0x000fea000b800000 */
[----:B------:R-:W-:Y:S01]  /*07f0*/  ISETP.GE.U32.AND P0, PT, R16, UR8, PT ;  /* 0x0000000810007c0c */ /* 0x000fe2000bf06070 */
[----:B------:R-:W0:Y:S01]  /*0800*/  LDCU.64 UR16, c[0x0][0x3e0] ;  /* 0x00007c00ff1077ac */ /* 0x000e220008000a00 */
[----:B-1----:R-:W-:Y:S02]  /*0810*/  IADD3 R10, PT, PT, R19, -UR6, RZ ;  /* 0x80000006130a7c10 */ /* 0x002fe4000fffe0ff */
[----:B------:R-:W-:Y:S02]  /*0820*/  ISETP.GE.AND.EX P0, PT, R17, UR9, PT, P0 ;  /* 0x0000000911007c0c */ /* 0x000fe4000bf06300 */
[----:B------:R-:W-:-:S11]  /*0830*/  IADD3 R11, PT, PT, R19, 0x1, RZ ;  /* 0x00000001130b7810 */ /* 0x000fd60007ffe0ff */
.L_x_213:
        /* <DEDUP_REMOVED lines=90> */
.L_x_210:
        /* <DEDUP_REMOVED lines=8> */
.L_x_217:
        /* <DEDUP_REMOVED lines=35> */
.L_x_216:
[----:B-1----:R-:W-:Y:S05]  /*1090*/  BSYNC.RECONVERGENT B0 ;  /* 0x0000000000007941 */ /* 0x002fea0003800200 */
.L_x_215:
[----:B------:R-:W-:Y:S01]  /*10a0*/  VIADD R19, R19, 0x1 ;  /* 0x0000000113137836 */ /* 0x000fe20000000000 */
[----:B------:R-:W-:Y:S06]  /*10b0*/  BRA.U UP0, `(.L_x_217) ;  /* 0xfffffffd00687547 */ /* 0x000fec000b83ffff */
.L_x_214:
        /* <DEDUP_REMOVED lines=9> */
.L_x_220:
        /* <DEDUP_REMOVED lines=34> */
.L_x_219:
[----:B0-----:R-:W-:Y:S05]  /*1370*/  BSYNC.RECONVERGENT B0 ;  /* 0x0000000000007941 */ /* 0x001fea0003800200 */
.L_x_218:
        /* <DEDUP_REMOVED lines=96> */
.L_x_209:
        /* <DEDUP_REMOVED lines=14> */
.L_x_221:
        /* <DEDUP_REMOVED lines=10> */
.L_x_3546:


//--------------------- .text._Z32group_norm_nhwc_fwd_scale_kernelI11Fp32IOBf16WLi120EEv26Group_norm_nhwc_fwd_params --------------------------
	.section	.text._Z32group_norm_nhwc_fwd_scale_kernelI11Fp32IOBf16WLi120EEv26Group_norm_nhwc_fwd_params,"ax",@progbits
	.align	128
        .global         _Z32group_norm_nhwc_fwd_scale_kernelI11Fp32IOBf16WLi120EEv26Group_norm_nhwc_fwd_params
        .type           _Z32group_norm_nhwc_fwd_scale_kernelI11Fp32IOBf16WLi120EEv26Group_norm_nhwc_fwd_params,@function
        .size           _Z32group_norm_nhwc_fwd_scale_kernelI11Fp32IOBf16WLi120EEv26Group_norm_nhwc_fwd_params,(.L_x_3547 - _Z32group_norm_nhwc_fwd_scale_kernelI11Fp32IOBf16WLi120EEv26Group_norm_nhwc_fwd_params)
        .other          _Z32group_norm_nhwc_fwd_scale_kernelI11Fp32IOBf16WLi120EEv26Group_norm_nhwc_fwd_params,@"STO_CUDA_ENTRY STV_DEFAULT"
_Z32group_norm_nhwc_fwd_scale_kernelI11Fp32IOBf16WLi120EEv26Group_norm_nhwc_fwd_params:
.text._Z32group_norm_nhwc_fwd_scale_kernelI11Fp32IOBf16WLi120EEv26Group_norm_nhwc_fwd_params:
        /* <DEDUP_REMOVED lines=100> */
.L_x_225:
        /* <DEDUP_REMOVED lines=26> */
.L_x_224:
[----:B------:R-:W-:Y:S05]  /*07e0*/  BRA.U UP0, `(.L_x_222) ;  /* 0x0000001100647547 */ /* 0x000fea000b800000 */
[----:B------:R-:W-:Y:S01]  /*07f0*/  ISETP.GE.U32.AND P0, PT, R16, UR8, PT ;  /* 0x0000000810007c0c */ /* 0x000fe2000bf06070 */
[----:B------:R-:W0:Y:S01]  /*0800*/  LDCU.64 UR16, c[0x0][0x3e0] ;  /* 0x00007c00ff1077ac */ /* 0x000e220008000a00 */
[----:B-1----:R-:W-:Y:S02]  /*0810*/  IADD3 R10, PT, PT, R19, -UR6, RZ ;  /* 0x80000006130a7c10 */ /* 0x002fe4000fffe0ff */
[----:B------:R-:W-:Y:S02]  /*0820*/  ISETP.GE.AND.EX P0, PT, R17, UR9, PT, P0 ;  /* 0x0000000911007c0c */ /* 0x000fe4000bf06300 */
[----:B------:R-:W-:-:S11]  /*0830*/  IADD3 R11, PT, PT, R19, 0x1, RZ ;  /* 0x00000001130b7810 */ /* 0x000fd60007ffe0ff */
.L_x_226:
        /* <DEDUP_REMOVED lines=90> */
.L_x_223:
        /* <DEDUP_REMOVED lines=8> */
.L_x_230:
        /* <DEDUP_REMOVED lines=35> */
.L_x_229:
[----:B-1----:R-:W-:Y:S05]  /*1090*/  BSYNC.RECONVERGENT B0 ;  /* 0x0000000000007941 */ /* 0x002fea0003800200 */
.L_x_228:
[----:B------:R-:W-:Y:S01]  /*10a0*/  VIADD R19, R19, 0x1 ;  /* 0x0000000113137836 */ /* 0x000fe20000000000 */
[----:B------:R-:W-:Y:S06]  /*10b0*/  BRA.U UP0, `(.L_x_230) ;  /* 0xfffffffd00687547 */ /* 0x000fec000b83ffff */
.L_x_227:
        /* <DEDUP_REMOVED lines=9> */
.L_x_233:
        /* <DEDUP_REMOVED lines=34> */
.L_x_232:
[----:B0-----:R-:W-:Y:S05]  /*1370*/  BSYNC.RECONVERGENT B0 ;  /* 0x0000000000007941 */ /* 0x001fea0003800200 */
.L_x_231:
        /* <DEDUP_REMOVED lines=96> */
.L_x_222:
        /* <DEDUP_REMOVED lines=14> */
.L_x_234:
        /* <DEDUP_REMOVED lines=10> */
.L_x_3547:


//--------------------- .text._Z32group_norm_nhwc_fwd_scale_kernelI11Fp32IOBf16WLi140EEv26Group_norm_nhwc_fwd_params --------------------------
	.section	.text._Z32group_norm_nhwc_fwd_scale_kernelI11Fp32IOBf16WLi140EEv26Group_norm_nhwc_fwd_params,"ax",@progbits
	.align	128
        .global         _Z32group_norm_nhwc_fwd_scale_kernelI11Fp32IOBf16WLi140EEv26Group_norm_nhwc_fwd_params
        .type           _Z32group_norm_nhwc_fwd_scale_kernelI11Fp32IOBf16WLi140EEv26Group_norm_nhwc_fwd_params,@function
        .size           _Z32group_norm_nhwc_fwd_scale_kernelI11Fp32IOBf16WLi140EEv26Group_norm_nhwc_fwd_params,(.L_x_3548 - _Z32group_norm_nhwc_fwd_scale_kernelI11Fp32IOBf16WLi140EEv26Group_norm_nhwc_fwd_params)
        .other          _Z32group_norm_nhwc_fwd_scale_kernelI11Fp32IOBf16WLi140EEv26Group_norm_nhwc_fwd_params,@"STO_CUDA_ENTRY STV_DEFAULT"
_Z32group_norm_nhwc_fwd_scale_kernelI11Fp32IOBf16WLi140EEv26Group_norm_nhwc_fwd_params:
.text._Z32group_norm_nhwc_fwd_scale_kernelI11Fp32IOBf16WLi140EEv26Group_norm_nhwc_fwd_params:
        /* <DEDUP_REMOVED lines=100> */
.L_x_238:
        /* <DEDUP_REMOVED lines=26> */
.L_x_237:
[----:B------:R-:W-:Y:S05]  /*07e0*/  BRA.U UP0, `(.L_x_235) ;  /* 0x0000001100647547 */ /* 0x000fea000b800000 */
[----:B------:R-:W-:Y:S01]  /*07f0*/  ISETP.GE.U32.AND P0, PT, R16, UR8, PT ;  /* 0x0000000810007c0c */ /* 0x000fe2000bf06070 */
[----:B------:R-:W0:Y:S01]  /*0800*/  LDCU.64 UR16, c[0x0][0x3e0] ;  /* 0x00007c00ff1077ac */ /* 0x000e220008000a00 */
[----:B-1----:R-:W-:Y:S02]  /*0810*/  IADD3 R10, PT, PT, R19, -UR6, RZ ;  /* 0x80000006130a7c10 */ /* 0x002fe4000fffe0ff */
[----:B------:R-:W-:Y:S02]  /*0820*/  ISETP.GE.AND.EX P0, PT, R17, UR9, PT, P0 ;  /* 0x0000000911007c0c */ /* 0x000fe4000bf06300 */
[----:B------:R-:W-:-:S11]  /*0830*/  IADD3 R11, PT, PT, R19, 0x1, RZ ;  /* 0x00000001130b7810 */ /* 0x000fd60007ffe0ff */
.L_x_239:
        /* <DEDUP_REMOVED lines=90> */
.L_x_236:
        /* <DEDUP_REMOVED lines=8> */
.L_x_243:
        /* <DEDUP_REMOVED lines=35> */
.L_x_242:
[----:B-1----:R-:W-:Y:S05]  /*1090*/  BSYNC.RECONVERGENT B0 ;  /* 0x0000000000007941 */ /* 0x002fea0003800200 */
.L_x_241:
[----:B------:R-:W-:Y:S01]  /*10a0*/  VIADD R19, R19, 0x1 ;  /* 0x0000000113137836 */ /* 0x000fe20000000000 */
[----:B------:R-:W-:Y:S06]  /*10b0*/  BRA.U UP0, `(.L_x_243) ;  /* 0xfffffffd00687547 */ /* 0x000fec000b83ffff */
.L_x_240:
        /* <DEDUP_REMOVED lines=9> */
.L_x_246:
        /* <DEDUP_REMOVED lines=34> */
.L_x_245:
[----:B0-----:R-:W-:Y:S05]  /*1370*/  BSYNC.RECONVERGENT B0 ;  /* 0x0000000000007941 */ /* 0x001fea0003800200 */
.L_x_244:
        /* <DEDUP_REMOVED lines=96> */
.L_x_235:
        /* <DEDUP_REMOVED lines=14> */
.L_x_247:
        /* <DEDUP_REMOVED lines=10> */
.L_x_3548:


//--------------------- .text._Z32group_norm_nhwc_fwd_scale_kernelI11Fp32IOBf16WLi160EEv26Group_norm_nhwc_fwd_params --------------------------
	.section	.text._Z32group_norm_nhwc_fwd_scale_kernelI11Fp32IOBf16WLi160EEv26Group_norm_nhwc_fwd_params,"ax",@progbits
	.align	128
        .global         _Z32group_norm_nhwc_fwd_scale_kernelI11Fp32IOBf16WLi160EEv26Group_norm_nhwc_fwd_params
        .type           _Z32group_norm_nhwc_fwd_scale_kernelI11Fp32IOBf16WLi160EEv26Group_norm_nhwc_fwd_params,@function
        .size           _Z32group_norm_nhwc_fwd_scale_kernelI11Fp32IOBf16WLi160EEv26Group_norm_nhwc_fwd_params,(.L_x_3549 - _Z32group_norm_nhwc_fwd_scale_kernelI11Fp32IOBf16WLi160EEv26Group_norm_nhwc_fwd_params)
        .other          _Z32group_norm_nhwc_fwd_scale_kernelI11Fp32IOBf16WLi160EEv26Group_norm_nhwc_fwd_params,@"STO_CUDA_ENTRY STV_DEFAULT"
_Z32group_norm_nhwc_fwd_scale_kernelI11Fp32IOBf16WLi160EEv26Group_norm_nhwc_fwd_params:
.text._Z32group_norm_nhwc_fwd_scale_kernelI11Fp32IOBf16WLi160EEv26Group_norm_nhwc_fwd_params:
        /* <DEDUP_REMOVED lines=100> */
.L_x_251:
        /* <DEDUP_REMOVED lines=26> */
.L_x_250:
[----:B------:R-:W-:Y:S05]  /*07e0*/  BRA.U UP0, `(.L_x_248) ;  /* 0x0000001100647547 */ /* 0x000fea000b800000 */
[----:B------:R-:W-:Y:S01]  /*07f0*/  ISETP.GE.U32.AND P0, PT, R16, UR8, PT ;  /* 0x0000000810007c0c */ /* 0x000fe2000bf06070 */
[----:B------:R-:W0:Y:S01]  /*0800*/  LDCU.64 UR16, c[0x0][0x3e0] ;  /* 0x00007c00ff1077ac */ /* 0x000e220008000a00 */
[----:B-1----:R-:W-:Y:S02]  /*0810*/  IADD3 R10, PT, PT, R19, -UR6, RZ ;  /* 0x80000006130a7c10 */ /* 0x002fe4000fffe0ff */
[----:B------:R-:W-:Y:S02]  /*0820*/  ISETP.GE.AND.EX P0, PT, R17, UR9, PT, P0 ;  /* 0x0000000911007c0c */ /* 0x000fe4000bf06300 */
[----:B------:R-:W-:-:S11]  /*0830*/  IADD3 R11, PT, PT, R19, 0x1, RZ ;  /* 0x00000001130b7810 */ /* 0x000fd60007ffe0ff */
.L_x_252:
        /* <DEDUP_REMOVED lines=90> */
.L_x_249:
        /* <DEDUP_REMOVED lines=8> */
.L_x_256:
        /* <DEDUP_REMOVED lines=35> */
.L_x_255:
[----:B-1----:R-:W-:Y:S05]  /*1090*/  BSYNC.RECONVERGENT B0 ;  /* 0x0000000000007941 */ /* 0x002fea0003800200 */
.L_x_254:
[----:B------:R-:W-:Y:S01]  /*10a0*/  VIADD R19, R19, 0x1 ;  /* 0x0000000113137836 */ /* 0x000fe20000000000 */
[----:B------:R-:W-:Y:S06]  /*10b0*/  BRA.U UP0, `(.L_x_256) ;  /* 0xfffffffd00687547 */ /* 0x000fec000b83ffff */
.L_x_253:
        /* <DEDUP_REMOVED lines=9> */
.L_x_259:
        /* <DEDUP_REMOVED lines=34> */
.L_x_258:
[----:B0-----:R-:W-:Y:S05]  /*1370*/  BSYNC.RECONVERGENT B0 ;  /* 0x0000000000007941 */ /* 0x001fea0003800200 */
.L_x_257:
        /* <DEDUP_REMOVED lines=96> */
.L_x_248:
        /* <DEDUP_REMOVED lines=14> */
.L_x_260:
        /* <DEDUP_REMOVED lines=10> */
.L_x_3549:


//--------------------- .text._Z32group_norm_nhwc_fwd_scale_kernelI11Fp32IOFp16WLi196EEv26Group_norm_nhwc_fwd_params --------------------------
	.section	.text._Z32group_norm_nhwc_fwd_scale_kernelI11Fp32IOFp16WLi196EEv26Group_norm_nhwc_fwd_params,"ax",@progbits
	.align	128
        .global         _Z32group_norm_nhwc_fwd_scale_kernelI11Fp32IOFp16WLi196EEv26Group_norm_nhwc_fwd_params
        .type           _Z32group_norm_nhwc_fwd_scale_kernelI11Fp32IOFp16WLi196EEv26Group_norm_nhwc_fwd_params,@function
        .size           _Z32group_norm_nhwc_fwd_scale_kernelI11Fp32IOFp16WLi196EEv26Group_norm_nhwc_fwd_params,(.L_x_3550 - _Z32group_norm_nhwc_fwd_scale_kernelI11Fp32IOFp16WLi196EEv26Group_norm_nhwc_fwd_params)
        .other          _Z32group_norm_nhwc_fwd_scale_kernelI11Fp32IOFp16WLi196EEv26Group_norm_nhwc_fwd_params,@"STO_CUDA_ENTRY STV_DEFAULT"
_Z32group_norm_nhwc_fwd_scale_kernelI11Fp32IOFp16WLi196EEv26Group_norm_nhwc_fwd_params:
.text._Z32group_norm_nhwc_fwd_scale_kernelI11Fp32IOFp16WLi196EEv26Group_norm_nhwc_fwd_params:
        /* <DEDUP_REMOVED lines=80> */
[----:B---3--:R-:W-:Y:S02]  /*0500*/  @!P0 HADD2.F32 R6, -RZ, R9.H0_H0 ;  /* 0x20000009ff068230 */ /* 0x008fe40000004100 */
[----:B----4-:R-:W-:Y:S02]  /*0510*/  @!P0 HADD2.F32 R5, -RZ, R20.H0_H0 ;  /* 0x20000014ff058230 */ /* 0x010fe40000004100 */
[----:B------:R-:W-:Y:S02]  /*0520*/  @!P0 HADD2.F32 R7, -RZ, R14.H0_H0 ;  /* 0x2000000eff078230 */ /* 0x000fe40000004100 */
[----:B------:R-:W-:Y:S01]  /*0530*/  @!P0 HADD2.F32 R8, -RZ, R15.H0_H0 ;  /* 0x2000000fff088230 */ /* 0x000fe20000004100 */
[----:B01----:R-:W-:Y:S06]  /*0540*/  BRA.U UP0, `(.L_x_261) ;  /* 0x00000015000c7547 */ /* 0x003fec000b800000 */
        /* <DEDUP_REMOVED lines=15> */
.L_x_264:
        /* <DEDUP_REMOVED lines=26> */
.L_x_263:
[----:B------:R-:W-:Y:S05]  /*07e0*/  BRA.U UP0, `(.L_x_261) ;  /* 0x0000001100647547 */ /* 0x000fea000b800000 */
[----:B------:R-:W-:Y:S01]  /*07f0*/  ISETP.GE.U32.AND P0, PT, R16, UR8, PT ;  /* 0x0000000810007c0c */ /* 0x000fe2000bf06070 */
[----:B------:R-:W0:Y:S01]  /*0800*/  LDCU.64 UR16, c[0x0][0x3e0] ;  /* 0x00007c00ff1077ac */ /* 0x000e220008000a00 */
[----:B-1----:R-:W-:Y:S02]  /*0810*/  IADD3 R10, PT, PT, R19, -UR6, RZ ;  /* 0x80000006130a7c10 */ /* 0x002fe4000fffe0ff */
[----:B------:R-:W-:Y:S02]  /*0820*/  ISETP.GE.AND.EX P0, PT, R17, UR9, PT, P0 ;  /* 0x0000000911007c0c */ /* 0x000fe4000bf06300 */
[----:B------:R-:W-:-:S11]  /*0830*/  IADD3 R11, PT, PT, R19, 0x1, RZ ;  /* 0x00000001130b7810 */ /* 0x000fd60007ffe0ff */
.L_x_265:
[----:B0-----:R-:W1:Y:S01]  /*0840*/  @!P0 LDC.64 R12, c[0x0][0x390] ;  /* 0x0000e400ff0c8b82 */ /* 0x001e620000000a00 */
[----:B------:R-:W-:Y:S02]  /*0850*/  IADD3 R15, PT, PT, R11, -0x1, RZ ;  /* 0xffffffff0b0f7810 */ /* 0x000fe40007ffe0ff */
[----:B------:R-:W-:Y:S02]  /*0860*/  MOV R22, R20 ;  /* 0x0000001400167202 */ /* 0x000fe40000000f00 */
[----:B------:R-:W-:Y:S02]  /*0870*/  SHF.R.S32.HI R14, RZ, 0x1f, R15 ;  /* 0x0000001fff0e7819 */ /* 0x000fe4000001140f */
[----:B------:R-:W-:Y:S01]  /*0880*/  MOV R23, R9 ;  /* 0x0000000900177202 */ /* 0x000fe20000000f00 */
[----:B------:R-:W2:Y:S02]  /*0890*/  @!P0 LDC.64 R16, c[0x0][0x380] ;  /* 0x0000e000ff108b82 */ /* 0x000ea40000000a00 */
[----:B0-----:R-:W-:-:S02]  /*08a0*/  IMAD R14, R14, UR16, RZ ;  /* 0x000000100e0e7c24 */ /* 0x001fc4000f8e02ff */
[----:B------:R-:W-:-:S04]  /*08b0*/  IMAD.WIDE.U32 R24, R15, UR16, R22 ;  /* 0x000000100f187c25 */ /* 0x000fc8000f8e0016 */
[----:B------:R-:W-:Y:S01]  /*08c0*/  IMAD R19, R15, UR17, R14 ;  /* 0x000000110f137c24 */ /* 0x000fe2000f8e020e */
[----:B------:R-:W-:-:S04]  /*08d0*/  CS2R R14, SRZ ;  /* 0x00000000000e7805 */ /* 0x000fc8000001ff00 */
[----:B------:R-:W-:Y:S02]  /*08e0*/  IADD3 R19, PT, PT, R25, R19, RZ ;  /* 0x0000001319137210 */ /* 0x000fe40007ffe0ff */
[----:B-1----:R-:W-:-:S04]  /*08f0*/  @!P0 LEA R12, P1, R24, R12, 0x2 ;  /* 0x0000000c180c8211 */ /* 0x002fc800078210ff */
[----:B------:R-:W-:-:S05]  /*0900*/  @!P0 LEA.HI.X R13, R24, R13, R19, 0x2, P1 ;  /* 0x0000000d180d8211 */ /* 0x000fca00008f1413 */
[----:B------:R0:W3:Y:S01]  /*0910*/  @!P0 LDG.E.64 R14, desc[UR14][R12.64] ;  /* 0x0000000e0c0e8981 */ /* 0x0000e2000c1e1b00 */
[----:B--2---:R-:W-:-:S04]  /*0920*/  @!P0 LEA R16, P1, R24, R16, 0x2 ;  /* 0x0000001018108211 */ /* 0x004fc800078210ff */
[----:B------:R-:W-:Y:S02]  /*0930*/  @!P0 LEA.HI.X R17, R24, R17, R19, 0x2, P1 ;  /* 0x0000001118118211 */ /* 0x000fe400008f1413 */
[----:B------:R-:W-:Y:S01]  /*0940*/  SHF.R.S32.HI R24, RZ, 0x1f, R11 ;  /* 0x0000001fff187819 */ /* 0x000fe2000001140b */
[----:B0-----:R-:W0:Y:S04]  /*0950*/  @!P0 LDC.64 R12, c[0x0][0x390] ;  /* 0x0000e400ff0c8b82 */ /* 0x001e280000000a00 */
[----:B------:R-:W-:Y:S02]  /*0960*/  IMAD R26, R24, UR16, RZ ;  /* 0x00000010181a7c24 */ /* 0x000fe4000f8e02ff */
[----:B------:R-:W-:-:S03]  /*0970*/  IMAD.WIDE.U32 R24, R11, UR16, R22 ;  /* 0x000000100b187c25 */ /* 0x000fc6000f8e0016 */
[----:B0-----:R-:W-:Y:S01]  /*0980*/  @!P0 LEA R12, P1, R24, R12, 0x2 ;  /* 0x0000000c180c8211 */ /* 0x001fe200078210ff */
[C---:B---3--:R-:W-:Y:S01]  /*0990*/  FADD.FTZ R19, -R3.reuse, R14 ;  /* 0x0000000e03137221 */ /* 0x048fe20000010100 */
        /* <DEDUP_REMOVED lines=68> */
.L_x_262:
        /* <DEDUP_REMOVED lines=8> */
.L_x_269:
        /* <DEDUP_REMOVED lines=35> */
.L_x_268:
[----:B-1----:R-:W-:Y:S05]  /*1090*/  BSYNC.RECONVERGENT B0 ;  /* 0x0000000000007941 */ /* 0x002fea0003800200 */
.L_x_267:
[----:B------:R-:W-:Y:S01]  /*10a0*/  IADD3 R19, PT, PT, R19, 0x1, RZ ;  /* 0x0000000113137810 */ /* 0x000fe20007ffe0ff */
[----:B------:R-:W-:Y:S06]  /*10b0*/  BRA.U UP0, `(.L_x_269) ;  /* 0xfffffffd00687547 */ /* 0x000fec000b83ffff */
.L_x_266:
        /* <DEDUP_REMOVED lines=9> */
.L_x_272:
        /* <DEDUP_REMOVED lines=34> */
.L_x_271:
[----:B0-----:R-:W-:Y:S05]  /*1370*/  BSYNC.RECONVERGENT B0 ;  /* 0x0000000000007941 */ /* 0x001fea0003800200 */
.L_x_270:
        /* <DEDUP_REMOVED lines=96> */
.L_x_261:
        /* <DEDUP_REMOVED lines=14> */
.L_x_273:
        /* <DEDUP_REMOVED lines=10> */
.L_x_3550:


//--------------------- .text._Z32group_norm_nhwc_fwd_scale_kernelI11Fp32IOFp16WLi168EEv26Group_norm_nhwc_fwd_params --------------------------
	.section	.text._Z32group_norm_nhwc_fwd_scale_kernelI11Fp32IOFp16WLi168EEv26Group_norm_nhwc_fwd_params,"ax",@progbits
	.align	128
        .global         _Z32group_norm_nhwc_fwd_scale_kernelI11Fp32IOFp16WLi168EEv26Group_norm_nhwc_fwd_params
        .type           _Z32group_norm_nhwc_fwd_scale_kernelI11Fp32IOFp16WLi168EEv26Group_norm_nhwc_fwd_params,@function
        .size           _Z32group_norm_nhwc_fwd_scale_kernelI11Fp32IOFp16WLi168EEv26Group_norm_nhwc_fwd_params,(.L_x_3551 - _Z32group_norm_nhwc_fwd_scale_kernelI11Fp32IOFp16WLi168EEv26Group_norm_nhwc_fwd_params)
        .other          _Z32group_norm_nhwc_fwd_scale_kernelI11Fp32IOFp16WLi168EEv26Group_norm_nhwc_fwd_params,@"STO_CUDA_ENTRY STV_DEFAULT"
_Z32group_norm_nhwc_fwd_scale_kernelI11Fp32IOFp16WLi168EEv26Group_norm_nhwc_fwd_params:
.text._Z32group_norm_nhwc_fwd_scale_kernelI11Fp32IOFp16WLi168EEv26Group_norm_nhwc_fwd_params:
        /* <DEDUP_REMOVED lines=100> */
.L_x_277:
        /* <DEDUP_REMOVED lines=26> */
.L_x_276:
[----:B------:R-:W-:Y:S05]  /*07e0*/  BRA.U UP0, `(.L_x_274) ;  /* 0x0000001100647547 */ /* 0x000fea000b800000 */
[----:B------:R-:W-:Y:S01]  /*07f0*/  ISETP.GE.U32.AND P0, PT, R16, UR8, PT ;  /* 0x0000000810007c0c */ /* 0x000fe2000bf06070 */
[----:B------:R-:W0:Y:S01]  /*0800*/  LDCU.64 UR16, c[0x0][0x3e0] ;  /* 0x00007c00ff1077ac */ /* 0x000e220008000a00 */
[----:B-1----:R-:W-:Y:S02]  /*0810*/  IADD3 R10, PT, PT, R19, -UR6, RZ ;  /* 0x80000006130a7c10 */ /* 0x002fe4000fffe0ff */
[----:B------:R-:W-:Y:S02]  /*0820*/  ISETP.GE.AND.EX P0, PT, R17, UR9, PT, P0 ;  /* 0x0000000911007c0c */ /* 0x000fe4000bf06300 */
[----:B------:R-:W-:-:S11]  /*0830*/  IADD3 R11, PT, PT, R19, 0x1, RZ ;  /* 0x00000001130b7810 */ /* 0x000fd60007ffe0ff */
.L_x_278:
        /* <DEDUP_REMOVED lines=90> */
.L_x_275:
        /* <DEDUP_REMOVED lines=8> */
.L_x_282:
        /* <DEDUP_REMOVED lines=35> */
.L_x_281:
[----:B-1----:R-:W-:Y:S05]  /*1090*/  BSYNC.RECONVERGENT B0 ;  /* 0x0000000000007941 */ /* 0x002fea0003800200 */
.L_x_280:
[----:B------:R-:W-:Y:S01]  /*10a0*/  IADD3 R19, PT, PT, R19, 0x1, RZ ;  /* 0x0000000113137810 */ /* 0x000fe20007ffe0ff */
[----:B------:R-:W-:Y:S06]  /*10b0*/  BRA.U UP0, `(.L_x_282) ;  /* 0xfffffffd00687547 */ /* 0x000fec000b83ffff */
.L_x_279:
        /* <DEDUP_REMOVED lines=9> */
.L_x_285:
        /* <DEDUP_REMOVED lines=34> */
.L_x_284:
[----:B0-----:R-:W-:Y:S05]  /*1370*/  BSYNC.RECONVERGENT B0 ;  /* 0x0000000000007941 */ /* 0x001fea0003800200 */
.L_x_283:
        /* <DEDUP_REMOVED lines=96> */
.L_x_274:
        /* <DEDUP_REMOVED lines=14> */
.L_x_286:
        /* <DEDUP_REMOVED lines=10> */
.L_x_3551:


//--------------------- .text._Z32group_norm_nhwc_fwd_scale_kernelI11Fp32IOFp16WLi64EEv26Group_norm_nhwc_fwd_params --------------------------
	.section	.text._Z32group_norm_nhwc_fwd_scale_kernelI11Fp32IOFp16WLi64EEv26Group_norm_nhwc_fwd_params,"ax",@progbits
	.align	128
        .global         _Z32group_norm_nhwc_fwd_scale_kernelI11Fp32IOFp16WLi64EEv26Group_norm_nhwc_fwd_params
        .type           _Z32group_norm_nhwc_fwd_scale_kernelI11Fp32IOFp16WLi64EEv26Group_norm_nhwc_fwd_params,@function
        .size           _Z32group_norm_nhwc_fwd_scale_kernelI11Fp32IOFp16WLi64EEv26Group_norm_nhwc_fwd_params,(.L_x_3552 - _Z32group_norm_nhwc_fwd_scale_kernelI11Fp32IOFp16WLi64EEv26Group_norm_nhwc_fwd_params)
        .other          _Z32group_norm_nhwc_fwd_scale_kernelI11Fp32IOFp16WLi64EEv26Group_norm_nhwc_fwd_params,@"STO_CUDA_ENTRY STV_DEFAULT"
_Z32group_norm_nhwc_fwd_scale_kernelI11Fp32IOFp16WLi64EEv26Group_norm_nhwc_fwd_params:
.text._Z32group_norm_nhwc_fwd_scale_kernelI11Fp32IOFp16WLi64EEv26Group_norm_nhwc_fwd_params:
        /* <DEDUP_REMOVED lines=100> */
.L_x_290:
        /* <DEDUP_REMOVED lines=26> */
.L_x_289:
[----:B------:R-:W-:Y:S05]  /*07e0*/  BRA.U UP0, `(.L_x_287) ;  /* 0x0000001100647547 */ /* 0x000fea000b800000 */
[----:B------:R-:W-:Y:S01]  /*07f0*/  ISETP.GE.U32.AND P0, PT, R16, UR8, PT ;  /* 0x0000000810007c0c */ /* 0x000fe2000bf06070 */
[----:B------:R-:W0:Y:S01]  /*0800*/  LDCU.64 UR16, c[0x0][0x3e0] ;  /* 0x00007c00ff1077ac */ /* 0x000e220008000a00 */
[----:B-1----:R-:W-:Y:S02]  /*0810*/  IADD3 R10, PT, PT, R19, -UR6, RZ ;  /* 0x80000006130a7c10 */ /* 0x002fe4000fffe0ff */
[----:B------:R-:W-:Y:S02]  /*0820*/  ISETP.GE.AND.EX P0, PT, R17, UR9, PT, P0 ;  /* 0x0000000911007c0c */ /* 0x000fe4000bf06300 */
[----:B------:R-:W-:-:S11]  /*0830*/  IADD3 R11, PT, PT, R19, 0x1, RZ ;  /* 0x00000001130b7810 */ /* 0x000fd60007ffe0ff */
.L_x_291:
        /* <DEDUP_REMOVED lines=90> */
.L_x_288:
        /* <DEDUP_REMOVED lines=8> */
.L_x_295:
        /* <DEDUP_REMOVED lines=35> */
.L_x_294:
[----:B-1----:R-:W-:Y:S05]  /*1090*/  BSYNC.RECONVERGENT B0 ;  /* 0x0000000000007941 */ /* 0x002fea0003800200 */
.L_x_293:
[----:B------:R-:W-:Y:S01]  /*10a0*/  IADD3 R19, PT, PT, R19, 0x1, RZ ;  /* 0x0000000113137810 */ /* 0x000fe20007ffe0ff */
[----:B------:R-:W-:Y:S06]  /*10b0*/  BRA.U UP0, `(.L_x_295) ;  /* 0xfffffffd00687547 */ /* 0x000fec000b83ffff */
.L_x_292:
        /* <DEDUP_REMOVED lines=9> */
.L_x_298:
        /* <DEDUP_REMOVED lines=34> */
.L_x_297:
[----:B0-----:R-:W-:Y:S05]  /*1370*/  BSYNC.RECONVERGENT B0 ;  /* 0x0000000000007941 */ /* 0x001fea0003800200 */
.L_x_296:
        /* <DEDUP_REMOVED lines=96> */
.L_x_287:
        /* <DEDUP_REMOVED lines=14> */
.L_x_299:
        /* <DEDUP_REMOVED lines=10> */
.L_x_3552:


//--------------------- .text._Z32group_norm_nhwc_fwd_scale_kernelI11Fp32IOFp16WLi128EEv26Group_norm_nhwc_fwd_params --------------------------
	.section	.text._Z32group_norm_nhwc_fwd_scale_kernelI11Fp32IOFp16WLi128EEv26Group_norm_nhwc_fwd_params,"ax",@progbits
	.align	128
        .global         _Z32group_norm_nhwc_fwd_scale_kernelI11Fp32IOFp16WLi128EEv26Group_norm_nhwc_fwd_params
        .type           _Z32group_norm_nhwc_fwd_scale_kernelI11Fp32IOFp16WLi128EEv26Group_norm_nhwc_fwd_params,@function
        .size           _Z32group_norm_nhwc_fwd_scale_kernelI11Fp32IOFp16WLi128EEv26Group_norm_nhwc_fwd_params,(.L_x_3553 - _Z32group_norm_nhwc_fwd_scale_kernelI11Fp32IOFp16WLi128EEv26Group_norm_nhwc_fwd_params)
        .other          _Z32group_norm_nhwc_fwd_scale_kernelI11Fp32IOFp16WLi128EEv26Group_norm_nhwc_fwd_params,@"STO_CUDA_ENTRY STV_DEFAULT"
_Z32group_norm_nhwc_fwd_scale_kernelI11Fp32IOFp16WLi128EEv26Group_norm_nhwc_fwd_params:
.text._Z32group_norm_nhwc_fwd_scale_kernelI11Fp32IOFp16WLi128EEv26Group_norm_nhwc_fwd_params:
        /* <DEDUP_REMOVED lines=100> */
.L_x_303:
        /* <DEDUP_REMOVED lines=26> */
.L_x_302:
[----:B------:R-:W-:Y:S05]  /*07e0*/  BRA.U UP0, `(.L_x_300) ;  /* 0x0000001100647547 */ /* 0x000fea000b800000 */
[----:B------:R-:W-:Y:S01]  /*07f0*/  ISETP.GE.U32.AND P0, PT, R16, UR8, PT ;  /* 0x0000000810007c0c */ /* 0x000fe2000bf06070 */
[----:B------:R-:W0:Y:S01]  /*0800*/  LDCU.64 UR16, c[0x0][0x3e0] ;  /* 0x00007c00ff1077ac */ /* 0x000e220008000a00 */
[----:B-1----:R-:W-:Y:S02]  /*0810*/  IADD3 R10, PT, PT, R19, -UR6, RZ ;  /* 0x80000006130a7c10 */ /* 0x002fe4000fffe0ff */
[----:B------:R-:W-:Y:S02]  /*0820*/  ISETP.GE.AND.EX P0, PT, R17, UR9, PT, P0 ;  /* 0x0000000911007c0c */ /* 0x000fe4000bf06300 */
[----:B------:R-:W-:-:S11]  /*0830*/  IADD3 R11, PT, PT, R19, 0x1, RZ ;  /* 0x00000001130b7810 */ /* 0x000fd60007ffe0ff */
.L_x_304:
        /* <DEDUP_REMOVED lines=90> */
.L_x_301:
        /* <DEDUP_REMOVED lines=8> */
.L_x_308:
        /* <DEDUP_REMOVED lines=35> */
.L_x_307:
[----:B-1----:R-:W-:Y:S05]  /*1090*/  BSYNC.RECONVERGENT B0 ;  /* 0x0000000000007941 */ /* 0x002fea0003800200 */
.L_x_306:
[----:B------:R-:W-:Y:S01]  /*10a0*/  IADD3 R19, PT, PT, R19, 0x1, RZ ;  /* 0x0000000113137810 */ /* 0x000fe20007ffe0ff */
[----:B------:R-:W-:Y:S06]  /*10b0*/  BRA.U UP0, `(.L_x_308) ;  /* 0xfffffffd00687547 */ /* 0x000fec000b83ffff */
.L_x_305:
        /* <DEDUP_REMOVED lines=9> */
.L_x_311:
        /* <DEDUP_REMOVED lines=34> */
.L_x_310:
[----:B0-----:R-:W-:Y:S05]  /*1370*/  BSYNC.RECONVERGENT B0 ;  /* 0x0000000000007941 */ /* 0x001fea0003800200 */
.L_x_309:
        /* <DEDUP_REMOVED lines=96> */
.L_x_300:
        /* <DEDUP_REMOVED lines=14> */
.L_x_312:
        /* <DEDUP_REMOVED lines=10> */
.L_x_3553:


//--------------------- .text._Z32group_norm_nhwc_fwd_scale_kernelI11Fp32IOFp16WLi192EEv26Group_norm_nhwc_fwd_params --------------------------
	.section	.text._Z32group_norm_nhwc_fwd_scale_kernelI11Fp32IOFp16WLi192EEv26Group_norm_nhwc_fwd_params,"ax",@progbits
	.align	128
        .global         _Z32group_norm_nhwc_fwd_scale_kernelI11Fp32IOFp16WLi192EEv26Group_norm_nhwc_fwd_params
        .type           _Z32group_norm_nhwc_fwd_scale_kernelI11Fp32IOFp16WLi192EEv26Group_norm_nhwc_fwd_params,@function
        .size           _Z32group_norm_nhwc_fwd_scale_kernelI11Fp32IOFp16WLi192EEv26Group_norm_nhwc_fwd_params,(.L_x_3554 - _Z32group_norm_nhwc_fwd_scale_kernelI11Fp32IOFp16WLi192EEv26Group_norm_nhwc_fwd_params)
        .other          _Z32group_norm_nhwc_fwd_scale_kernelI11Fp32IOFp16WLi192EEv26Group_norm_nhwc_fwd_params,@"STO_CUDA_ENTRY STV_DEFAULT"
_Z32group_norm_nhwc_fwd_scale_kernelI11Fp32IOFp16WLi192EEv26Group_norm_nhwc_fwd_params:
.text._Z32group_norm_nhwc_fwd_scale_kernelI11Fp32IOFp16WLi192EEv26Group_norm_nhwc_fwd_params:
        /* <DEDUP_REMOVED lines=100> */
.L_x_316:
        /* <DEDUP_REMOVED lines=26> */
.L_x_315:
[----:B------:R-:W-:Y:S05]  /*07e0*/  BRA.U UP0, `(.L_x_313) ;  /* 0x0000001100647547 */ /* 0x000fea000b800000 */
[----:B------:R-:W-:Y:S01]  /*07f0*/  ISETP.GE.U32.AND P0, PT, R16, UR8, PT ;  /* 0x0000000810007c0c */ /* 0x000fe2000bf06070 */
[----:B------:R-:W0:Y:S01]  /*0800*/  LDCU.64 UR16, c[0x0][0x3e0] ;  /* 0x00007c00ff1077ac */ /* 0x000e220008000a00 */
[----:B-1----:R-:W-:Y:S02]  /*0810*/  IADD3 R10, PT, PT, R19, -UR6, RZ ;  /* 0x80000006130a7c10 */ /* 0x002fe4000fffe0ff */
[----:B------:R-:W-:Y:S02]  /*0820*/  ISETP.GE.AND.EX P0, PT, R17, UR9, PT, P0 ;  /* 0x0000000911007c0c */ /* 0x000fe4000bf06300 */
[----:B------:R-:W-:-:S11]  /*0830*/  IADD3 R11, PT, PT, R19, 0x1, RZ ;  /* 0x00000001130b7810 */ /* 0x000fd60007ffe0ff */
.L_x_317:
        /* <DEDUP_REMOVED lines=90> */
.L_x_314:
        /* <DEDUP_REMOVED lines=8> */
.L_x_321:
        /* <DEDUP_REMOVED lines=35> */
.L_x_320:
[----:B-1----:R-:W-:Y:S05]  /*1090*/  BSYNC.RECONVERGENT B0 ;  /* 0x0000000000007941 */ /* 0x002fea0003800200 */
.L_x_319:
[----:B------:R-:W-:Y:S01]  /*10a0*/  IADD3 R19, PT, PT, R19, 0x1, RZ ;  /* 0x0000000113137810 */ /* 0x000fe20007ffe0ff */
[----:B------:R-:W-:Y:S06]  /*10b0*/  BRA.U UP0, `(.L_x_321) ;  /* 0xfffffffd00687547 */ /* 0x000fec000b83ffff */
.L_x_318:
        /* <DEDUP_REMOVED lines=9> */
.L_x_324:
        /* <DEDUP_REMOVED lines=34> */
.L_x_323:
[----:B0-----:R-:W-:Y:S05]  /*1370*/  BSYNC.RECONVERGENT B0 ;  /* 0x0000000000007941 */ /* 0x001fea0003800200 */
.L_x_322:
        /* <DEDUP_REMOVED lines=96> */
.L_x_313:
        /* <DEDUP_REMOVED lines=14> */
.L_x_325:
        /* <DEDUP_REMOVED lines=10> */
.L_x_3554:


//--------------------- .text._Z32group_norm_nhwc_fwd_scale_kernelI11Fp32IOFp16WLi448EEv26Group_norm_nhwc_fwd_params --------------------------
	.section	.text._Z32group_norm_nhwc_fwd_scale_kernelI11Fp32IOFp16WLi448EEv26Group_norm_nhwc_fwd_params,"ax",@progbits
	.align	128
        .global         _Z32group_norm_nhwc_fwd_scale_kernelI11Fp32IOFp16WLi448EEv26Group_norm_nhwc_fwd_params
        .type           _Z32group_norm_nhwc_fwd_scale_kernelI11Fp32IOFp16WLi448EEv26Group_norm_nhwc_fwd_params,@function
        .size           _Z32group_norm_nhwc_fwd_scale_kernelI11Fp32IOFp16WLi448EEv26Group_norm_nhwc_fwd_params,(.L_x_3555 - _Z32group_norm_nhwc_fwd_scale_kernelI11Fp32IOFp16WLi448EEv26Group_norm_nhwc_fwd_params)
        .other          _Z32group_norm_nhwc_fwd_scale_kernelI11Fp32IOFp16WLi448EEv26Group_norm_nhwc_fwd_params,@"STO_CUDA_ENTRY STV_DEFAULT"
_Z32group_norm_nhwc_fwd_scale_kernelI11Fp32IOFp16WLi448EEv26Group_norm_nhwc_fwd_params:
.text._Z32group_norm_nhwc_fwd_scale_kernelI11Fp32IOFp16WLi448EEv26Group_norm_nhwc_fwd_params:
        /* <DEDUP_REMOVED lines=100> */
.L_x_329:
        /* <DEDUP_REMOVED lines=26> */
.L_x_328:
[----:B------:R-:W-:Y:S05]  /*07e0*/  BRA.U UP0, `(.L_x_326) ;  /* 0x0000001100647547 */ /* 0x000fea000b800000 */
[----:B------:R-:W-:Y:S01]  /*07f0*/  ISETP.GE.U32.AND P0, PT, R16, UR8, PT ;  /* 0x0000000810007c0c */ /* 0x000fe2000bf06070 */
[----:B------:R-:W0:Y:S01]  /*0800*/  LDCU.64 UR16, c[0x0][0x3e0] ;  /* 0x00007c00ff1077ac */ /* 0x000e220008000a00 */
[----:B-1----:R-:W-:Y:S02]  /*0810*/  IADD3 R10, PT, PT, R19, -UR6, RZ ;  /* 0x80000006130a7c10 */ /* 0x002fe4000fffe0ff */
[----:B------:R-:W-:Y:S02]  /*0820*/  ISETP.GE.AND.EX P0, PT, R17, UR9, PT, P0 ;  /* 0x0000000911007c0c */ /* 0x000fe4000bf06300 */
[----:B------:R-:W-:-:S11]  /*0830*/  IADD3 R11, PT, PT, R19, 0x1, RZ ;  /* 0x00000001130b7810 */ /* 0x000fd60007ffe0ff */
.L_x_330:
        /* <DEDUP_REMOVED lines=90> */
.L_x_327:
        /* <DEDUP_REMOVED lines=8> */
.L_x_334:
        /* <DEDUP_REMOVED lines=35> */
.L_x_333:
[----:B-1----:R-:W-:Y:S05]  /*1090*/  BSYNC.RECONVERGENT B0 ;  /* 0x0000000000007941 */ /* 0x002fea0003800200 */
.L_x_332:
[----:B------:R-:W-:Y:S01]  /*10a0*/  IADD3 R19, PT, PT, R19, 0x1, RZ ;  /* 0x0000000113137810 */ /* 0x000fe20007ffe0ff */
[----:B------:R-:W-:Y:S06]  /*10b0*/  BRA.U UP0, `(.L_x_334) ;  /* 0xfffffffd00687547 */ /* 0x000fec000b83ffff */
.L_x_331:
        /* <DEDUP_REMOVED lines=9> */
.L_x_337:
        /* <DEDUP_REMOVED lines=34> */
.L_x_336:
[----:B0-----:R-:W-:Y:S05]  /*1370*/  BSYNC.RECONVERGENT B0 ;  /* 0x0000000000007941 */ /* 0x001fea0003800200 */
.L_x_335:
        /* <DEDUP_REMOVED lines=96> */
.L_x_326:
        /* <DEDUP_REMOVED lines=14> */
.L_x_338:
        /* <DEDUP_REMOVED lines=10> */
.L_x_3555:


//--------------------- .text._Z32group_norm_nhwc_fwd_scale_kernelI11Fp32IOFp16WLi256EEv26Group_norm_nhwc_fwd_params --------------------------
	.section	.text._Z32group_norm_nhwc_fwd_scale_kernelI11Fp32IOFp16WLi256EEv26Group_norm_nhwc_fwd_params,"ax",@progbits
	.align	128
        .global         _Z32group_norm_nhwc_fwd_scale_kernelI11Fp32IOFp16WLi256EEv26Group_norm_nhwc_fwd_params
        .type           _Z32group_norm_nhwc_fwd_scale_kernelI11Fp32IOFp16WLi256EEv26Group_norm_nhwc_fwd_params,@function
        .size           _Z32group_norm_nhwc_fwd_scale_kernelI11Fp32IOFp16WLi256EEv26Group_norm_nhwc_fwd_params,(.L_x_3556 - _Z32group_norm_nhwc_fwd_scale_kernelI11Fp32IOFp16WLi256EEv26Group_norm_nhwc_fwd_params)
        .other          _Z32group_norm_nhwc_fwd_scale_kernelI11Fp32IOFp16WLi256EEv26Group_norm_nhwc_fwd_params,@"STO_CUDA_ENTRY STV_DEFAULT"
_Z32group_norm_nhwc_fwd_scale_kernelI11Fp32IOFp16WLi256EEv26Group_norm_nhwc_fwd_params:
.text._Z32group_norm_nhwc_fwd_scale_kernelI11Fp32IOFp16WLi256EEv26Group_norm_nhwc_fwd_params:
        /* <DEDUP_REMOVED lines=100> */
.L_x_342:
        /* <DEDUP_REMOVED lines=26> */
.L_x_341:
[----:B------:R-:W-:Y:S05]  /*07e0*/  BRA.U UP0, `(.L_x_339) ;  /* 0x0000001100647547 */ /* 0x000fea000b800000 */
[----:B------:R-:W-:Y:S01]  /*07f0*/  ISETP.GE.U32.AND P0, PT, R16, UR8, PT ;  /* 0x0000000810007c0c */ /* 0x000fe2000bf06070 */
[----:B------:R-:W0:Y:S01]  /*0800*/  LDCU.64 UR16, c[0x0][0x3e0] ;  /* 0x00007c00ff1077ac */ /* 0x000e220008000a00 */
[----:B-1----:R-:W-:Y:S02]  /*0810*/  IADD3 R10, PT, PT, R19, -UR6, RZ ;  /* 0x80000006130a7c10 */ /* 0x002fe4000fffe0ff */
[----:B------:R-:W-:Y:S02]  /*0820*/  ISETP.GE.AND.EX P0, PT, R17, UR9, PT, P0 ;  /* 0x0000000911007c0c */ /* 0x000fe4000bf06300 */
[----:B------:R-:W-:-:S11]  /*0830*/  IADD3 R11, PT, PT, R19, 0x1, RZ ;  /* 0x00000001130b7810 */ /* 0x000fd60007ffe0ff */
.L_x_343:
        /* <DEDUP_REMOVED lines=90> */
.L_x_340:
        /* <DEDUP_REMOVED lines=8> */
.L_x_347:
        /* <DEDUP_REMOVED lines=35> */
.L_x_346:
[----:B-1----:R-:W-:Y:S05]  /*1090*/  BSYNC.RECONVERGENT B0 ;  /* 0x0000000000007941 */ /* 0x002fea0003800200 */
.L_x_345:
[----:B------:R-:W-:Y:S01]  /*10a0*/  IADD3 R19, PT, PT, R19, 0x1, RZ ;  /* 0x0000000113137810 */ /* 0x000fe20007ffe0ff */
[----:B------:R-:W-:Y:S06]  /*10b0*/  BRA.U UP0, `(.L_x_347) ;  /* 0xfffffffd00687547 */ /* 0x000fec000b83ffff */
.L_x_344:
        /* <DEDUP_REMOVED lines=9> */
.L_x_350:
        /* <DEDUP_REMOVED lines=34> */
.L_x_349:
[----:B0-----:R-:W-:Y:S05]  /*1370*/  BSYNC.RECONVERGENT B0 ;  /* 0x0000000000007941 */ /* 0x001fea0003800200 */
.L_x_348:
        /* <DEDUP_REMOVED lines=96> */
.L_x_339:
        /* <DEDUP_REMOVED lines=14> */
.L_x_351:
        /* <DEDUP_REMOVED lines=10> */
.L_x_3556:


//--------------------- .text._Z32group_norm_nhwc_fwd_scale_kernelI11Fp32IOFp16WLi120EEv26Group_norm_nhwc_fwd_params --------------------------
	.section	.text._Z32group_norm_nhwc_fwd_scale_kernelI11Fp32IOFp16WLi120EEv26Group_norm_nhwc_fwd_params,"ax",@progbits
	.align	128
        .global         _Z32group_norm_nhwc_fwd_scale_kernelI11Fp32IOFp16WLi120EEv26Group_norm_nhwc_fwd_params
        .type           _Z32group_norm_nhwc_fwd_scale_kernelI11Fp32IOFp16WLi120EEv26Group_norm_nhwc_fwd_params,@function
        .size           _Z32group_norm_nhwc_fwd_scale_kernelI11Fp32IOFp16WLi120EEv26Group_norm_nhwc_fwd_params,(.L_x_3557 - _Z32group_norm_nhwc_fwd_scale_kernelI11Fp32IOFp16WLi120EEv26Group_norm_nhwc_fwd_params)
        .other          _Z32group_norm_nhwc_fwd_scale_kernelI11Fp32IOFp16WLi120EEv26Group_norm_nhwc_fwd_params,@"STO_CUDA_ENTRY STV_DEFAULT"
_Z32group_norm_nhwc_fwd_scale_kernelI11Fp32IOFp16WLi120EEv26Group_norm_nhwc_fwd_params:
.text._Z32group_norm_nhwc_fwd_scale_kernelI11Fp32IOFp16WLi120EEv26Group_norm_nhwc_fwd_params:
        /* <DEDUP_REMOVED lines=100> */
.L_x_355:
        /* <DEDUP_REMOVED lines=26> */
.L_x_354:
[----:B------:R-:W-:Y:S05]  /*07e0*/  BRA.U UP0, `(.L_x_352) ;  /* 0x0000001100647547 */ /* 0x000fea000b800000 */
[----:B------:R-:W-:Y:S01]  /*07f0*/  ISETP.GE.U32.AND P0, PT, R16, UR8, PT ;  /* 0x0000000810007c0c */ /* 0x000fe2000bf06070 */
[----:B------:R-:W0:Y:S01]  /*0800*/  LDCU.64 UR16, c[0x0][0x3e0] ;  /* 0x00007c00ff1077ac */ /* 0x000e220008000a00 */
[----:B-1----:R-:W-:Y:S02]  /*0810*/  IADD3 R10, PT, PT, R19, -UR6, RZ ;  /* 0x80000006130a7c10 */ /* 0x002fe4000fffe0ff */
[----:B------:R-:W-:Y:S02]  /*0820*/  ISETP.GE.AND.EX P0, PT, R17, UR9, PT, P0 ;  /* 0x0000000911007c0c */ /* 0x000fe4000bf06300 */
[----:B------:R-:W-:-:S11]  /*0830*/  IADD3 R11, PT, PT, R19, 0x1, RZ ;  /* 0x00000001130b7810 */ /* 0x000fd60007ffe0ff */
.L_x_356:
        /* <DEDUP_REMOVED lines=90> */
.L_x_353:
        /* <DEDUP_REMOVED lines=8> */
.L_x_360:
        /* <DEDUP_REMOVED lines=35> */
.L_x_359:
[----:B-1----:R-:W-:Y:S05]  /*1090*/  BSYNC.RECONVERGENT B0 ;  /* 0x0000000000007941 */ /* 0x002fea0003800200 */
.L_x_358:
[----:B------:R-:W-:Y:S01]  /*10a0*/  IADD3 R19, PT, PT, R19, 0x1, RZ ;  /* 0x0000000113137810 */ /* 0x000fe20007ffe0ff */
[----:B------:R-:W-:Y:S06]  /*10b0*/  BRA.U UP0, `(.L_x_360) ;  /* 0xfffffffd00687547 */ /* 0x000fec000b83ffff */
.L_x_357:
        /* <DEDUP_REMOVED lines=9> */
.L_x_363:
        /* <DEDUP_REMOVED lines=34> */
.L_x_362:
[----:B0-----:R-:W-:Y:S05]  /*1370*/  BSYNC.RECONVERGENT B0 ;  /* 0x0000000000007941 */ /* 0x001fea0003800200 */
.L_x_361:
        /* <DEDUP_REMOVED lines=96> */
.L_x_352:
        /* <DEDUP_REMOVED lines=14> */
.L_x_364:
        /* <DEDUP_REMOVED lines=10> */
.L_x_3557:


//--------------------- .text._Z32group_norm_nhwc_fwd_scale_kernelI11Fp32IOFp16WLi140EEv26Group_norm_nhwc_fwd_params --------------------------
	.section	.text._Z32group_norm_nhwc_fwd_scale_kernelI11Fp32IOFp16WLi140EEv26Group_norm_nhwc_fwd_params,"ax",@progbits
	.align	128
        .global         _Z32group_norm_nhwc_fwd_scale_kernelI11Fp32IOFp16WLi140EEv26Group_norm_nhwc_fwd_params
        .type           _Z32group_norm_nhwc_fwd_scale_kernelI11Fp32IOFp16WLi140EEv26Group_norm_nhwc_fwd_params,@function
        .size           _Z32group_norm_nhwc_fwd_scale_kernelI11Fp32IOFp16WLi140EEv26Group_norm_nhwc_fwd_params,(.L_x_3558 - _Z32group_norm_nhwc_fwd_scale_kernelI11Fp32IOFp16WLi140EEv26Group_norm_nhwc_fwd_params)
        .other          _Z32group_norm_nhwc_fwd_scale_kernelI11Fp32IOFp16WLi140EEv26Group_norm_nhwc_fwd_params,@"STO_CUDA_ENTRY STV_DEFAULT"
_Z32group_norm_nhwc_fwd_scale_kernelI11Fp32IOFp16WLi140EEv26Group_norm_nhwc_fwd_params:
.text._Z32group_norm_nhwc_fwd_scale_kernelI11Fp32IOFp16WLi140EEv26Group_norm_nhwc_fwd_params:
        /* <DEDUP_REMOVED lines=100> */
.L_x_368:
        /* <DEDUP_REMOVED lines=26> */
.L_x_367:
[----:B------:R-:W-:Y:S05]  /*07e0*/  BRA.U UP0, `(.L_x_365) ;  /* 0x0000001100647547 */ /* 0x000fea000b800000 */
[----:B------:R-:W-:Y:S01]  /*07f0*/  ISETP.GE.U32.AND P0, PT, R16, UR8, PT ;  /* 0x0000000810007c0c */ /* 0x000fe2000bf06070 */
[----:B------:R-:W0:Y:S01]  /*0800*/  LDCU.64 UR16, c[0x0][0x3e0] ;  /* 0x00007c00ff1077ac */ /* 0x000e220008000a00 */
[----:B-1----:R-:W-:Y:S02]  /*0810*/  IADD3 R10, PT, PT, R19, -UR6, RZ ;  /* 0x80000006130a7c10 */ /* 0x002fe4000fffe0ff */
[----:B------:R-:W-:Y:S02]  /*0820*/  ISETP.GE.AND.EX P0, PT, R17, UR9, PT, P0 ;  /* 0x0000000911007c0c */ /* 0x000fe4000bf06300 */
[----:B------:R-:W-:-:S11]  /*0830*/  IADD3 R11, PT, PT, R19, 0x1, RZ ;  /* 0x00000001130b7810 */ /* 0x000fd60007ffe0ff */
.L_x_369:
        /* <DEDUP_REMOVED lines=90> */
.L_x_366:
        /* <DEDUP_REMOVED lines=8> */
.L_x_373:
        /* <DEDUP_REMOVED lines=35> */
.L_x_372:
[----:B-1----:R-:W-:Y:S05]  /*1090*/  BSYNC.RECONVERGENT B0 ;  /* 0x0000000000007941 */ /* 0x002fea0003800200 */
.L_x_371:
[----:B------:R-:W-:Y:S01]  /*10a0*/  IADD3 R19, PT, PT, R19, 0x1, RZ ;  /* 0x0000000113137810 */ /* 0x000fe20007ffe0ff */
[----:B------:R-:W-:Y:S06]  /*10b0*/  BRA.U UP0, `(.L_x_373) ;  /* 0xfffffffd00687547 */ /* 0x000fec000b83ffff */
.L_x_370:
        /* <DEDUP_REMOVED lines=9> */
.L_x_376:
        /* <DEDUP_REMOVED lines=34> */
.L_x_375:
[----:B0-----:R-:W-:Y:S05]  /*1370*/  BSYNC.RECONVERGENT B0 ;  /* 0x0000000000007941 */ /* 0x001fea0003800200 */
.L_x_374:
        /* <DEDUP_REMOVED lines=96> */
.L_x_365:
        /* <DEDUP_REMOVED lines=14> */
.L_x_377:
        /* <DEDUP_REMOVED lines=10> */
.L_x_3558:


//--------------------- .text._Z32group_norm_nhwc_fwd_scale_kernelI11Fp32IOFp16WLi160EEv26Group_norm_nhwc_fwd_params --------------------------
	.section	.text._Z32group_norm_nhwc_fwd_scale_kernelI11Fp32IOFp16WLi160EEv26Group_norm_nhwc_fwd_params,"ax",@progbits
	.align	128
        .global         _Z32group_norm_nhwc_fwd_scale_kernelI11Fp32IOFp16WLi160EEv26Group_norm_nhwc_fwd_params
        .type           _Z32group_norm_nhwc_fwd_scale_kernelI11Fp32IOFp16WLi160EEv26Group_norm_nhwc_fwd_params,@function
        .size           _Z32group_norm_nhwc_fwd_scale_kernelI11Fp32IOFp16WLi160EEv26Group_norm_nhwc_fwd_params,(.L_x_3559 - _Z32group_norm_nhwc_fwd_scale_kernelI11Fp32IOFp16WLi160EEv26Group_norm_nhwc_fwd_params)
        .other          _Z32group_norm_nhwc_fwd_scale_kernelI11Fp32IOFp16WLi160EEv26Group_norm_nhwc_fwd_params,@"STO_CUDA_ENTRY STV_DEFAULT"
_Z32group_norm_nhwc_fwd_scale_kernelI11Fp32IOFp16WLi160EEv26Group_norm_nhwc_fwd_params:
.text._Z32group_norm_nhwc_fwd_scale_kernelI11Fp32IOFp16WLi160EEv26Group_norm_nhwc_fwd_params:
        /* <DEDUP_REMOVED lines=100> */
.L_x_381:
        /* <DEDUP_REMOVED lines=26> */
.L_x_380:
[----:B------:R-:W-:Y:S05]  /*07e0*/  BRA.U UP0, `(.L_x_378) ;  /* 0x0000001100647547 */ /* 0x000fea000b800000 */
[----:B------:R-:W-:Y:S01]  /*07f0*/  ISETP.GE.U32.AND P0, PT, R16, UR8, PT ;  /* 0x0000000810007c0c */ /* 0x000fe2000bf06070 */
[----:B------:R-:W0:Y:S01]  /*0800*/  LDCU.64 UR16, c[0x0][0x3e0] ;  /* 0x00007c00ff1077ac */ /* 0x000e220008000a00 */
[----:B-1----:R-:W-:Y:S02]  /*0810*/  IADD3 R10, PT, PT, R19, -UR6, RZ ;  /* 0x80000006130a7c10 */ /* 0x002fe4000fffe0ff */
[----:B------:R-:W-:Y:S02]  /*0820*/  ISETP.GE.AND.EX P0, PT, R17, UR9, PT, P0 ;  /* 0x0000000911007c0c */ /* 0x000fe4000bf06300 */
[----:B------:R-:W-:-:S11]  /*0830*/  IADD3 R11, PT, PT, R19, 0x1, RZ ;  /* 0x00000001130b7810 */ /* 0x000fd60007ffe0ff */
.L_x_382:
        /* <DEDUP_REMOVED lines=90> */
.L_x_379:
        /* <DEDUP_REMOVED lines=8> */
.L_x_386:
        /* <DEDUP_REMOVED lines=35> */
.L_x_385:
[----:B-1----:R-:W-:Y:S05]  /*1090*/  BSYNC.RECONVERGENT B0 ;  /* 0x0000000000007941 */ /* 0x002fea0003800200 */
.L_x_384:
[----:B------:R-:W-:Y:S01]  /*10a0*/  IADD3 R19, PT, PT, R19, 0x1, RZ ;  /* 0x0000000113137810 */ /* 0x000fe20007ffe0ff */
[----:B------:R-:W-:Y:S06]  /*10b0*/  BRA.U UP0, `(.L_x_386) ;  /* 0xfffffffd00687547 */ /* 0x000fec000b83ffff */
.L_x_383:
        /* <DEDUP_REMOVED lines=9> */
.L_x_389:
        /* <DEDUP_REMOVED lines=34> */
.L_x_388:
[----:B0-----:R-:W-:Y:S05]  /*1370*/  BSYNC.RECONVERGENT B0 ;  /* 0x0000000000007941 */ /* 0x001fea0003800200 */
.L_x_387:
        /* <DEDUP_REMOVED lines=96> */
.L_x_378:
        /* <DEDUP_REMOVED lines=14> */
.L_x_390:
        /* <DEDUP_REMOVED lines=10> */
.L_x_3559:


//--------------------- .text._Z32group_norm_nhwc_fwd_scale_kernelI11Bf16IOFp32WLi196EEv26Group_norm_nhwc_fwd_params --------------------------
	.section	.text._Z32group_norm_nhwc_fwd_scale_kernelI11Bf16IOFp32WLi196EEv26Group_norm_nhwc_fwd_params,"ax",@progbits
	.align	128
        .global         _Z32group_norm_nhwc_fwd_scale_kernelI11Bf16IOFp32WLi196EEv26Group_norm_nhwc_fwd_params
        .type           _Z32group_norm_nhwc_fwd_scale_kernelI11Bf16IOFp32WLi196EEv26Group_norm_nhwc_fwd_params,@function
        .size           _Z32group_norm_nhwc_fwd_scale_kernelI11Bf16IOFp32WLi196EEv26Group_norm_nhwc_fwd_params,(.L_x_3560 - _Z32group_norm_nhwc_fwd_scale_kernelI11Bf16IOFp32WLi196EEv26Group_norm_nhwc_fwd_params)
        .other          _Z32group_norm_nhwc_fwd_scale_kernelI11Bf16IOFp32WLi196EEv26Group_norm_nhwc_fwd_params,@"STO_CUDA_ENTRY STV_DEFAULT"
_Z32group_norm_nhwc_fwd_scale_kernelI11Bf16IOFp32WLi196EEv26Group_norm_nhwc_fwd_params:
.text._Z32group_norm_nhwc_fwd_scale_kernelI11Bf16IOFp32WLi196EEv26Group_norm_nhwc_fwd_params:
        /* <DEDUP_REMOVED lines=10> */
[----:B------:R-:W0:Y:S01]  /*00a0*/  LDC R12, c[0x0][0x3f8] ;  /* 0x0000fe00ff0c7b82 */ /* 0x000e220000000800 */
[----:B------:R-:W2:Y:S01]  /*00b0*/  I2F.RP R0, R5 ;  /* 0x0000000500007306 */ /* 0x000ea20000209400 */
[----:B-1----:R-:W-:-:S06]  /*00c0*/  IMAD.SHL.U32 R14, R14, 0x2, RZ ;  /* 0x000000020e0e7824 */ /* 0x002fcc00078e00ff */
[----:B------:R-:W1:Y:S01]  /*00d0*/  S2UR UR12, SR_CTAID.Z ;  /* 0x00000000000c79c3 */ /* 0x000e620000002700 */
[----:B----4-:R-:W-:Y:S01]  /*00e0*/  IMAD R14, R15, UR4, R14 ;  /* 0x000000040f0e7c24 */ /* 0x010fe2000f8e020e */
[----:B------:R-:W4:Y:S01]  /*00f0*/  LDCU UR4, c[0x0][0x414] ;  /* 0x00008280ff0477ac */ /* 0x000f220008000800 */
[----:B--2---:R-:W2:Y:S02]  /*0100*/  MUFU.RCP R0, R0 ;  /* 0x0000000000007308 */ /* 0x004ea40000001000 */
[----:B--2---:R-:W-:-:S06]  /*0110*/  IADD3 R2, PT, PT, R0, 0xffffffe, RZ ;  /* 0x0ffffffe00027810 */ /* 0x004fcc0007ffe0ff */
[----:B------:R2:W3:Y:S02]  /*0120*/  F2I.FTZ.U32.TRUNC.NTZ R3, R2 ;  /* 0x0000000200037305 */ /* 0x0004e4000021f000 */
[----:B--2---:R-:W-:Y:S01]  /*0130*/  IMAD.MOV.U32 R2, RZ, RZ, RZ ;  /* 0x000000ffff027224 */ /* 0x004fe200078e00ff */
[----:B---3--:R-:W-:-:S05]  /*0140*/  IADD3 R4, PT, PT, RZ, -R3, RZ ;  /* 0x80000003ff047210 */ /* 0x008fca0007ffe0ff */
[----:B------:R-:W-:Y:S01]  /*0150*/  IMAD R13, R4, R5, RZ ;  /* 0x00000005040d7224 */ /* 0x000fe200078e02ff */
[----:B------:R-:W-:-:S03]  /*0160*/  IABS R4, R14 ;  /* 0x0000000e00047213 */ /* 0x000fc60000000000 */
[----:B------:R-:W-:-:S06]  /*0170*/  IMAD.HI.U32 R3, R3, R13, R2 ;  /* 0x0000000d03037227 */ /* 0x000fcc00078e0002 */
[----:B------:R-:W-:-:S05]  /*0180*/  IMAD.HI.U32 R0, R3, R4, RZ ;  /* 0x0000000403007227 */ /* 0x000fca00078e00ff */
[----:B------:R-:W-:-:S05]  /*0190*/  IADD3 R2, PT, PT, -R0, RZ, RZ ;  /* 0x000000ff00027210 */ /* 0x000fca0007ffe1ff */
[----:B------:R-:W-:-:S05]  /*01a0*/  IMAD R2, R5, R2, R4 ;  /* 0x0000000205027224 */ /* 0x000fca00078e0204 */
[----:B------:R-:W-:-:S13]  /*01b0*/  ISETP.GT.U32.AND P2, PT, R5, R2, PT ;  /* 0x000000020500720c */ /* 0x000fda0003f44070 */
[----:B------:R-:W-:Y:S01]  /*01c0*/  @!P2 IMAD.IADD R2, R2, 0x1, -R5 ;  /* 0x000000010202a824 */ /* 0x000fe200078e0a05 */
[----:B------:R-:W-:Y:S02]  /*01d0*/  @!P2 IADD3 R0, PT, PT, R0, 0x1, RZ ;  /* 0x000000010000a810 */ /* 0x000fe40007ffe0ff */
[----:B------:R-:W-:Y:S02]  /*01e0*/  ISETP.NE.AND P2, PT, R7, RZ, PT ;  /* 0x000000ff0700720c */ /* 0x000fe40003f45270 */
[----:B------:R-:W-:Y:S02]  /*01f0*/  ISETP.GE.U32.AND P0, PT, R2, R5, PT ;  /* 0x000000050200720c */ /* 0x000fe40003f06070 */
[----:B------:R-:W-:-:S04]  /*0200*/  LOP3.LUT R2, R14, R7, RZ, 0x3c, !PT ;  /* 0x000000070e027212 */ /* 0x000fc800078e3cff */
[----:B------:R-:W-:Y:S01]  /*0210*/  ISETP.GE.AND P1, PT, R2, RZ, PT ;  /* 0x000000ff0200720c */ /* 0x000fe20003f26270 */
[----:B------:R-:W-:-:S06]  /*0220*/  HFMA2 R2, -RZ, RZ, 0, 0 ;  /* 0x00000000ff027431 */ /* 0x000fcc00000001ff */
[----:B------:R-:W-:-:S06]  /*0230*/  @P0 VIADD R0, R0, 0x1 ;  /* 0x0000000100000836 */ /* 0x000fcc0000000000 */
[----:B------:R-:W-:Y:S02]  /*0240*/  @!P1 IADD3 R0, PT, PT, -R0, RZ, RZ ;  /* 0x000000ff00009210 */ /* 0x000fe40007ffe1ff */
[----:B------:R-:W-:-:S04]  /*0250*/  @!P2 LOP3.LUT R0, RZ, R7, RZ, 0x33, !PT ;  /* 0x00000007ff00a212 */ /* 0x000fc800078e33ff */
[----:B0-----:R-:W-:-:S13]  /*0260*/  ISETP.GE.AND P0, PT, R0, R12, PT ;  /* 0x0000000c0000720c */ /* 0x001fda0003f06270 */
[----:B------:R-:W0:Y:S01]  /*0270*/  @!P0 LDC.64 R6, c[0x0][0x3c0] ;  /* 0x0000f000ff068b82 */ /* 0x000e220000000a00 */
[----:B-1----:R-:W-:-:S04]  /*0280*/  @!P0 IMAD R3, R12, UR12, RZ ;  /* 0x0000000c0c038c24 */ /* 0x002fc8000f8e02ff */
[----:B------:R-:W-:-:S04]  /*0290*/  @!P0 IMAD R3, R3, 0x2, R0 ;  /* 0x0000000203038824 */ /* 0x000fc800078e0200 */
[----:B0-----:R-:W-:-:S04]  /*02a0*/  @!P0 IMAD.WIDE R4, R3, 0x4, R6 ;  /* 0x0000000403048825 */ /* 0x001fc800078e0206 */
[----:B------:R-:W-:Y:S01]  /*02b0*/  @!P0 IMAD.IADD R3, R3, 0x1, R12 ;  /* 0x0000000103038824 */ /* 0x000fe200078e020c */
[----:B------:R-:W4:Y:S03]  /*02c0*/  @!P0 LDG.E R2, desc[UR14][R4.64] ;  /* 0x0000000e04028981 */ /* 0x000f26000c1e1900 */
[----:B------:R-:W-:Y:S01]  /*02d0*/  @!P0 IMAD.WIDE R6, R3, 0x4, R6 ;  /* 0x0000000403068825 */ /* 0x000fe200078e0206 */
[----:B------:R-:W-:-:S06]  /*02e0*/  MOV R3, RZ ;  /* 0x000000ff00037202 */ /* 0x000fcc0000000f00 */
[----:B------:R0:W2:Y:S01]  /*02f0*/  @!P0 LDG.E R3, desc[UR14][R6.64] ;  /* 0x0000000e06038981 */ /* 0x0000a2000c1e1900 */
[----:B------:R-:W-:Y:S02]  /*0300*/  ISETP.GE.U32.AND P0, PT, R14, UR8, PT ;  /* 0x000000080e007c0c */ /* 0x000fe4000bf06070 */
[----:B------:R-:W-:-:S04]  /*0310*/  SHF.R.S32.HI R15, RZ, 0x1f, R14 ;  /* 0x0000001fff0f7819 */ /* 0x000fc8000001140e */
[----:B------:R-:W-:-:S13]  /*0320*/  ISETP.GE.AND.EX P0, PT, R15, UR9, PT, P0 ;  /* 0x000000090f007c0c */ /* 0x000fda000bf06300 */
[----:B------:R-:W1:Y:S01]  /*0330*/  @!P0 LDC.64 R20, c[0x0][0x3a0] ;  /* 0x0000e800ff148b82 */ /* 0x000e620000000a00 */
[C---:B------:R-:W-:Y:S01]  /*0340*/  @!P0 IMAD.SHL.U32 R17, R14.reuse, 0x4, RZ ;  /* 0x000000040e118824 */ /* 0x040fe200078e00ff */
[----:B------:R-:W-:-:S06]  /*0350*/  @!P0 SHF.L.U64.HI R18, R14, 0x2, R15 ;  /* 0x000000020e128819 */ /* 0x000fcc000001020f */
[----:B------:R-:W3:Y:S01]  /*0360*/  @!P0 LDC.64 R12, c[0x0][0x398] ;  /* 0x0000e600ff0c8b82 */ /* 0x000ee20000000a00 */
[C---:B-1----:R-:W-:Y:S02]  /*0370*/  @!P0 IADD3 R16, P2, PT, R17.reuse, R20, RZ ;  /* 0x0000001411108210 */ /* 0x042fe40007f5e0ff */
[----:B---3--:R-:W-:-:S03]  /*0380*/  @!P0 IADD3 R12, P1, PT, R17, R12, RZ ;  /* 0x0000000c110c8210 */ /* 0x008fc60007f3e0ff */
[C---:B------:R-:W-:Y:S01]  /*0390*/  @!P0 IMAD.X R17, R18.reuse, 0x1, R21, P2 ;  /* 0x0000000112118824 */ /* 0x040fe200010e0615 */
[----:B------:R-:W-:-:S04]  /*03a0*/  @!P0 IADD3.X R13, PT, PT, R18, R13, RZ, P1, !PT ;  /* 0x0000000d120d8210 */ /* 0x000fc80000ffe4ff */
[----:B------:R1:W5:Y:S04]  /*03b0*/  @!P0 LDG.E.64 R10, desc[UR14][R16.64] ;  /* 0x0000000e100a8981 */ /* 0x000368000c1e1b00 */
[----:B------:R1:W5:Y:S01]  /*03c0*/  @!P0 LDG.E.64 R8, desc[UR14][R12.64] ;  /* 0x0000000e0c088981 */ /* 0x000362000c1e1b00 */
[----:B------:R-:W-:Y:S01]  /*03d0*/  USHF.R.S32.HI UR5, URZ, 0x1f, UR6 ;  /* 0x0000001fff057899 */ /* 0x000fe20008011406 */
[----:B----4-:R-:W-:-:S04]  /*03e0*/  FMUL.FTZ R4, R2, UR4 ;  /* 0x0000000402047c20 */ /* 0x010fc80008410000 */
[----:B0-----:R-:W-:-:S04]  /*03f0*/  FMUL.FTZ R6, R4, R4 ;  /* 0x0000000404067220 */ /* 0x001fc80000410000 */
[----:B--2---:R-:W-:Y:S01]  /*0400*/  FFMA.FTZ R5, R3, UR4, -R6 ;  /* 0x0000000403057c23 */ /* 0x004fe20008010806 */
[----:B------:R-:W0:Y:S04]  /*0410*/  S2UR UR4, SR_CTAID.Y ;  /* 0x00000000000479c3 */ /* 0x000e280000002600 */
[----:B------:R-:W-:-:S13]  /*0420*/  FSETP.GTU.FTZ.AND P1, PT, R5, RZ, PT ;  /* 0x000000ff0500720b */ /* 0x000fda0003f3c000 */
[----:B------:R-:W2:Y:S01]  /*0430*/  @P1 LDC R6, c[0x0][0x3a8] ;  /* 0x0000ea00ff061b82 */ /* 0x000ea20000000800 */
[----:B0-----:R-:W-:-:S04]  /*0440*/  UIMAD UR4, UR4, UR6, URZ ;  /* 0x00000006040472a4 */ /* 0x001fc8000f8e02ff */
[----:B------:R-:W-:-:S04]  /*0450*/  UIADD3 UR6, UP0, UPT, UR4, UR6, URZ ;  /* 0x0000000604067290 */ /* 0x000fc8000ff1e0ff */
[----:B------:R-:W-:Y:S02]  /*0460*/  ULEA.HI.X.SX32 UR5, UR4, UR5, 0x1, UP0 ;  /* 0x0000000504057291 */ /* 0x000fe400080f0eff */
[----:B------:R-:W-:Y:S01]  /*0470*/  UISETP.LT.U32.AND UP0, UPT, UR6, UR10, UPT ;  /* 0x0000000a0600728c */ /* 0x000fe2000bf01070 */
[----:B--2---:R-:W-:Y:S01]  /*0480*/  @P1 FADD.FTZ R6, R5, R6 ;  /* 0x0000000605061221 */ /* 0x004fe20000010000 */
[----:B------:R-:W-:Y:S02]  /*0490*/  HFMA2 R5, -RZ, RZ, 1.875, 0 ;  /* 0x3f800000ff057431 */ /* 0x000fe400000001ff */
[----:B------:R-:W-:-:S04]  /*04a0*/  UISETP.LT.AND.EX UP0, UPT, UR5, UR11, UPT, UP0 ;  /* 0x0000000b0500728c */ /* 0x000fc8000bf01300 */
[----:B------:R-:W-:-:S04]  /*04b0*/  USEL UR6, UR6, UR10, UP0 ;  /* 0x0000000a06067287 */ /* 0x000fc80008000000 */
[----:B------:R-:W-:Y:S01]  /*04c0*/  UISETP.GE.AND UP0, UPT, UR4, UR6, UPT ;  /* 0x000000060400728c */ /* 0x000fe2000bf06270 */
[----:B------:R1:W0:Y:S08]  /*04d0*/  @P1 MUFU.RSQ R5, R6 ;  /* 0x0000000600051308 */ /* 0x0002300000001400 */
[----:B------:R-:W-:Y:S05]  /*04e0*/  BRA.U UP0, `(.L_x_391) ;  /* 0x0000001500f87547 */ /* 0x000fea000b800000 */
[----:B------:R-:W2:Y:S01]  /*04f0*/  LDCU.U8 UR5, c[0x0][0x3fc] ;  /* 0x00007f80ff0577ac */ /* 0x000ea20008000000 */
[----:B-1----:R-:W1:Y:S01]  /*0500*/  LDC.64 R6, c[0x0][0x3f0] ;  /* 0x0000fc00ff067b82 */ /* 0x002e620000000a00 */
[----:B--2---:R-:W-:Y:S01]  /*0510*/  UISETP.NE.AND UP0, UPT, UR5, URZ, UPT ;  /* 0x000000ff0500728c */ /* 0x004fe2000bf05270 */
[----:B-1----:R-:W-:-:S04]  /*0520*/  IMAD.WIDE.U32 R12, R6, UR12, R14 ;  /* 0x0000000c060c7c25 */ /* 0x002fc8000f8e000e */
[----:B------:R-:W-:-:S04]  /*0530*/  IMAD R7, R7, UR12, R13 ;  /* 0x0000000c07077c24 */ /* 0x000fc8000f8e020d */
[----:B------:R-:W-:Y:S05]  /*0540*/  BRA.U UP0, `(.L_x_392) ;  /* 0x0000000900807547 */ /* 0x000fea000b800000 */
[----:B------:R-:W-:Y:S02]  /*0550*/  UIADD3 UR5, UPT, UPT, -UR4, UR6, URZ ;  /* 0x0000000604057290 */ /* 0x000fe4000fffe1ff */
[----:B------:R-:W-:Y:S01]  /*0560*/  IMAD.U32 R6, RZ, RZ, UR4 ;  /* 0x00000004ff067e24 */ /* 0x000fe2000f8e00ff */
[----:B------:R-:W-:Y:S02]  /*0570*/  UIADD3 UR7, UPT, UPT, UR4, -UR6, URZ ;  /* 0x8000000604077290 */ /* 0x000fe4000fffe0ff */
[----:B------:R-:W-:Y:S02]  /*0580*/  ULOP3.LUT UP1, UR5, UR5, 0x3, URZ, 0xc0, !UPT ;  /* 0x0000000305057892 */ /* 0x000fe4000f82c0ff */
[----:B------:R-:W-:-:S07]  /*0590*/  UISETP.GT.U32.AND UP0, UPT, UR7, -0x4, UPT ;  /* 0xfffffffc0700788c */ /* 0x000fce000bf04070 */
[----:B------:R-:W-:Y:S05]  /*05a0*/  BRA.U !UP1, `(.L_x_393) ;  /* 0x00000001098c7547 */ /* 0x000fea000b800000 */
[----:B------:R-:W-:Y:S01]  /*05b0*/  MOV R6, UR4 ;  /* 0x0000000400067c02 */ /* 0x000fe20008000f00 */
[----:B------:R-:W1:Y:S01]  /*05c0*/  LDCU.64 UR8, c[0x0][0x3e0] ;  /* 0x00007c00ff0877ac */ /* 0x000e620008000a00 */
[----:B------:R-:W-:-:S12]  /*05d0*/  UIADD3 UR5, UPT, UPT, -UR5, URZ, URZ ;  /* 0x000000ff05057290 */ /* 0x000fd8000fffe1ff */
.L_x_394:
[----:B--2---:R-:W2:Y:S01]  /*05e0*/  @!P0 LDC.64 R18, c[0x0][0x390] ;  /* 0x0000e400ff128b82 */ /* 0x004ea20000000a00 */
[----:B------:R-:W-:Y:S02]  /*05f0*/  SHF.R.S32.HI R16, RZ, 0x1f, R6 ;  /* 0x0000001fff107819 */ /* 0x000fe40000011406 */
[----:B------:R-:W-:-:S03]  /*0600*/  MOV R17, R7 ;  /* 0x0000000700117202 */ /* 0x000fc60000000f00 */
[----:B-1----:R-:W-:Y:S02]  /*0610*/  IMAD R21, R16, UR8, RZ ;  /* 0x0000000810157c24 */ /* 0x002fe4000f8e02ff */
[----:B------:R-:W-:Y:S02]  /*0620*/  IMAD.MOV.U32 R16, RZ, RZ, R12 ;  /* 0x000000ffff107224 */ /* 0x000fe400078e000c */
[C---:B------:R-:W-:Y:S02]  /*0630*/  IMAD R21, R6.reuse, UR9, R21 ;  /* 0x0000000906157c24 */ /* 0x040fe4000f8e0215 */
[----:B------:R-:W-:-:S04]  /*0640*/  IMAD.WIDE.U32 R16, R6, UR8, R16 ;  /* 0x0000000806107c25 */ /* 0x000fc8000f8e0010 */
[----:B------:R-:W-:Y:S02]  /*0650*/  IMAD.IADD R17, R17, 0x1, R21 ;  /* 0x0000000111117824 */ /* 0x000fe400078e0215 */
[----:B------:R-:W1:Y:S01]  /*0660*/  @!P0 LDC.64 R20, c[0x0][0x380] ;  /* 0x0000e000ff148b82 */ /* 0x000e620000000a00 */
[----:B--2---:R-:W-:-:S04]  /*0670*/  @!P0 LEA R18, P1, R16, R18, 0x1 ;  /* 0x0000001210128211 */ /* 0x004fc800078208ff */
[----:B------:R-:W-:-:S05]  /*0680*/  @!P0 LEA.HI.X R19, R16, R19, R17, 0x1, P1 ;  /* 0x0000001310138211 */ /* 0x000fca00008f0c11 */
[----:B------:R-:W2:Y:S01]  /*0690*/  @!P0 LDG.E R18, desc[UR14][R18.64] ;  /* 0x0000000e12128981 */ /* 0x000ea2000c1e1900 */
[----:B------:R-:W-:Y:S01]  /*06a0*/  PRMT R23, RZ, 0x7610, R23 ;  /* 0x00007610ff177816 */ /* 0x000fe20000000017 */
[----:B------:R-:W-:Y:S01]  /*06b0*/  UIADD3 UR5, UPT, UPT, UR5, 0x1, URZ ;  /* 0x0000000105057890 */ /* 0x000fe2000fffe0ff */
[----:B------:R-:W-:Y:S02]  /*06c0*/  PRMT R22, RZ, 0x7610, R22 ;  /* 0x00007610ff167816 */ /* 0x000fe40000000016 */
[----:B------:R-:W-:Y:S01]  /*06d0*/  IADD3 R6, PT, PT, R6, 0x1, RZ ;  /* 0x0000000106067810 */ /* 0x000fe20007ffe0ff */
[----:B------:R-:W-:Y:S01]  /*06e0*/  UISETP.NE.AND UP1, UPT, UR5, URZ, UPT ;  /* 0x000000ff0500728c */ /* 0x000fe2000bf25270 */
[----:B-1----:R-:W-:-:S04]  /*06f0*/  @!P0 LEA R20, P1, R16, R20, 0x1 ;  /* 0x0000001410148211 */ /* 0x002fc800078208ff */
[----:B------:R-:W-:Y:S02]  /*0700*/  @!P0 LEA.HI.X R21, R16, R21, R17, 0x1, P1 ;  /* 0x0000001510158211 */ /* 0x000fe400008f0c11 */
[C---:B--2---:R-:W-:Y:S02]  /*0710*/  @!P0 PRMT R23, R18.reuse, 0x7610, R23 ;  /* 0x0000761012178816 */ /* 0x044fe40000000017 */
[----:B------:R-:W-:Y:S02]  /*0720*/  @!P0 PRMT R22, R18, 0x7632, R22 ;  /* 0x0000763212168816 */ /* 0x000fe40000000016 */
[----:B------:R-:W-:-:S03]  /*0730*/  SHF.L.U32 R23, R23, 0x10, RZ ;  /* 0x0000001017177819 */ /* 0x000fc600000006ff */
[----:B------:R-:W-:Y:S02]  /*0740*/  IMAD.U32 R25, R22, 0x10000, RZ ;  /* 0x0001000016197824 */ /* 0x000fe400078e00ff */
[C---:B------:R-:W-:Y:S02]  /*0750*/  FADD.FTZ R22, -R4.reuse, R23 ;  /* 0x0000001704167221 */ /* 0x040fe40000010100 */
[----:B------:R-:W-:Y:S02]  /*0760*/  FADD.FTZ R24, -R4, R25 ;  /* 0x0000001904187221 */ /* 0x000fe40000010100 */
[-C--:B0-----:R-:W-:Y:S02]  /*0770*/  FMUL.FTZ R23, R22, R5.reuse ;  /* 0x0000000516177220 */ /* 0x081fe40000410000 */
[----:B------:R-:W-:Y:S02]  /*0780*/  FMUL.FTZ R24, R24, R5 ;  /* 0x0000000518187220 */ /* 0x000fe40000410000 */
[----:B-----5:R-:W-:-:S02]  /*0790*/  FFMA.FTZ R23, R8, R23, R10 ;  /* 0x0000001708177223 */ /* 0x020fc4000001000a */
[----:B------:R-:W-:-:S05]  /*07a0*/  FFMA.FTZ R24, R9, R24, R11 ;  /* 0x0000001809187223 */ /* 0x000fca000001000b */
[----:B------:R-:W-:-:S05]  /*07b0*/  @!P0 F2FP.BF16.F32.PACK_AB R17, R24, R23 ;  /* 0x000000171811823e */ /* 0x000fca00000010ff */
[----:B------:R2:W-:Y:S01]  /*07c0*/  @!P0 STG.E desc[UR14][R20.64], R17 ;  /* 0x0000001114008986 */ /* 0x0005e2000c10190e */
[----:B------:R-:W-:Y:S05]  /*07d0*/  BRA.U UP1, `(.L_x_394) ;  /* 0xfffffffd01807547 */ /* 0x000fea000b83ffff */
.L_x_393:
[----:B------:R-:W-:Y:S05]  /*07e0*/  BRA.U UP0, `(.L_x_391) ;  /* 0x0000001500387547 */ /* 0x000fea000b800000 */
[----:B------:R-:W-:Y:S01]  /*07f0*/  ISETP.GE.U32.AND P0, PT, R14, UR8, PT ;  /* 0x000000080e007c0c */ /* 0x000fe2000bf06070 */
[C---:B--2---:R-:W-:Y:S01]  /*0800*/  VIADD R20, R6.reuse, -UR6 ;  /* 0x8000000606147c36 */ /* 0x044fe20008000000 */
[----:B------:R-:W-:Y:S01]  /*0810*/  IADD3 R21, PT, PT, R6, 0x1, RZ ;  /* 0x0000000106157810 */ /* 0x000fe20007ffe0ff */
[----:B------:R-:W1:Y:S01]  /*0820*/  LDCU.64 UR16, c[0x0][0x3e0] ;  /* 0x00007c00ff1077ac */ /* 0x000e620008000a00 */
[----:B------:R-:W-:-:S13]  /*0830*/  ISETP.GE.AND.EX P0, PT, R15, UR9, PT, P0 ;  /* 0x000000090f007c0c */ /* 0x000fda000bf06300 */
.L_x_395:
[----:B---3--:R-:W2:Y:S01]  /*0840*/  @!P0 LDC.64 R14, c[0x0][0x390] ;  /* 0x0000e400ff0e8b82 */ /* 0x008ea20000000a00 */
[----:B------:R-:W-:-:S05]  /*0850*/  VIADD R17, R21, 0xffffffff ;  /* 0xffffffff15117836 */ /* 0x000fca0000000000 */
[----:B------:R-:W-:-:S05]  /*0860*/  SHF.R.S32.HI R6, RZ, 0x1f, R17 ;  /* 0x0000001fff067819 */ /* 0x000fca0000011411 */
[----:B-1----:R-:W-:Y:S01]  /*0870*/  IMAD R16, R6, UR16, RZ ;  /* 0x0000001006107c24 */ /* 0x002fe2000f8e02ff */
[----:B------:R-:W-:-:S05]  /*0880*/  MOV R6, R12 ;  /* 0x0000000c00067202 */ /* 0x000fca0000000f00 */
[----:B------:R-:W-:-:S04]  /*0890*/  IMAD.WIDE.U32 R22, R17, UR16, R6 ;  /* 0x0000001011167c25 */ /* 0x000fc8000f8e0006 */
[----:B------:R-:W-:Y:S01]  /*08a0*/  IMAD R17, R17, UR17, R16 ;  /* 0x0000001111117c24 */ /* 0x000fe2000f8e0210 */
[----:B--2---:R-:W-:-:S03]  /*08b0*/  @!P0 LEA R24, P1, R22, R14, 0x1 ;  /* 0x0000000e16188211 */ /* 0x004fc600078208ff */
[----:B------:R-:W-:Y:S02]  /*08c0*/  IMAD.IADD R19, R23, 0x1, R17 ;  /* 0x0000000117137824 */ /* 0x000fe400078e0211 */
[----:B------:R-:W1:Y:S03]  /*08d0*/  @!P0 LDC.64 R16, c[0x0][0x390] ;  /* 0x0000e400ff108b82 */ /* 0x000e660000000a00 */
[----:B------:R-:W-:-:S05]  /*08e0*/  @!P0 LEA.HI.X R25, R22, R15, R19, 0x1, P1 ;  /* 0x0000000f16198211 */ /* 0x000fca00008f0c13 */
[----:B------:R2:W3:Y:S01]  /*08f0*/  @!P0 LDG.E R24, desc[UR14][R24.64] ;  /* 0x0000000e18188981 */ /* 0x0004e2000c1e1900 */
[----:B------:R-:W4:Y:S02]  /*0900*/  @!P0 LDC.64 R14, c[0x0][0x380] ;  /* 0x0000e000ff0e8b82 */ /* 0x000f240000000a00 */
[C---:B----4-:R-:W-:Y:S02]  /*0910*/  @!P0 LEA R18, P1, R22.reuse, R14, 0x1 ;  /* 0x0000000e16128211 */ /* 0x050fe400078208ff */
[----:B------:R-:W-:Y:S02]  /*0920*/  PRMT R14, RZ, 0x7610, R14 ;  /* 0x00007610ff0e7816 */ /* 0x000fe4000000000e */
[----:B------:R-:W-:Y:S02]  /*0930*/  @!P0 LEA.HI.X R19, R22, R15, R19, 0x1, P1 ;  /* 0x0000000f16138211 */ /* 0x000fe400008f0c13 */
[----:B------:R-:W-:Y:S02]  /*0940*/  PRMT R15, RZ, 0x7610, R15 ;  /* 0x00007610ff0f7816 */ /* 0x000fe4000000000f */
[----:B------:R-:W-:-:S05]  /*0950*/  SHF.R.S32.HI R22, RZ, 0x1f, R21 ;  /* 0x0000001fff167819 */ /* 0x000fca0000011415 */
[----:B------:R-:W-:-:S04]  /*0960*/  IMAD R26, R22, UR16, RZ ;  /* 0x00000010161a7c24 */ /* 0x000fc8000f8e02ff */
[----:B--2---:R-:W-:Y:S01]  /*0970*/  IMAD R25, R21, UR17, R26 ;  /* 0x0000001115197c24 */ /* 0x004fe2000f8e021a */
[C---:B---3--:R-:W-:Y:S02]  /*0980*/  @!P0 PRMT R15, R24.reuse, 0x7610, R15 ;  /* 0x00007610180f8816 */ /* 0x048fe4000000000f */
[----:B------:R-:W-:Y:S02]  /*0990*/  @!P0 PRMT R14, R24, 0x7632, R14 ;  /* 0x00007632180e8816 */ /* 0x000fe4000000000e */
[----:B------:R-:W-:-:S03]  /*09a0*/  SHF.L.U32 R15, R15, 0x10, RZ ;  /* 0x000000100f0f7819 */ /* 0x000fc600000006ff */
[----:B------:R-:W-:Y:S02]  /*09b0*/  IMAD.U32 R23, R14, 0x10000, RZ ;  /* 0x000100000e177824 */ /* 0x000fe400078e00ff */
[----:B------:R-:W-:Y:S01]  /*09c0*/  FADD.FTZ R22, -R4, R15 ;  /* 0x0000000f04167221 */ /* 0x000fe20000010100 */
[----:B------:R-:W-:-:S04]  /*09d0*/  IMAD.WIDE.U32 R14, R21, UR16, R6 ;  /* 0x00000010150e7c25 */ /* 0x000fc8000f8e0006 */
[----:B------:R-:W-:Y:S01]  /*09e0*/  FADD.FTZ R24, -R4, R23 ;  /* 0x0000001704187221 */ /* 0x000fe20000010100 */
[----:B0-----:R-:W-:-:S03]  /*09f0*/  FMUL.FTZ R23, R22, R5 ;  /* 0x0000000516177220 */ /* 0x001fc60000410000 */
[----:B------:R-:W-:Y:S01]  /*0a00*/  FMUL.FTZ R24, R24, R5 ;  /* 0x0000000518187220 */ /* 0x000fe20000410000 */
[----:B-1----:R-:W-:Y:S01]  /*0a10*/  @!P0 LEA R22, P1, R14, R16, 0x1 ;  /* 0x000000100e168211 */ /* 0x002fe200078208ff */
[----:B-----5:R-:W-:Y:S01]  /*0a20*/  FFMA.FTZ R27, R8, R23, R10 ;  /* 0x00000017081b7223 */ /* 0x020fe2000001000a */
[----:B------:R-:W-:Y:S01]  /*0a30*/  IADD3 R15, PT, PT, R15, R25, RZ ;  /* 0x000000190f0f7210 */ /* 0x000fe20007ffe0ff */
[----:B------:R-:W-:-:S03]  /*0a40*/  FFMA.FTZ R24, R9, R24, R11 ;  /* 0x0000001809187223 */ /* 0x000fc6000001000b */
[----:B------:R-:W-:Y:S02]  /*0a50*/  @!P0 LEA.HI.X R23, R14, R17, R15, 0x1, P1 ;  /* 0x000000110e178211 */ /* 0x000fe400008f0c0f */
[----:B------:R-:W-:Y:S01]  /*0a60*/  @!P0 F2FP.BF16.F32.PACK_AB R27, R24, R27 ;  /* 0x0000001b181b823e */ /* 0x000fe200000010ff */
[----:B------:R-:W0:Y:S04]  /*0a70*/  @!P0 LDC.64 R16, c[0x0][0x390] ;  /* 0x0000e400ff108b82 */ /* 0x000e280000000a00 */
[----:B------:R1:W-:Y:S04]  /*0a80*/  @!P0 STG.E desc[UR14][R18.64], R27 ;  /* 0x0000001b12008986 */ /* 0x0003e8000c10190e */
[----:B------:R-:W2:Y:S01]  /*0a90*/  @!P0 LDG.E R22, desc[UR14][R22.64] ;  /* 0x0000000e16168981 */ /* 0x000ea2000c1e1900 */
[----:B------:R-:W3:Y:S01]  /*0aa0*/  @!P0 LDC.64 R24, c[0x0][0x380] ;  /* 0x0000e000ff188b82 */ /* 0x000ee20000000a00 */
[----:B------:R-:W-:-:S02]  /*0ab0*/  PRMT R26, RZ, 0x7610, R26 ;  /* 0x00007610ff1a7816 */ /* 0x000fc4000000001a */
[----:B---3--:R-:W-:-:S04]  /*0ac0*/  @!P0 LEA R24, P1, R14, R24, 0x1 ;  /* 0x000000180e188211 */ /* 0x008fc800078208ff */
[----:B------:R-:W-:Y:S01]  /*0ad0*/  @!P0 LEA.HI.X R25, R14, R25, R15, 0x1, P1 ;  /* 0x000000190e198211 */ /* 0x000fe200008f0c0f */
[----:B------:R-:W-:Y:S01]  /*0ae0*/  VIADD R15, R21, 0x1 ;  /* 0x00000001150f7836 */ /* 0x000fe20000000000 */
[----:B------:R-:W-:-:S04]  /*0af0*/  PRMT R14, RZ, 0x7610, R14 ;  /* 0x00007610ff0e7816 */ /* 0x000fc8000000000e */
[----:B-1----:R-:W-:Y:S02]  /*0b00*/  SHF.R.S32.HI R18, RZ, 0x1f, R15 ;  /* 0x0000001fff127819 */ /* 0x002fe4000001140f */
[C---:B--2---:R-:W-:Y:S02]  /*0b10*/  @!P0 PRMT R26, R22.reuse, 0x7610, R26 ;  /* 0x00007610161a8816 */ /* 0x044fe4000000001a */
[----:B------:R-:W-:Y:S01]  /*0b20*/  @!P0 PRMT R14, R22, 0x7632, R14 ;  /* 0x00007632160e8816 */ /* 0x000fe2000000000e */
[----:B------:R-:W-:Y:S01]  /*0b30*/  IMAD R22, R18, UR16, RZ ;  /* 0x0000001012167c24 */ /* 0x000fe2000f8e02ff */
[----:B------:R-:W-:-:S03]  /*0b40*/  SHF.L.U32 R19, R26, 0x10, RZ ;  /* 0x000000101a137819 */ /* 0x000fc600000006ff */
[----:B------:R-:W-:Y:S02]  /*0b50*/  IMAD.U32 R23, R14, 0x10000, RZ ;  /* 0x000100000e177824 */ /* 0x000fe400078e00ff */
[C---:B------:R-:W-:Y:S01]  /*0b60*/  FADD.FTZ R14, -R4.reuse, R19 ;  /* 0x00000013040e7221 */ /* 0x040fe20000010100 */
[C---:B------:R-:W-:Y:S02]  /*0b70*/  IMAD R19, R15.reuse, UR17, R22 ;  /* 0x000000110f137c24 */ /* 0x040fe4000f8e0216 */
[----:B------:R-:W-:Y:S01]  /*0b80*/  FADD.FTZ R18, -R4, R23 ;  /* 0x0000001704127221 */ /* 0x000fe20000010100 */
[----:B------:R-:W-:Y:S01]  /*0b90*/  FMUL.FTZ R23, R14, R5 ;  /* 0x000000050e177220 */ /* 0x000fe20000410000 */
[----:B------:R-:W-:-:S04]  /*0ba0*/  IMAD.WIDE.U32 R14, R15, UR16, R6 ;  /* 0x000000100f0e7c25 */ /* 0x000fc8000f8e0006 */
[----:B------:R-:W-:Y:S01]  /*0bb0*/  FMUL.FTZ R18, R18, R5 ;  /* 0x0000000512127220 */ /* 0x000fe20000410000 */
[----:B------:R-:W-:-:S03]  /*0bc0*/  FFMA.FTZ R23, R8, R23, R10 ;  /* 0x0000001708177223 */ /* 0x000fc6000001000a */
[----:B------:R-:W-:Y:S01]  /*0bd0*/  FFMA.FTZ R18, R9, R18, R11 ;  /* 0x0000001209127223 */ /* 0x000fe2000001000b */
[----:B0-----:R-:W-:Y:S02]  /*0be0*/  @!P0 LEA R22, P1, R14, R16, 0x1 ;  /* 0x000000100e168211 */ /* 0x001fe400078208ff */
[----:B------:R-:W-:Y:S02]  /*0bf0*/  IADD3 R15, PT, PT, R15, R19, RZ ;  /* 0x000000130f0f7210 */ /* 0x000fe40007ffe0ff */
[----:B------:R-:W-:Y:S02]  /*0c00*/  @!P0 F2FP.BF16.F32.PACK_AB R29, R18, R23 ;  /* 0x00000017121d823e */ /* 0x000fe400000010ff */
[----:B------:R-:W-:Y:S01]  /*0c10*/  @!P0 LEA.HI.X R23, R14, R17, R15, 0x1, P1 ;  /* 0x000000110e178211 */ /* 0x000fe200008f0c0f */
[----:B------:R-:W0:Y:S02]  /*0c20*/  @!P0 LDC.64 R18, c[0x0][0x390] ;  /* 0x0000e400ff128b82 */ /* 0x000e240000000a00 */
[----:B------:R1:W-:Y:S04]  /*0c30*/  @!P0 STG.E desc[UR14][R24.64], R29 ;  /* 0x0000001d18008986 */ /* 0x0003e8000c10190e */
[----:B------:R-:W2:Y:S01]  /*0c40*/  @!P0 LDG.E R22, desc[UR14][R22.64] ;  /* 0x0000000e16168981 */ /* 0x000ea2000c1e1900 */
[----:B------:R-:W-:Y:S01]  /*0c50*/  IADD3 R27, PT, PT, R21, 0x2, RZ ;  /* 0x00000002151b7810 */ /* 0x000fe20007ffe0ff */
[----:B------:R-:W3:Y:S03]  /*0c60*/  @!P0 LDC.64 R16, c[0x0][0x380] ;  /* 0x0000e000ff108b82 */ /* 0x000ee60000000a00 */
[----:B-1----:R-:W-:-:S05]  /*0c70*/  SHF.R.S32.HI R24, RZ, 0x1f, R27 ;  /* 0x0000001fff187819 */ /* 0x002fca000001141b */
[----:B------:R-:W-:Y:S01]  /*0c80*/  IMAD R24, R24, UR16, RZ ;  /* 0x0000001018187c24 */ /* 0x000fe2000f8e02ff */
[----:B---3--:R-:W-:-:S04]  /*0c90*/  @!P0 LEA R16, P1, R14, R16, 0x1 ;  /* 0x000000100e108211 */ /* 0x008fc800078208ff */
[--C-:B------:R-:W-:Y:S02]  /*0ca0*/  @!P0 LEA.HI.X R17, R14, R17, R15.reuse, 0x1, P1 ;  /* 0x000000110e118211 */ /* 0x100fe400008f0c0f */
[----:B------:R-:W-:Y:S02]  /*0cb0*/  PRMT R15, RZ, 0x7610, R15 ;  /* 0x00007610ff0f7816 */ /* 0x000fe4000000000f */
[----:B------:R-:W-:Y:S02]  /*0cc0*/  PRMT R14, RZ, 0x7610, R14 ;  /* 0x00007610ff0e7816 */ /* 0x000fe4000000000e */
[C---:B--2---:R-:W-:Y:S02]  /*0cd0*/  @!P0 PRMT R15, R22.reuse, 0x7610, R15 ;  /* 0x00007610160f8816 */ /* 0x044fe4000000000f */
[----:B------:R-:W-:-:S03]  /*0ce0*/  @!P0 PRMT R14, R22, 0x7632, R14 ;  /* 0x00007632160e8816 */ /* 0x000fc6000000000e */
[----:B------:R-:W-:Y:S01]  /*0cf0*/  IMAD.U32 R23, R15, 0x10000, RZ ;  /* 0x000100000f177824 */ /* 0x000fe200078e00ff */
[----:B------:R-:W-:Y:S01]  /*0d00*/  SHF.L.U32 R25, R14, 0x10, RZ ;  /* 0x000000100e197819 */ /* 0x000fe200000006ff */
[----:B------:R-:W-:-:S04]  /*0d10*/  IMAD.WIDE.U32 R14, R27, UR16, R6 ;  /* 0x000000101b0e7c25 */ /* 0x000fc8000f8e0006 */
[C---:B------:R-:W-:Y:S01]  /*0d20*/  FADD.FTZ R6, -R4.reuse, R23 ;  /* 0x0000001704067221 */ /* 0x040fe20000010100 */
[----:B------:R-:W-:Y:S01]  /*0d30*/  FADD.FTZ R22, -R4, R25 ;  /* 0x0000001904167221 */ /* 0x000fe20000010100 */
[----:B------:R-:W-:Y:S02]  /*0d40*/  IMAD R27, R27, UR17, R24 ;  /* 0x000000111b1b7c24 */ /* 0x000fe4000f8e0218 */
[-C--:B------:R-:W-:Y:S01]  /*0d50*/  FMUL.FTZ R23, R6, R5.reuse ;  /* 0x0000000506177220 */ /* 0x080fe20000410000 */
[----:B0-----:R-:W-:Y:S01]  /*0d60*/  @!P0 LEA R18, P1, R14, R18, 0x1 ;  /* 0x000000120e128211 */ /* 0x001fe200078208ff */
[----:B------:R-:W-:Y:S01]  /*0d70*/  FMUL.FTZ R22, R22, R5 ;  /* 0x0000000516167220 */ /* 0x000fe20000410000 */
[----:B------:R-:W-:Y:S01]  /*0d80*/  IADD3 R6, PT, PT, R15, R27, RZ ;  /* 0x0000001b0f067210 */ /* 0x000fe20007ffe0ff */
[----:B------:R-:W-:Y:S02]  /*0d90*/  FFMA.FTZ R15, R8, R23, R10 ;  /* 0x00000017080f7223 */ /* 0x000fe4000001000a */
[----:B------:R-:W-:Y:S01]  /*0da0*/  FFMA.FTZ R22, R9, R22, R11 ;  /* 0x0000001609167223 */ /* 0x000fe2000001000b */
[----:B------:R-:W-:-:S04]  /*0db0*/  @!P0 LEA.HI.X R19, R14, R19, R6, 0x1, P1 ;  /* 0x000000130e138211 */ /* 0x000fc800008f0c06 */
[----:B------:R-:W-:Y:S02]  /*0dc0*/  @!P0 F2FP.BF16.F32.PACK_AB R15, R22, R15 ;  /* 0x0000000f160f823e */ /* 0x000fe400000010ff */
[----:B------:R-:W0:Y:S03]  /*0dd0*/  @!P0 LDC.64 R22, c[0x0][0x380] ;  /* 0x0000e000ff168b82 */ /* 0x000e260000000a00 */
[----:B------:R1:W-:Y:S04]  /*0de0*/  @!P0 STG.E desc[UR14][R16.64], R15 ;  /* 0x0000000f10008986 */ /* 0x0003e8000c10190e */
[----:B------:R-:W2:Y:S01]  /*0df0*/  @!P0 LDG.E R18, desc[UR14][R18.64] ;  /* 0x0000000e12128981 */ /* 0x000ea2000c1e1900 */
[----:B------:R-:W-:-:S02]  /*0e00*/  PRMT R25, RZ, 0x7610, R25 ;  /* 0x00007610ff197816 */ /* 0x000fc40000000019 */
[----:B------:R-:W-:Y:S02]  /*0e10*/  PRMT R24, RZ, 0x7610, R24 ;  /* 0x00007610ff187816 */ /* 0x000fe40000000018 */
[----:B------:R-:W-:Y:S02]  /*0e20*/  IADD3 R20, PT, PT, R20, 0x4, RZ ;  /* 0x0000000414147810 */ /* 0x000fe40007ffe0ff */
[----:B0-----:R-:W-:-:S04]  /*0e30*/  @!P0 LEA R22, P1, R14, R22, 0x1 ;  /* 0x000000160e168211 */ /* 0x001fc800078208ff */
[----:B------:R-:W-:Y:S02]  /*0e40*/  @!P0 LEA.HI.X R23, R14, R23, R6, 0x1, P1 ;  /* 0x000000170e178211 */ /* 0x000fe400008f0c06 */
[----:B------:R-:W-:Y:S02]  /*0e50*/  ISETP.NE.AND P1, PT, R20, RZ, PT ;  /* 0x000000ff1400720c */ /* 0x000fe40003f25270 */
[C---:B--2---:R-:W-:Y:S02]  /*0e60*/  @!P0 PRMT R25, R18.reuse, 0x7610, R25 ;  /* 0x0000761012198816 */ /* 0x044fe40000000019 */
[----:B------:R-:W-:-:S03]  /*0e70*/  @!P0 PRMT R24, R18, 0x7632, R24 ;  /* 0x0000763212188816 */ /* 0x000fc60000000018 */
[----:B------:R-:W-:Y:S01]  /*0e80*/  IMAD.U32 R25, R25, 0x10000, RZ ;  /* 0x0001000019197824 */ /* 0x000fe200078e00ff */
[----:B------:R-:W-:-:S03]  /*0e90*/  SHF.L.U32 R27, R24, 0x10, RZ ;  /* 0x00000010181b7819 */ /* 0x000fc600000006ff */
[C---:B------:R-:W-:Y:S02]  /*0ea0*/  FADD.FTZ R24, -R4.reuse, R25 ;  /* 0x0000001904187221 */ /* 0x040fe40000010100 */
[----:B------:R-:W-:Y:S02]  /*0eb0*/  FADD.FTZ R26, -R4, R27 ;  /* 0x0000001b041a7221 */ /* 0x000fe40000010100 */
[-C--:B-1----:R-:W-:Y:S02]  /*0ec0*/  FMUL.FTZ R15, R24, R5.reuse ;  /* 0x00000005180f7220 */ /* 0x082fe40000410000 */
[----:B------:R-:W-:Y:S02]  /*0ed0*/  FMUL.FTZ R26, R26, R5 ;  /* 0x000000051a1a7220 */ /* 0x000fe40000410000 */
[----:B------:R-:W-:Y:S02]  /*0ee0*/  FFMA.FTZ R15, R8, R15, R10 ;  /* 0x0000000f080f7223 */ /* 0x000fe4000001000a */
[----:B------:R-:W-:-:S05]  /*0ef0*/  FFMA.FTZ R26, R9, R26, R11 ;  /* 0x0000001a091a7223 */ /* 0x000fca000001000b */
[----:B------:R-:W-:-:S05]  /*0f00*/  @!P0 F2FP.BF16.F32.PACK_AB R15, R26, R15 ;  /* 0x0000000f1a0f823e */ /* 0x000fca00000010ff */
[----:B------:R3:W-:Y:S01]  /*0f10*/  @!P0 STG.E desc[UR14][R22.64], R15 ;  /* 0x0000000f16008986 */ /* 0x0007e2000c10190e */
[----:B------:R-:W-:Y:S05]  /*0f20*/  @!P1 BRA `(.L_x_391) ;  /* 0x0000000c00689947 */ /* 0x000fea0003800000 */
[----:B------:R-:W-:Y:S01]  /*0f30*/  VIADD R21, R21, 0x4 ;  /* 0x0000000415157836 */ /* 0x000fe20000000000 */
[----:B------:R-:W-:Y:S06]  /*0f40*/  BRA `(.L_x_395) ;  /* 0xfffffff8003c7947 */ /* 0x000fec000383ffff */
.L_x_392:
        /* <DEDUP_REMOVED lines=8> */
.L_x_399:
[----:B------:R-:W-:Y:S01]  /*0fd0*/  SHF.R.S32.HI R16, RZ, 0x1f, R6 ;  /* 0x0000001fff107819 */ /* 0x000fe20000011406 */
[----:B------:R-:W-:Y:S01]  /*0fe0*/  UIADD3 UR5, UPT, UPT, UR5, 0x1, URZ ;  /* 0x0000000105057890 */ /* 0x000fe2000fffe0ff */
[----:B-1----:R-:W-:Y:S01]  /*0ff0*/  MOV R17, R7 ;  /* 0x0000000700117202 */ /* 0x002fe20000000f00 */
[----:B------:R-:W-:Y:S01]  /*1000*/  BSSY.RECONVERGENT B0, `(.L_x_397) ;  /* 0x0000026000007945 */ /* 0x000fe20003800200 */
[----:B------:R-:W-:Y:S01]  /*1010*/  PRMT R20, RZ, 0x7610, R20 ;  /* 0x00007610ff147816 */ /* 0x000fe20000000014 */
[----:B-1----:R-:W-:Y:S01]  /*1020*/  IMAD R19, R16, UR8, RZ ;  /* 0x0000000810137c24 */ /* 0x002fe2000f8e02ff */
[----:B------:R-:W-:Y:S01]  /*1030*/  UISETP.NE.AND UP0, UPT, UR5, URZ, UPT ;  /* 0x000000ff0500728c */ /* 0x000fe2000bf05270 */
[----:B------:R-:W-:Y:S01]  /*1040*/  IMAD.MOV.U32 R16, RZ, RZ, R12 ;  /* 0x000000ffff107224 */ /* 0x000fe200078e000c */
[----:B------:R-:W-:Y:S01]  /*1050*/  PRMT R22, RZ, 0x7610, R22 ;  /* 0x00007610ff167816 */ /* 0x000fe20000000016 */
[C---:B------:R-:W-:Y:S02]  /*1060*/  IMAD R19, R6.reuse, UR9, R19 ;  /* 0x0000000906137c24 */ /* 0x040fe4000f8e0213 */
[----:B------:R-:W-:-:S05]  /*1070*/  IMAD.WIDE.U32 R16, R6, UR8, R16 ;  /* 0x0000000806107c25 */ /* 0x000fca000f8e0010 */
[----:B------:R-:W-:Y:S01]  /*1080*/  IADD3 R21, PT, PT, R17, R19, RZ ;  /* 0x0000001311157210 */ /* 0x000fe20007ffe0ff */
[----:B------:R-:W-:Y:S06]  /*1090*/  @P0 BRA `(.L_x_398) ;  /* 0x0000000000700947 */ /* 0x000fec0003800000 */
[----:B------:R-:W1:Y:S02]  /*10a0*/  @!P0 LDC.64 R18, c[0x0][0x390] ;  /* 0x0000e400ff128b82 */ /* 0x000e640000000a00 */
[----:B-1----:R-:W-:-:S04]  /*10b0*/  @!P0 LEA R18, P1, R16, R18, 0x1 ;  /* 0x0000001210128211 */ /* 0x002fc800078208ff */
[----:B------:R-:W-:-:S05]  /*10c0*/  @!P0 LEA.HI.X R19, R16, R19, R21, 0x1, P1 ;  /* 0x0000001310138211 */ /* 0x000fca00008f0c15 */
[----:B------:R-:W3:Y:S02]  /*10d0*/  @!P0 LDG.E R18, desc[UR14][R18.64] ;  /* 0x0000000e12128981 */ /* 0x000ee4000c1e1900 */
[C---:B---3--:R-:W-:Y:S02]  /*10e0*/  @!P0 PRMT R20, R18.reuse, 0x7632, R20 ;  /* 0x0000763212148816 */ /* 0x048fe40000000014 */
[----:B------:R-:W-:Y:S02]  /*10f0*/  @!P0 PRMT R22, R18, 0x7610, R22 ;  /* 0x0000761012168816 */ /* 0x000fe40000000016 */
[----:B--2---:R-:W-:Y:S01]  /*1100*/  LEA R18, P1, R16, UR10, 0x1 ;  /* 0x0000000a10127c11 */ /* 0x004fe2000f8208ff */
[----:B------:R-:W-:Y:S01]  /*1110*/  IMAD.U32 R23, R20, 0x10000, RZ ;  /* 0x0001000014177824 */ /* 0x000fe200078e00ff */
[----:B------:R-:W-:-:S03]  /*1120*/  SHF.L.U32 R17, R22, 0x10, RZ ;  /* 0x0000001016117819 */ /* 0x000fc600000006ff */
[----:B------:R-:W-:-:S04]  /*1130*/  FADD.FTZ R20, -R4, R23 ;  /* 0x0000001704147221 */ /* 0x000fc80000010100 */
[----:B0-----:R-:W-:Y:S01]  /*1140*/  FMUL.FTZ R22, R20, R5 ;  /* 0x0000000514167220 */ /* 0x001fe20000410000 */
[----:B------:R-:W-:-:S03]  /*1150*/  FADD.FTZ R20, -R4, R17 ;  /* 0x0000001104147221 */ /* 0x000fc60000010100 */
[----:B-----5:R-:W-:Y:S01]  /*1160*/  FFMA.FTZ R17, R9, R22, R11 ;  /* 0x0000001609117223 */ /* 0x020fe2000001000b */
[----:B------:R-:W-:-:S03]  /*1170*/  FMUL.FTZ R23, R20, R5 ;  /* 0x0000000514177220 */ /* 0x000fc60000410000 */
[----:B------:R-:W-:Y:S01]  /*1180*/  FMUL.FTZ R24, R17, -1.4426950216293334961 ;  /* 0xbfb8aa3b11187820 */ /* 0x000fe20000410000 */
[----:B------:R-:W-:-:S04]  /*1190*/  FFMA.FTZ R19, R8, R23, R10 ;  /* 0x0000001708137223 */ /* 0x000fc8000001000a */
[----:B------:R-:W-:Y:S01]  /*11a0*/  FMUL.FTZ R20, R19, -1.4426950216293334961 ;  /* 0xbfb8aa3b13147820 */ /* 0x000fe20000410000 */
[----:B------:R-:W0:Y:S08]  /*11b0*/  MUFU.EX2 R24, R24 ;  /* 0x0000001800187308 */ /* 0x000e300000000800 */
[----:B------:R-:W1:Y:S01]  /*11c0*/  MUFU.EX2 R20, R20 ;  /* 0x0000001400147308 */ /* 0x000e620000000800 */
[----:B0-----:R-:W-:-:S07]  /*11d0*/  FADD.FTZ R23, R24, 1 ;  /* 0x3f80000018177421 */ /* 0x001fce0000010000 */
[----:B------:R-:W0:Y:S01]  /*11e0*/  MUFU.RCP R26, R23 ;  /* 0x00000017001a7308 */ /* 0x000e220000001000 */
[----:B-1----:R-:W-:-:S07]  /*11f0*/  FADD.FTZ R22, R20, 1 ;  /* 0x3f80000014167421 */ /* 0x002fce0000010000 */
[----:B------:R-:W1:Y:S01]  /*1200*/  MUFU.RCP R22, R22 ;  /* 0x0000001600167308 */ /* 0x000e620000001000 */
[----:B0-----:R-:W-:Y:S01]  /*1210*/  FMUL.FTZ R26, R17, R26 ;  /* 0x0000001a111a7220 */ /* 0x001fe20000410000 */
[----:B-1----:R-:W-:Y:S01]  /*1220*/  FMUL.FTZ R17, R19, R22 ;  /* 0x0000001613117220 */ /* 0x002fe20000410000 */
[----:B------:R-:W-:-:S04]  /*1230*/  LEA.HI.X R19, R16, UR11, R21, 0x1, P1 ;  /* 0x0000000b10137c11 */ /* 0x000fc800088f0c15 */
[----:B------:R-:W-:-:S05]  /*1240*/  F2FP.BF16.F32.PACK_AB R17, R26, R17 ;  /* 0x000000111a11723e */ /* 0x000fca00000010ff */
[----:B------:R1:W-:Y:S02]  /*1250*/  STG.E desc[UR14][R18.64], R17 ;  /* 0x0000001112007986 */ /* 0x0003e4000c10190e */
.L_x_398:
[----:B--2---:R-:W-:Y:S05]  /*1260*/  BSYNC.RECONVERGENT B0 ;  /* 0x0000000000007941 */ /* 0x004fea0003800200 */
.L_x_397:
[----:B------:R-:W-:Y:S01]  /*1270*/  IADD3 R6, PT, PT, R6, 0x1, RZ ;  /* 0x0000000106067810 */ /* 0x000fe20007ffe0ff */
[----:B------:R-:W-:Y:S06]  /*1280*/  BRA.U UP0, `(.L_x_399) ;  /* 0xfffffffd00507547 */ /* 0x000fec000b83ffff */
.L_x_396:
[----:B------:R-:W-:-:S04]  /*1290*/  UIADD3 UR5, UPT, UPT, UR4, -UR6, URZ ;  /* 0x8000000604057290 */ /* 0x000fc8000fffe0ff */
[----:B------:R-:W-:-:S09]  /*12a0*/  UISETP.GT.U32.AND UP0, UPT, UR5, -0x4, UPT ;  /* 0xfffffffc0500788c */ /* 0x000fd2000bf04070 */
[----:B------:R-:W-:Y:S05]  /*12b0*/  BRA.U UP0, `(.L_x_391) ;  /* 0x0000000900847547 */ /* 0x000fea000b800000 */
[----:B------:R-:W-:Y:S01]  /*12c0*/  ISETP.GE.U32.AND P0, PT, R14, UR8, PT ;  /* 0x000000080e007c0c */ /* 0x000fe2000bf06070 */
[C---:B------:R-:W-:Y:S01]  /*12d0*/  VIADD R22, R6.reuse, -UR6 ;  /* 0x8000000606167c36 */ /* 0x040fe20008000000 */
[----:B------:R-:W-:Y:S01]  /*12e0*/  IADD3 R6, PT, PT, R6, 0x1, RZ ;  /* 0x0000000106067810 */ /* 0x000fe20007ffe0ff */
[----:B------:R-:W2:Y:S01]  /*12f0*/  LDCU.64 UR16, c[0x0][0x3e0] ;  /* 0x00007c00ff1077ac */ /* 0x000ea20008000a00 */
[----:B------:R-:W-:Y:S01]  /*1300*/  ISETP.GE.AND.EX P0, PT, R15, UR9, PT, P0 ;  /* 0x000000090f007c0c */ /* 0x000fe2000bf06300 */
[----:B------:R-:W3:-:S12]  /*1310*/  LDCU.64 UR18, c[0x0][0x380] ;  /* 0x00007000ff1277ac */ /* 0x000ed80008000a00 */
.L_x_402:
[----:B-1----:R-:W-:Y:S01]  /*1320*/  IADD3 R17, PT, PT, R6, -0x1, RZ ;  /* 0xffffffff06117810 */ /* 0x002fe20007ffe0ff */
[----:B----4-:R-:W-:Y:S01]  /*1330*/  IMAD.MOV.U32 R20, RZ, RZ, R12 ;  /* 0x000000ffff147224 */ /* 0x010fe200078e000c */
[----:B------:R-:W-:Y:S01]  /*1340*/  MOV R21, R7 ;  /* 0x0000000700157202 */ /* 0x000fe20000000f00 */
[----:B------:R-:W-:Y:S01]  /*1350*/  BSSY.RECONVERGENT B0, `(.L_x_400) ;  /* 0x0000025000007945 */ /* 0x000fe20003800200 */
[----:B------:R-:W-:Y:S02]  /*1360*/  SHF.R.S32.HI R14, RZ, 0x1f, R17 ;  /* 0x0000001fff0e7819 */ /* 0x000fe40000011411 */
[----:B------:R-:W-:Y:S02]  /*1370*/  PRMT R18, RZ, 0x7610, R18 ;  /* 0x00007610ff127816 */ /* 0x000fe40000000012 */
[----:B------:R-:W-:Y:S01]  /*1380*/  PRMT R23, RZ, 0x7610, R23 ;  /* 0x00007610ff177816 */ /* 0x000fe20000000017 */
[----:B--2---:R-:W-:Y:S02]  /*1390*/  IMAD R16, R14, UR16, RZ ;  /* 0x000000100e107c24 */ /* 0x004fe4000f8e02ff */
[----:B------:R-:W-:-:S04]  /*13a0*/  IMAD.WIDE.U32 R14, R17, UR16, R20 ;  /* 0x00000010110e7c25 */ /* 0x000fc8000f8e0014 */
[----:B------:R-:W-:-:S05]  /*13b0*/  IMAD R19, R17, UR17, R16 ;  /* 0x0000001111137c24 */ /* 0x000fca000f8e0210 */
[----:B------:R-:W-:Y:S01]  /*13c0*/  IADD3 R19, PT, PT, R15, R19, RZ ;  /* 0x000000130f137210 */ /* 0x000fe20007ffe0ff */
[----:B------:R-:W-:Y:S06]  /*13d0*/  @P0 BRA `(.L_x_401) ;  /* 0x0000000000700947 */ /* 0x000fec0003800000 */
[----:B------:R-:W1:Y:S02]  /*13e0*/  @!P0 LDC.64 R16, c[0x0][0x390] ;  /* 0x0000e400ff108b82 */ /* 0x000e640000000a00 */
[----:B-1----:R-:W-:-:S04]  /*13f0*/  @!P0 LEA R16, P1, R14, R16, 0x1 ;  /* 0x000000100e108211 */ /* 0x002fc800078208ff */
[----:B------:R-:W-:-:S05]  /*1400*/  @!P0 LEA.HI.X R17, R14, R17, R19, 0x1, P1 ;  /* 0x000000110e118211 */ /* 0x000fca00008f0c13 */
[----:B------:R-:W2:Y:S02]  /*1410*/  @!P0 LDG.E R16, desc[UR14][R16.64] ;  /* 0x0000000e10108981 */ /* 0x000ea4000c1e1900 */
[C---:B--2---:R-:W-:Y:S02]  /*1420*/  @!P0 PRMT R18, R16.reuse, 0x7632, R18 ;  /* 0x0000763210128816 */ /* 0x044fe40000000012 */
[----:B------:R-:W-:Y:S02]  /*1430*/  @!P0 PRMT R23, R16, 0x7610, R23 ;  /* 0x0000761010178816 */ /* 0x000fe40000000017 */
[----:B---3--:R-:W-:Y:S01]  /*1440*/  LEA R16, P1, R14, UR18, 0x1 ;  /* 0x000000120e107c11 */ /* 0x008fe2000f8208ff */
        /* <DEDUP_REMOVED lines=21> */
.L_x_401:
[----:B---3--:R-:W-:Y:S05]  /*15a0*/  BSYNC.RECONVERGENT B0 ;  /* 0x0000000000007941 */ /* 0x008fea0003800200 */
.L_x_400:
[----:B-1----:R-:W1:Y:S01]  /*15b0*/  @!P0 LDC.64 R14, c[0x0][0x390] ;  /* 0x0000e400ff0e8b82 */ /* 0x002e620000000a00 */
[----:B------:R-:W-:Y:S01]  /*15c0*/  SHF.R.S32.HI R16, RZ, 0x1f, R6 ;  /* 0x0000001fff107819 */ /* 0x000fe20000011406 */
[----:B------:R-:W-:-:S04]  /*15d0*/  IMAD.WIDE.U32 R18, R6, UR16, R20 ;  /* 0x0000001006127c25 */ /* 0x000fc8000f8e0014 */
[----:B------:R-:W-:-:S04]  /*15e0*/  IMAD R17, R16, UR16, RZ ;  /* 0x0000001010117c24 */ /* 0x000fc8000f8e02ff */
[----:B------:R-:W-:-:S05]  /*15f0*/  IMAD R17, R6, UR17, R17 ;  /* 0x0000001106117c24 */ /* 0x000fca000f8e0211 */
[----:B------:R-:W-:Y:S02]  /*1600*/  IADD3 R19, PT, PT, R19, R17, RZ ;  /* 0x0000001113137210 */ /* 0x000fe40007ffe0ff */
[----:B------:R-:W2:Y:S01]  /*1610*/  @!P0 LDC.64 R16, c[0x0][0x380] ;  /* 0x0000e000ff108b82 */ /* 0x000ea20000000a00 */
[----:B-1----:R-:W-:-:S04]  /*1620*/  @!P0 LEA R24, P1, R18, R14, 0x1 ;  /* 0x0000000e12188211 */ /* 0x002fc800078208ff */
[----:B------:R-:W-:-:S03]  /*1630*/  @!P0 LEA.HI.X R25, R18, R15, R19, 0x1, P1 ;  /* 0x0000000f12198211 */ /* 0x000fc600008f0c13 */
[----:B------:R-:W1:Y:S02]  /*1640*/  @!P0 LDC.64 R14, c[0x0][0x390] ;  /* 0x0000e400ff0e8b82 */ /* 0x000e640000000a00 */
[----:B------:R1:W3:Y:S01]  /*1650*/  @!P0 LDG.E R23, desc[UR14][R24.64] ;  /* 0x0000000e18178981 */ /* 0x0002e2000c1e1900 */
[----:B------:R-:W-:-:S05]  /*1660*/  VIADD R27, R6, 0x1 ;  /* 0x00000001061b7836 */ /* 0x000fca0000000000 */
[----:B------:R-:W-:Y:S02]  /*1670*/  SHF.R.S32.HI R26, RZ, 0x1f, R27 ;  /* 0x0000001fff1a7819 */ /* 0x000fe4000001141b */
[----:B--2---:R-:W-:-:S03]  /*1680*/  @!P0 LEA R16, P1, R18, R16, 0x1 ;  /* 0x0000001012108211 */ /* 0x004fc600078208ff */
[----:B------:R-:W-:Y:S01]  /*1690*/  IMAD R26, R26, UR16, RZ ;  /* 0x000000101a1a7c24 */ /* 0x000fe2000f8e02ff */
[----:B------:R-:W-:Y:S02]  /*16a0*/  @!P0 LEA.HI.X R17, R18, R17, R19, 0x1, P1 ;  /* 0x0000001112118211 */ /* 0x000fe400008f0c13 */
[----:B------:R-:W2:Y:S01]  /*16b0*/  @!P0 LDC.64 R18, c[0x0][0x380] ;  /* 0x0000e000ff128b82 */ /* 0x000ea20000000a00 */
[C---:B------:R-:W-:Y:S02]  /*16c0*/  IMAD R29, R27.reuse, UR17, R26 ;  /* 0x000000111b1d7c24 */ /* 0x040fe4000f8e021a */
[----:B------:R-:W-:-:S03]  /*16d0*/  IMAD.WIDE.U32 R26, R27, UR16, R20 ;  /* 0x000000101b1a7c25 */ /* 0x000fc6000f8e0014 */
[----:B-1----:R-:W-:Y:S02]  /*16e0*/  @!P0 LEA R24, P1, R26, R14, 0x1 ;  /* 0x0000000e1a188211 */ /* 0x002fe400078208ff */
[----:B------:R-:W-:-:S04]  /*16f0*/  IADD3 R29, PT, PT, R27, R29, RZ ;  /* 0x0000001d1b1d7210 */ /* 0x000fc80007ffe0ff */
[C---:B------:R-:W-:Y:S02]  /*1700*/  @!P0 LEA.HI.X R25, R26.reuse, R15, R29, 0x1, P1 ;  /* 0x0000000f1a198211 */ /* 0x040fe400008f0c1d */
[----:B--2---:R-:W-:-:S04]  /*1710*/  @!P0 LEA R14, P2, R26, R18, 0x1 ;  /* 0x000000121a0e8211 */ /* 0x004fc800078408ff */
[----:B------:R-:W-:Y:S02]  /*1720*/  @!P0 LEA.HI.X R15, R26, R19, R29, 0x1, P2 ;  /* 0x000000131a0f8211 */ /* 0x000fe400010f0c1d */
[----:B------:R-:W-:-:S04]  /*1730*/  IADD3 R29, PT, PT, R6, 0x2, RZ ;  /* 0x00000002061d7810 */ /* 0x000fc80007ffe0ff */
[----:B------:R-:W-:Y:S01]  /*1740*/  SHF.R.S32.HI R18, RZ, 0x1f, R29 ;  /* 0x0000001fff127819 */ /* 0x000fe2000001141d */
[----:B------:R-:W-:Y:S02]  /*1750*/  IMAD.WIDE.U32 R26, R29, UR16, R20 ;  /* 0x000000101d1a7c25 */ /* 0x000fe4000f8e0014 */
[----:B------:R-:W1:Y:S02]  /*1760*/  @!P0 LDC.64 R20, c[0x0][0x380] ;  /* 0x0000e000ff148b82 */ /* 0x000e640000000a00 */
[----:B------:R-:W-:-:S04]  /*1770*/  IMAD R18, R18, UR16, RZ ;  /* 0x0000001012127c24 */ /* 0x000fc8000f8e02ff */
[----:B------:R-:W-:Y:S02]  /*1780*/  IMAD R29, R29, UR17, R18 ;  /* 0x000000111d1d7c24 */ /* 0x000fe4000f8e0212 */
[----:B------:R-:W2:Y:S02]  /*1790*/  @!P0 LDC.64 R18, c[0x0][0x390] ;  /* 0x0000e400ff128b82 */ /* 0x000ea40000000a00 */
[----:B------:R-:W-:Y:S01]  /*17a0*/  IMAD.IADD R29, R27, 0x1, R29 ;  /* 0x000000011b1d7824 */ /* 0x000fe200078e021d */
[----:B-1----:R-:W-:-:S04]  /*17b0*/  @!P0 LEA R20, P2, R26, R20, 0x1 ;  /* 0x000000141a148211 */ /* 0x002fc800078408ff */
[C---:B------:R-:W-:Y:S02]  /*17c0*/  @!P0 LEA.HI.X R21, R26.reuse, R21, R29, 0x1, P2 ;  /* 0x000000151a158211 */ /* 0x040fe400010f0c1d */
[----:B--2---:R-:W-:-:S04]  /*17d0*/  @!P0 LEA R18, P1, R26, R18, 0x1 ;  /* 0x000000121a128211 */ /* 0x004fc800078208ff */
[----:B------:R-:W-:Y:S02]  /*17e0*/  @!P0 LEA.HI.X R19, R26, R19, R29, 0x1, P1 ;  /* 0x000000131a138211 */ /* 0x000fe400008f0c1d */
[----:B------:R-:W-:-:S04]  /*17f0*/  PRMT R26, RZ, 0x7610, R26 ;  /* 0x00007610ff1a7816 */ /* 0x000fc8000000001a */
[----:B---3--:R-:W-:Y:S02]  /*1800*/  @!P0 PRMT R26, R23, 0x7610, R26 ;  /* 0x00007610171a8816 */ /* 0x008fe4000000001a */
[----:B------:R-:W-:Y:S02]  /*1810*/  PRMT R23, RZ, 0x7610, R23 ;  /* 0x00007610ff177816 */ /* 0x000fe40000000017 */
[----:B------:R-:W-:Y:S02]  /*1820*/  SHF.L.U32 R27, R26, 0x10, RZ ;  /* 0x000000101a1b7819 */ /* 0x000fe400000006ff */
[----:B------:R-:W-:-:S03]  /*1830*/  @!P0 PRMT R23, R23, 0x7632, R23 ;  /* 0x0000763217178816 */ /* 0x000fc60000000017 */
[----:B------:R-:W-:Y:S01]  /*1840*/  FADD.FTZ R26, -R4, R27 ;  /* 0x0000001b041a7221 */ /* 0x000fe20000010100 */
[----:B------:R-:W-:-:S03]  /*1850*/  SHF.L.U32 R23, R23, 0x10, RZ ;  /* 0x0000001017177819 */ /* 0x000fc600000006ff */
[----:B0-----:R-:W-:Y:S02]  /*1860*/  FMUL.FTZ R27, R26, R5 ;  /* 0x000000051a1b7220 */ /* 0x001fe40000410000 */
[----:B------:R-:W-:Y:S02]  /*1870*/  FADD.FTZ R28, -R4, R23 ;  /* 0x00000017041c7221 */ /* 0x000fe40000010100 */
[----:B-----5:R-:W-:Y:S02]  /*1880*/  FFMA.FTZ R27, R8, R27, R10 ;  /* 0x0000001b081b7223 */ /* 0x020fe4000001000a */
[----:B------:R-:W-:Y:S02]  /*1890*/  FMUL.FTZ R28, R28, R5 ;  /* 0x000000051c1c7220 */ /* 0x000fe40000410000 */
[----:B------:R-:W-:Y:S02]  /*18a0*/  @!P0 FMUL.FTZ R29, R27, -1.4426950216293334961 ;  /* 0xbfb8aa3b1b1d8820 */ /* 0x000fe40000410000 */
[----:B------:R-:W-:-:S04]  /*18b0*/  FFMA.FTZ R23, R9, R28, R11 ;  /* 0x0000001c09177223 */ /* 0x000fc8000001000b */
[----:B------:R-:W0:Y:S02]  /*18c0*/  @!P0 MUFU.EX2 R29, R29 ;  /* 0x0000001d001d8308 */ /* 0x000e240000000800 */
[----:B0-----:R-:W-:-:S06]  /*18d0*/  @!P0 FADD.FTZ R26, R29, 1 ;  /* 0x3f8000001d1a8421 */ /* 0x001fcc0000010000 */
[----:B------:R-:W0:Y:S02]  /*18e0*/  @!P0 MUFU.RCP R26, R26 ;  /* 0x0000001a001a8308 */ /* 0x000e240000001000 */
[----:B0-----:R-:W-:Y:S01]  /*18f0*/  @!P0 FMUL.FTZ R26, R27, R26 ;  /* 0x0000001a1b1a8220 */ /* 0x001fe20000410000 */
[----:B------:R-:W-:-:S06]  /*1900*/  @!P0 FMUL.FTZ R27, R23, -1.4426950216293334961 ;  /* 0xbfb8aa3b171b8820 */ /* 0x000fcc0000410000 */
[----:B------:R-:W0:Y:S02]  /*1910*/  @!P0 MUFU.EX2 R27, R27 ;  /* 0x0000001b001b8308 */ /* 0x000e240000000800 */
[----:B0-----:R-:W-:-:S06]  /*1920*/  @!P0 FADD.FTZ R28, R27, 1 ;  /* 0x3f8000001b1c8421 */ /* 0x001fcc0000010000 */
[----:B------:R-:W0:Y:S02]  /*1930*/  @!P0 MUFU.RCP R28, R28 ;  /* 0x0000001c001c8308 */ /* 0x000e240000001000 */
[----:B0-----:R-:W-:-:S05]  /*1940*/  @!P0 FMUL.FTZ R23, R23, R28 ;  /* 0x0000001c17178220 */ /* 0x001fca0000410000 */
[----:B------:R-:W-:-:S05]  /*1950*/  @!P0 F2FP.BF16.F32.PACK_AB R23, R23, R26 ;  /* 0x0000001a1717823e */ /* 0x000fca00000010ff */
[----:B------:R0:W-:Y:S04]  /*1960*/  @!P0 STG.E desc[UR14][R16.64], R23 ;  /* 0x0000001710008986 */ /* 0x0001e8000c10190e */
[----:B------:R-:W2:Y:S01]  /*1970*/  @!P0 LDG.E R24, desc[UR14][R24.64] ;  /* 0x0000000e18188981 */ /* 0x000ea2000c1e1900 */
[----:B------:R-:W-:Y:S02]  /*1980*/  PRMT R29, RZ, 0x7610, R29 ;  /* 0x00007610ff1d7816 */ /* 0x000fe4000000001d */
[----:B------:R-:W-:Y:S02]  /*1990*/  PRMT R26, RZ, 0x7610, R26 ;  /* 0x00007610ff1a7816 */ /* 0x000fe4000000001a */
[C---:B--2---:R-:W-:Y:S02]  /*19a0*/  @!P0 PRMT R29, R24.reuse, 0x7610, R29 ;  /* 0x00007610181d8816 */ /* 0x044fe4000000001d */
[----:B------:R-:W-:-:S03]  /*19b0*/  @!P0 PRMT R26, R24, 0x7632, R26 ;  /* 0x00007632181a8816 */ /* 0x000fc6000000001a */
[----:B------:R-:W-:Y:S01]  /*19c0*/  IMAD.U32 R29, R29, 0x10000, RZ ;  /* 0x000100001d1d7824 */ /* 0x000fe200078e00ff */
[----:B------:R-:W-:-:S03]  /*19d0*/  SHF.L.U32 R27, R26, 0x10, RZ ;  /* 0x000000101a1b7819 */ /* 0x000fc600000006ff */
[----:B------:R-:W-:-:S04]  /*19e0*/  FADD.FTZ R26, -R4, R29 ;  /* 0x0000001d041a7221 */ /* 0x000fc80000010100 */
[----:B------:R-:W-:Y:S01]  /*19f0*/  FMUL.FTZ R29, R26, R5 ;  /* 0x000000051a1d7220 */ /* 0x000fe20000410000 */
[----:B------:R-:W-:-:S03]  /*1a00*/  FADD.FTZ R26, -R4, R27 ;  /* 0x0000001b041a7221 */ /* 0x000fc60000010100 */
[----:B0-----:R-:W-:Y:S01]  /*1a10*/  FFMA.FTZ R16, R8, R29, R10 ;  /* 0x0000001d08107223 */ /* 0x001fe2000001000a */
[----:B------:R-:W-:-:S03]  /*1a20*/  FMUL.FTZ R26, R26, R5 ;  /* 0x000000051a1a7220 */ /* 0x000fc60000410000 */
[----:B------:R-:W-:Y:S01]  /*1a30*/  @!P0 FMUL.FTZ R23, R16, -1.4426950216293334961 ;  /* 0xbfb8aa3b10178820 */ /* 0x000fe20000410000 */
[----:B------:R-:W-:-:S04]  /*1a40*/  FFMA.FTZ R17, R9, R26, R11 ;  /* 0x0000001a09117223 */ /* 0x000fc8000001000b */
[----:B------:R-:W-:Y:S01]  /*1a50*/  @!P0 FMUL.FTZ R26, R17, -1.4426950216293334961 ;  /* 0xbfb8aa3b111a8820 */ /* 0x000fe20000410000 */
        /* <DEDUP_REMOVED lines=8> */
[----:B------:R-:W-:-:S05]  /*1ae0*/  @!P0 F2FP.BF16.F32.PACK_AB R25, R28, R25 ;  /* 0x000000191c19823e */ /* 0x000fca00000010ff */
[----:B------:R0:W-:Y:S04]  /*1af0*/  @!P0 STG.E desc[UR14][R14.64], R25 ;  /* 0x000000190e008986 */ /* 0x0001e8000c10190e */
[----:B------:R-:W2:Y:S01]  /*1b00*/  @!P0 LDG.E R18, desc[UR14][R18.64] ;  /* 0x0000000e12128981 */ /* 0x000ea2000c1e1900 */
[----:B------:R-:W-:Y:S02]  /*1b10*/  PRMT R17, RZ, 0x7610, R17 ;  /* 0x00007610ff117816 */ /* 0x000fe40000000011 */
[----:B------:R-:W-:Y:S02]  /*1b20*/  PRMT R16, RZ, 0x7610, R16 ;  /* 0x00007610ff107816 */ /* 0x000fe40000000010 */
[----:B------:R-:W-:Y:S02]  /*1b30*/  IADD3 R22, PT, PT, R22, 0x4, RZ ;  /* 0x0000000416167810 */ /* 0x000fe40007ffe0ff */
[----:B------:R-:W-:-:S02]  /*1b40*/  IADD3 R6, PT, PT, R6, 0x4, RZ ;  /* 0x0000000406067810 */ /* 0x000fc40007ffe0ff */
[----:B------:R-:W-:Y:S02]  /*1b50*/  ISETP.NE.AND P1, PT, R22, RZ, PT ;  /* 0x000000ff1600720c */ /* 0x000fe40003f25270 */
[C---:B--2---:R-:W-:Y:S02]  /*1b60*/  @!P0 PRMT R17, R18.reuse, 0x7610, R17 ;  /* 0x0000761012118816 */ /* 0x044fe40000000011 */
[----:B------:R-:W-:Y:S02]  /*1b70*/  @!P0 PRMT R16, R18, 0x7632, R16 ;  /* 0x0000763212108816 */ /* 0x000fe40000000010 */
[----:B------:R-:W-:-:S03]  /*1b80*/  SHF.L.U32 R17, R17, 0x10, RZ ;  /* 0x0000001011117819 */ /* 0x000fc600000006ff */
[----:B------:R-:W-:Y:S02]  /*1b90*/  IMAD.U32 R23, R16, 0x10000, RZ ;  /* 0x0001000010177824 */ /* 0x000fe400078e00ff */
[----:B------:R-:W-:-:S04]  /*1ba0*/  FADD.FTZ R16, -R4, R17 ;  /* 0x0000001104107221 */ /* 0x000fc80000010100 */
[----:B------:R-:W-:Y:S01]  /*1bb0*/  FMUL.FTZ R17, R16, R5 ;  /* 0x0000000510117220 */ /* 0x000fe20000410000 */
[----:B------:R-:W-:-:S03]  /*1bc0*/  FADD.FTZ R16, -R4, R23 ;  /* 0x0000001704107221 */ /* 0x000fc60000010100 */
[----:B------:R-:W-:Y:S01]  /*1bd0*/  FFMA.FTZ R24, R8, R17, R10 ;  /* 0x0000001108187223 */ /* 0x000fe2000001000a */
[----:B------:R-:W-:-:S03]  /*1be0*/  FMUL.FTZ R16, R16, R5 ;  /* 0x0000000510107220 */ /* 0x000fc60000410000 */
[----:B0-----:R-:W-:Y:S01]  /*1bf0*/  @!P0 FMUL.FTZ R14, R24, -1.4426950216293334961 ;  /* 0xbfb8aa3b180e8820 */ /* 0x001fe20000410000 */
        /* <DEDUP_REMOVED lines=11> */
[----:B------:R4:W-:Y:S01]  /*1cb0*/  @!P0 STG.E desc[UR14][R20.64], R19 ;  /* 0x0000001314008986 */ /* 0x0009e2000c10190e */
[----:B------:R-:W-:Y:S05]  /*1cc0*/  @P1 BRA `(.L_x_402) ;  /* 0xfffffff400941947 */ /* 0x000fea000383ffff */
.L_x_391:
[----:B------:R-:W1:Y:S01]  /*1cd0*/  LDC R7, c[0x0][0x3f8] ;  /* 0x0000fe00ff077b82 */ /* 0x000e620000000800 */
[----:B------:R-:W2:Y:S02]  /*1ce0*/  LDCU.64 UR10, c[0x0][0x388] ;  /* 0x00007100ff0a77ac */ /* 0x000ea40008000a00 */
[----:B--2---:R-:W-:Y:S02]  /*1cf0*/  ISETP.EQ.U32.AND P0, PT, RZ, UR10, PT ;  /* 0x0000000aff007c0c */ /* 0x004fe4000bf02070 */
        /* <DEDUP_REMOVED lines=11> */
.L_x_403:
        /* <DEDUP_REMOVED lines=13> */
.L_x_3560:


//--------------------- .text._Z32group_norm_nhwc_fwd_scale_kernelI11Bf16IOFp32WLi168EEv26Group_norm_nhwc_fwd_params --------------------------
	.section	.text._Z32group_norm_nhwc_fwd_scale_kernelI11Bf16IOFp32WLi168EEv26Group_norm_nhwc_fwd_params,"ax",@progbits
	.align	128
        .global         _Z32group_norm_nhwc_fwd_scale_kernelI11Bf16IOFp32WLi168EEv26Group_norm_nhwc_fwd_params
        .type           _Z32group_norm_nhwc_fwd_scale_kernelI11Bf16IOFp32WLi168EEv26Group_norm_nhwc_fwd_params,@function
        .size           _Z32group_norm_nhwc_fwd_scale_kernelI11Bf16IOFp32WLi168EEv26Group_norm_nhwc_fwd_params,(.L_x_3561 - _Z32group_norm_nhwc_fwd_scale_kernelI11Bf16IOFp32WLi168EEv26Group_norm_nhwc_fwd_params)
        .other          _Z32group_norm_nhwc_fwd_scale_kernelI11Bf16IOFp32WLi168EEv26Group_norm_nhwc_fwd_params,@"STO_CUDA_ENTRY STV_DEFAULT"
_Z32group_norm_nhwc_fwd_scale_kernelI11Bf16IOFp32WLi168EEv26Group_norm_nhwc_fwd_params:
.text._Z32group_norm_nhwc_fwd_scale_kernelI11Bf16IOFp32WLi168EEv26Group_norm_nhwc_fwd_params:
        /* <DEDUP_REMOVED lines=94> */
.L_x_407:
        /* <DEDUP_REMOVED lines=32> */
.L_x_406:
[----:B------:R-:W-:Y:S05]  /*07e0*/  BRA.U UP0, `(.L_x_404) ;  /* 0x0000001500387547 */ /* 0x000fea000b800000 */
[----:B------:R-:W-:Y:S01]  /*07f0*/  ISETP.GE.U32.AND P0, PT, R14, UR8, PT ;  /* 0x000000080e007c0c */ /* 0x000fe2000bf06070 */
[C---:B--2---:R-:W-:Y:S01]  /*0800*/  VIADD R20, R6.reuse, -UR6 ;  /* 0x8000000606147c36 */ /* 0x044fe20008000000 */
[----:B------:R-:W-:Y:S01]  /*0810*/  IADD3 R21, PT, PT, R6, 0x1, RZ ;  /* 0x0000000106157810 */ /* 0x000fe20007ffe0ff */
[----:B------:R-:W1:Y:S01]  /*0820*/  LDCU.64 UR16, c[0x0][0x3e0] ;  /* 0x00007c00ff1077ac */ /* 0x000e620008000a00 */
[----:B------:R-:W-:-:S13]  /*0830*/  ISETP.GE.AND.EX P0, PT, R15, UR9, PT, P0 ;  /* 0x000000090f007c0c */ /* 0x000fda000bf06300 */
.L_x_408:
        /* <DEDUP_REMOVED lines=113> */
.L_x_405:
        /* <DEDUP_REMOVED lines=8> */
.L_x_412:
        /* <DEDUP_REMOVED lines=41> */
.L_x_411:
[----:B--2---:R-:W-:Y:S05]  /*1260*/  BSYNC.RECONVERGENT B0 ;  /* 0x0000000000007941 */ /* 0x004fea0003800200 */
.L_x_410:
[----:B------:R-:W-:Y:S01]  /*1270*/  IADD3 R6, PT, PT, R6, 0x1, RZ ;  /* 0x0000000106067810 */ /* 0x000fe20007ffe0ff */
[----:B------:R-:W-:Y:S06]  /*1280*/  BRA.U UP0, `(.L_x_412) ;  /* 0xfffffffd00507547 */ /* 0x000fec000b83ffff */
.L_x_409:
        /* <DEDUP_REMOVED lines=9> */
.L_x_415:
        /* <DEDUP_REMOVED lines=40> */
.L_x_414:
[----:B---3--:R-:W-:Y:S05]  /*15a0*/  BSYNC.RECONVERGENT B0 ;  /* 0x0000000000007941 */ /* 0x008fea0003800200 */
.L_x_413:
        /* <DEDUP_REMOVED lines=114> */
.L_x_404:
        /* <DEDUP_REMOVED lines=14> */
.L_x_416:
        /* <DEDUP_REMOVED lines=13> */
.L_x_3561:


//--------------------- .text._Z32group_norm_nhwc_fwd_scale_kernelI11Bf16IOFp32WLi64EEv26Group_norm_nhwc_fwd_params --------------------------
	.section	.text._Z32group_norm_nhwc_fwd_scale_kernelI11Bf16IOFp32WLi64EEv26Group_norm_nhwc_fwd_params,"ax",@progbits
	.align	128
        .global         _Z32group_norm_nhwc_fwd_scale_kernelI11Bf16IOFp32WLi64EEv26Group_norm_nhwc_fwd_params
        .type           _Z32group_norm_nhwc_fwd_scale_kernelI11Bf16IOFp32WLi64EEv26Group_norm_nhwc_fwd_params,@function
        .size           _Z32group_norm_nhwc_fwd_scale_kernelI11Bf16IOFp32WLi64EEv26Group_norm_nhwc_fwd_params,(.L_x_3562 - _Z32group_norm_nhwc_fwd_scale_kernelI11Bf16IOFp32WLi64EEv26Group_norm_nhwc_fwd_params)
        .other          _Z32group_norm_nhwc_fwd_scale_kernelI11Bf16IOFp32WLi64EEv26Group_norm_nhwc_fwd_params,@"STO_CUDA_ENTRY STV_DEFAULT"
_Z32group_norm_nhwc_fwd_scale_kernelI11Bf16IOFp32WLi64EEv26Group_norm_nhwc_fwd_params:
.text._Z32group_norm_nhwc_fwd_scale_kernelI11Bf16IOFp32WLi64EEv26Group_norm_nhwc_fwd_params:
        /* <DEDUP_REMOVED lines=94> */
.L_x_420:
        /* <DEDUP_REMOVED lines=32> */
.L_x_419:
[----:B------:R-:W-:Y:S05]  /*07e0*/  BRA.U UP0, `(.L_x_417) ;  /* 0x0000001500387547 */ /* 0x000fea000b800000 */
[----:B------:R-:W-:Y:S01]  /*07f0*/  ISETP.GE.U32.AND P0, PT, R14, UR8, PT ;  /* 0x000000080e007c0c */ /* 0x000fe2000bf06070 */
[C---:B--2---:R-:W-:Y:S01]  /*0800*/  VIADD R20, R6.reuse, -UR6 ;  /* 0x8000000606147c36 */ /* 0x044fe20008000000 */
[----:B------:R-:W-:Y:S01]  /*0810*/  IADD3 R21, PT, PT, R6, 0x1, RZ ;  /* 0x0000000106157810 */ /* 0x000fe20007ffe0ff */
[----:B------:R-:W1:Y:S01]  /*0820*/  LDCU.64 UR16, c[0x0][0x3e0] ;  /* 0x00007c00ff1077ac */ /* 0x000e620008000a00 */
[----:B------:R-:W-:-:S13]  /*0830*/  ISETP.GE.AND.EX P0, PT, R15, UR9, PT, P0 ;  /* 0x000000090f007c0c */ /* 0x000fda000bf06300 */
.L_x_421:
        /* <DEDUP_REMOVED lines=113> */
.L_x_418:
        /* <DEDUP_REMOVED lines=8> */
.L_x_425:
        /* <DEDUP_REMOVED lines=41> */
.L_x_424:
[----:B--2---:R-:W-:Y:S05]  /*1260*/  BSYNC.RECONVERGENT B0 ;  /* 0x0000000000007941 */ /* 0x004fea0003800200 */
.L_x_423:
[----:B------:R-:W-:Y:S01]  /*1270*/  IADD3 R6, PT, PT, R6, 0x1, RZ ;  /* 0x0000000106067810 */ /* 0x000fe20007ffe0ff */
[----:B------:R-:W-:Y:S06]  /*1280*/  BRA.U UP0, `(.L_x_425) ;  /* 0xfffffffd00507547 */ /* 0x000fec000b83ffff */
.L_x_422:
        /* <DEDUP_REMOVED lines=9> */
.L_x_428:
        /* <DEDUP_REMOVED lines=40> */
.L_x_427:
[----:B---3--:R-:W-:Y:S05]  /*15a0*/  BSYNC.RECONVERGENT B0 ;  /* 0x0000000000007941 */ /* 0x008fea0003800200 */
.L_x_426:
        /* <DEDUP_REMOVED lines=114> */
.L_x_417:
        /* <DEDUP_REMOVED lines=14> */
.L_x_429:
        /* <DEDUP_REMOVED lines=13> */
.L_x_3562:


//--------------------- .text._Z32group_norm_nhwc_fwd_scale_kernelI11Bf16IOFp32WLi128EEv26Group_norm_nhwc_fwd_params --------------------------
	.section	.text._Z32group_norm_nhwc_fwd_scale_kernelI11Bf16IOFp32WLi128EEv26Group_norm_nhwc_fwd_params,"ax",@progbits
	.align	128
        .global         _Z32group_norm_nhwc_fwd_scale_kernelI11Bf16IOFp32WLi128EEv26Group_norm_nhwc_fwd_params
        .type           _Z32group_norm_nhwc_fwd_scale_kernelI11Bf16IOFp32WLi128EEv26Group_norm_nhwc_fwd_params,@function
        .size           _Z32group_norm_nhwc_fwd_scale_kernelI11Bf16IOFp32WLi128EEv26Group_norm_nhwc_fwd_params,(.L_x_3563 - _Z32group_norm_nhwc_fwd_scale_kernelI11Bf16IOFp32WLi128EEv26Group_norm_nhwc_fwd_params)
        .other          _Z32group_norm_nhwc_fwd_scale_kernelI11Bf16IOFp32WLi128EEv26Group_norm_nhwc_fwd_params,@"STO_CUDA_ENTRY STV_DEFAULT"
_Z32group_norm_nhwc_fwd_scale_kernelI11Bf16IOFp32WLi128EEv26Group_norm_nhwc_fwd_params:
.text._Z32group_norm_nhwc_fwd_scale_kernelI11Bf16IOFp32WLi128EEv26Group_norm_nhwc_fwd_params:
        /* <DEDUP_REMOVED lines=94> */
.L_x_433:
        /* <DEDUP_REMOVED lines=32> */
.L_x_432:
[----:B------:R-:W-:Y:S05]  /*07e0*/  BRA.U UP0, `(.L_x_430) ;  /* 0x0000001500387547 */ /* 0x000fea000b800000 */
[----:B------:R-:W-:Y:S01]  /*07f0*/  ISETP.GE.U32.AND P0, PT, R14, UR8, PT ;  /* 0x000000080e007c0c */ /* 0x000fe2000bf06070 */
[C---:B--2---:R-:W-:Y:S01]  /*0800*/  VIADD R20, R6.reuse, -UR6 ;  /* 0x8000000606147c36 */ /* 0x044fe20008000000 */
[----:B------:R-:W-:Y:S01]  /*0810*/  IADD3 R21, PT, PT, R6, 0x1, RZ ;  /* 0x0000000106157810 */ /* 0x000fe20007ffe0ff */
[----:B------:R-:W1:Y:S01]  /*0820*/  LDCU.64 UR16, c[0x0][0x3e0] ;  /* 0x00007c00ff1077ac */ /* 0x000e620008000a00 */
[----:B------:R-:W-:-:S13]  /*0830*/  ISETP.GE.AND.EX P0, PT, R15, UR9, PT, P0 ;  /* 0x000000090f007c0c */ /* 0x000fda000bf06300 */
.L_x_434:
        /* <DEDUP_REMOVED lines=113> */
.L_x_431:
        /* <DEDUP_REMOVED lines=8> */
.L_x_438:
        /* <DEDUP_REMOVED lines=41> */
.L_x_437:
[----:B--2---:R-:W-:Y:S05]  /*1260*/  BSYNC.RECONVERGENT B0 ;  /* 0x0000000000007941 */ /* 0x004fea0003800200 */
.L_x_436:
[----:B------:R-:W-:Y:S01]  /*1270*/  IADD3 R6, PT, PT, R6, 0x1, RZ ;  /* 0x0000000106067810 */ /* 0x000fe20007ffe0ff */
[----:B------:R-:W-:Y:S06]  /*1280*/  BRA.U UP0, `(.L_x_438) ;  /* 0xfffffffd00507547 */ /* 0x000fec000b83ffff */
.L_x_435:
        /* <DEDUP_REMOVED lines=9> */
.L_x_441:
        /* <DEDUP_REMOVED lines=40> */
.L_x_440:
[----:B---3--:R-:W-:Y:S05]  /*15a0*/  BSYNC.RECONVERGENT B0 ;  /* 0x0000000000007941 */ /* 0x008fea0003800200 */
.L_x_439:
        /* <DEDUP_REMOVED lines=114> */
.L_x_430:
        /* <DEDUP_REMOVED lines=14> */
.L_x_442:
        /* <DEDUP_REMOVED lines=13> */
.L_x_3563:


//--------------------- .text._Z32group_norm_nhwc_fwd_scale_kernelI11Bf16IOFp32WLi192EEv26Group_norm_nhwc_fwd_params --------------------------
	.section	.text._Z32group_norm_nhwc_fwd_scale_kernelI11Bf16IOFp32WLi192EEv26Group_norm_nhwc_fwd_params,"ax",@progbits
	.align	128
        .global         _Z32group_norm_nhwc_fwd_scale_kernelI11Bf16IOFp32WLi192EEv26Group_norm_nhwc_fwd_params
        .type           _Z32group_norm_nhwc_fwd_scale_kernelI11Bf16IOFp32WLi192EEv26Group_norm_nhwc_fwd_params,@function
        .size           _Z32group_norm_nhwc_fwd_scale_kernelI11Bf16IOFp32WLi192EEv26Group_norm_nhwc_fwd_params,(.L_x_3564 - _Z32group_norm_nhwc_fwd_scale_kernelI11Bf16IOFp32WLi192EEv26Group_norm_nhwc_fwd_params)
        .other          _Z32group_norm_nhwc_fwd_scale_kernelI11Bf16IOFp32WLi192EEv26Group_norm_nhwc_fwd_params,@"STO_CUDA_ENTRY STV_DEFAULT"
_Z32group_norm_nhwc_fwd_scale_kernelI11Bf16IOFp32WLi192EEv26Group_norm_nhwc_fwd_params:
.text._Z32group_norm_nhwc_fwd_scale_kernelI11Bf16IOFp32WLi192EEv26Group_norm_nhwc_fwd_params:
        /* <DEDUP_REMOVED lines=94> */
.L_x_446:
        /* <DEDUP_REMOVED lines=32> */
.L_x_445:
[----:B------:R-:W-:Y:S05]  /*07e0*/  BRA.U UP0, `(.L_x_443) ;  /* 0x0000001500387547 */ /* 0x000fea000b800000 */
[----:B------:R-:W-:Y:S01]  /*07f0*/  ISETP.GE.U32.AND P0, PT, R14, UR8, PT ;  /* 0x000000080e007c0c */ /* 0x000fe2000bf06070 */
[C---:B--2---:R-:W-:Y:S01]  /*0800*/  VIADD R20, R6.reuse, -UR6 ;  /* 0x8000000606147c36 */ /* 0x044fe20008000000 */
[----:B------:R-:W-:Y:S01]  /*0810*/  IADD3 R21, PT, PT, R6, 0x1, RZ ;  /* 0x0000000106157810 */ /* 0x000fe20007ffe0ff */
[----:B------:R-:W1:Y:S01]  /*0820*/  LDCU.64 UR16, c[0x0][0x3e0] ;  /* 0x00007c00ff1077ac */ /* 0x000e620008000a00 */
[----:B------:R-:W-:-:S13]  /*0830*/  ISETP.GE.AND.EX P0, PT, R15, UR9, PT, P0 ;  /* 0x000000090f007c0c */ /* 0x000fda000bf06300 */
.L_x_447:
        /* <DEDUP_REMOVED lines=113> */
.L_x_444:
        /* <DEDUP_REMOVED lines=8> */
.L_x_451:
        /* <DEDUP_REMOVED lines=41> */
.L_x_450:
[----:B--2---:R-:W-:Y:S05]  /*1260*/  BSYNC.RECONVERGENT B0 ;  /* 0x0000000000007941 */ /* 0x004fea0003800200 */
.L_x_449:
[----:B------:R-:W-:Y:S01]  /*1270*/  IADD3 R6, PT, PT, R6, 0x1, RZ ;  /* 0x0000000106067810 */ /* 0x000fe20007ffe0ff */
[----:B------:R-:W-:Y:S06]  /*1280*/  BRA.U UP0, `(.L_x_451) ;  /* 0xfffffffd00507547 */ /* 0x000fec000b83ffff */
.L_x_448:
        /* <DEDUP_REMOVED lines=9> */
.L_x_454:
        /* <DEDUP_REMOVED lines=40> */
.L_x_453:
[----:B---3--:R-:W-:Y:S05]  /*15a0*/  BSYNC.RECONVERGENT B0 ;  /* 0x0000000000007941 */ /* 0x008fea0003800200 */
.L_x_452:
        /* <DEDUP_REMOVED lines=114> */
.L_x_443:
        /* <DEDUP_REMOVED lines=14> */
.L_x_455:
        /* <DEDUP_REMOVED lines=13> */
.L_x_3564:


//--------------------- .text._Z32group_norm_nhwc_fwd_scale_kernelI11Bf16IOFp32WLi448EEv26Group_norm_nhwc_fwd_params --------------------------
	.section	.text._Z32group_norm_nhwc_fwd_scale_kernelI11Bf16IOFp32WLi448EEv26Group_norm_nhwc_fwd_params,"ax",@progbits
	.align	128
        .global         _Z32group_norm_nhwc_fwd_scale_kernelI11Bf16IOFp32WLi448EEv26Group_norm_nhwc_fwd_params
        .type           _Z32group_norm_nhwc_fwd_scale_kernelI11Bf16IOFp32WLi448EEv26Group_norm_nhwc_fwd_params,@function
        .size           _Z32group_norm_nhwc_fwd_scale_kernelI11Bf16IOFp32WLi448EEv26Group_norm_nhwc_fwd_params,(.L_x_3565 - _Z32group_norm_nhwc_fwd_scale_kernelI11Bf16IOFp32WLi448EEv26Group_norm_nhwc_fwd_params)
        .other          _Z32group_norm_nhwc_fwd_scale_kernelI11Bf16IOFp32WLi448EEv26Group_norm_nhwc_fwd_params,@"STO_CUDA_ENTRY STV_DEFAULT"
_Z32group_norm_nhwc_fwd_scale_kernelI11Bf16IOFp32WLi448EEv26Group_norm_nhwc_fwd_params:
.text._Z32group_norm_nhwc_fwd_scale_kernelI11Bf16IOFp32WLi448EEv26Group_norm_nhwc_fwd_params:
        /* <DEDUP_REMOVED lines=94> */
.L_x_459:
        /* <DEDUP_REMOVED lines=32> */
.L_x_458:
[----:B------:R-:W-:Y:S05]  /*07e0*/  BRA.U UP0, `(.L_x_456) ;  /* 0x0000001500387547 */ /* 0x000fea000b800000 */
[----:B------:R-:W-:Y:S01]  /*07f0*/  ISETP.GE.U32.AND P0, PT, R14, UR8, PT ;  /* 0x000000080e007c0c */ /* 0x000fe2000bf06070 */
[C---:B--2---:R-:W-:Y:S01]  /*0800*/  VIADD R20, R6.reuse, -UR6 ;  /* 0x8000000606147c36 */ /* 0x044fe20008000000 */
[----:B------:R-:W-:Y:S01]  /*0810*/  IADD3 R21, PT, PT, R6, 0x1, RZ ;  /* 0x0000000106157810 */ /* 0x000fe20007ffe0ff */
[----:B------:R-:W1:Y:S01]  /*0820*/  LDCU.64 UR16, c[0x0][0x3e0] ;  /* 0x00007c00ff1077ac */ /* 0x000e620008000a00 */
[----:B------:R-:W-:-:S13]  /*0830*/  ISETP.GE.AND.EX P0, PT, R15, UR9, PT, P0 ;  /* 0x000000090f007c0c */ /* 0x000fda000bf06300 */
.L_x_460:
        /* <DEDUP_REMOVED lines=113> */
.L_x_457:
        /* <DEDUP_REMOVED lines=8> */
.L_x_464:
        /* <DEDUP_REMOVED lines=41> */
.L_x_463:
[----:B--2---:R-:W-:Y:S05]  /*1260*/  BSYNC.RECONVERGENT B0 ;  /* 0x0000000000007941 */ /* 0x004fea0003800200 */
.L_x_462:
[----:B------:R-:W-:Y:S01]  /*1270*/  IADD3 R6, PT, PT, R6, 0x1, RZ ;  /* 0x0000000106067810 */ /* 0x000fe20007ffe0ff */
[----:B------:R-:W-:Y:S06]  /*1280*/  BRA.U UP0, `(.L_x_464) ;  /* 0xfffffffd00507547 */ /* 0x000fec000b83ffff */
.L_x_461:
        /* <DEDUP_REMOVED lines=9> */
.L_x_467:
        /* <DEDUP_REMOVED lines=40> */
.L_x_466:
[----:B---3--:R-:W-:Y:S05]  /*15a0*/  BSYNC.RECONVERGENT B0 ;  /* 0x0000000000007941 */ /* 0x008fea0003800200 */
.L_x_465:
        /* <DEDUP_REMOVED lines=114> */
.L_x_456:
        /* <DEDUP_REMOVED lines=14> */
.L_x_468:
        /* <DEDUP_REMOVED lines=13> */
.L_x_3565:


//--------------------- .text._Z32group_norm_nhwc_fwd_scale_kernelI11Bf16IOFp32WLi256EEv26Group_norm_nhwc_fwd_params --------------------------
	.section	.text._Z32group_norm_nhwc_fwd_scale_kernelI11Bf16IOFp32WLi256EEv26Group_norm_nhwc_fwd_params,"ax",@progbits
	.align	128
        .global         _Z32group_norm_nhwc_fwd_scale_kernelI11Bf16IOFp32WLi256EEv26Group_norm_nhwc_fwd_params
        .type           _Z32group_norm_nhwc_fwd_scale_kernelI11Bf16IOFp32WLi256EEv26Group_norm_nhwc_fwd_params,@function
        .size           _Z32group_norm_nhwc_fwd_scale_kernelI11Bf16IOFp32WLi256EEv26Group_norm_nhwc_fwd_params,(.L_x_3566 - _Z32group_norm_nhwc_fwd_scale_kernelI11Bf16IOFp32WLi256EEv26Group_norm_nhwc_fwd_params)
        .other          _Z32group_norm_nhwc_fwd_scale_kernelI11Bf16IOFp32WLi256EEv26Group_norm_nhwc_fwd_params,@"STO_CUDA_ENTRY STV_DEFAULT"
_Z32group_norm_nhwc_fwd_scale_kernelI11Bf16IOFp32WLi256EEv26Group_norm_nhwc_fwd_params:
.text._Z32group_norm_nhwc_fwd_scale_kernelI11Bf16IOFp32WLi256EEv26Group_norm_nhwc_fwd_params:
        /* <DEDUP_REMOVED lines=94> */
.L_x_472:
        /* <DEDUP_REMOVED lines=32> */
.L_x_471:
[----:B------:R-:W-:Y:S05]  /*07e0*/  BRA.U UP0, `(.L_x_469) ;  /* 0x0000001500387547 */ /* 0x000fea000b800000 */
[----:B------:R-:W-:Y:S01]  /*07f0*/  ISETP.GE.U32.AND P0, PT, R14, UR8, PT ;  /* 0x000000080e007c0c */ /* 0x000fe2000bf06070 */
[C---:B--2---:R-:W-:Y:S01]  /*0800*/  VIADD R20, R6.reuse, -UR6 ;  /* 0x8000000606147c36 */ /* 0x044fe20008000000 */
[----:B------:R-:W-:Y:S01]  /*0810*/  IADD3 R21, PT, PT, R6, 0x1, RZ ;  /* 0x0000000106157810 */ /* 0x000fe20007ffe0ff */
[----:B------:R-:W1:Y:S01]  /*0820*/  LDCU.64 UR16, c[0x0][0x3e0] ;  /* 0x00007c00ff1077ac */ /* 0x000e620008000a00 */
[----:B------:R-:W-:-:S13]  /*0830*/  ISETP.GE.AND.EX P0, PT, R15, UR9, PT, P0 ;  /* 0x000000090f007c0c */ /* 0x000fda000bf06300 */
.L_x_473:
        /* <DEDUP_REMOVED lines=113> */
.L_x_470:
        /* <DEDUP_REMOVED lines=8> */
.L_x_477:
        /* <DEDUP_REMOVED lines=41> */
.L_x_476:
[----:B--2---:R-:W-:Y:S05]  /*1260*/  BSYNC.RECONVERGENT B0 ;  /* 0x0000000000007941 */ /* 0x004fea0003800200 */
.L_x_475:
[----:B------:R-:W-:Y:S01]  /*1270*/  IADD3 R6, PT, PT, R6, 0x1, RZ ;  /* 0x0000000106067810 */ /* 0x000fe20007ffe0ff */
[----:B------:R-:W-:Y:S06]  /*1280*/  BRA.U UP0, `(.L_x_477) ;  /* 0xfffffffd00507547 */ /* 0x000fec000b83ffff */
.L_x_474:
        /* <DEDUP_REMOVED lines=9> */
.L_x_480:
        /* <DEDUP_REMOVED lines=40> */
.L_x_479:
[----:B---3--:R-:W-:Y:S05]  /*15a0*/  BSYNC.RECONVERGENT B0 ;  /* 0x0000000000007941 */ /* 0x008fea0003800200 */
.L_x_478:
        /* <DEDUP_REMOVED lines=114> */
.L_x_469:
        /* <DEDUP_REMOVED lines=14> */
.L_x_481:
        /* <DEDUP_REMOVED lines=13> */
.L_x_3566:


//--------------------- .text._Z32group_norm_nhwc_fwd_scale_kernelI11Bf16IOFp32WLi120EEv26Group_norm_nhwc_fwd_params --------------------------
	.section	.text._Z32group_norm_nhwc_fwd_scale_kernelI11Bf16IOFp32WLi120EEv26Group_norm_nhwc_fwd_params,"ax",@progbits
	.align	128
        .global         _Z32group_norm_nhwc_fwd_scale_kernelI11Bf16IOFp32WLi120EEv26Group_norm_nhwc_fwd_params
        .type           _Z32group_norm_nhwc_fwd_scale_kernelI11Bf16IOFp32WLi120EEv26Group_norm_nhwc_fwd_params,@function
        .size           _Z32group_norm_nhwc_fwd_scale_kernelI11Bf16IOFp32WLi120EEv26Group_norm_nhwc_fwd_params,(.L_x_3567 - _Z32group_norm_nhwc_fwd_scale_kernelI11Bf16IOFp32WLi120EEv26Group_norm_nhwc_fwd_params)
        .other          _Z32group_norm_nhwc_fwd_scale_kernelI11Bf16IOFp32WLi120EEv26Group_norm_nhwc_fwd_params,@"STO_CUDA_ENTRY STV_DEFAULT"
_Z32group_norm_nhwc_fwd_scale_kernelI11Bf16IOFp32WLi120EEv26Group_norm_nhwc_fwd_params:
.text._Z32group_norm_nhwc_fwd_scale_kernelI11Bf16IOFp32WLi120EEv26Group_norm_nhwc_fwd_params:
        /* <DEDUP_REMOVED lines=94> */
.L_x_485:
        /* <DEDUP_REMOVED lines=32> */
.L_x_484:
[----:B------:R-:W-:Y:S05]  /*07e0*/  BRA.U UP0, `(.L_x_482) ;  /* 0x0000001500387547 */ /* 0x000fea000b800000 */
[----:B------:R-:W-:Y:S01]  /*07f0*/  ISETP.GE.U32.AND P0, PT, R14, UR8, PT ;  /* 0x000000080e007c0c */ /* 0x000fe2000bf06070 */
[C---:B--2---:R-:W-:Y:S01]  /*0800*/  VIADD R20, R6.reuse, -UR6 ;  /* 0x8000000606147c36 */ /* 0x044fe20008000000 */
[----:B------:R-:W-:Y:S01]  /*0810*/  IADD3 R21, PT, PT, R6, 0x1, RZ ;  /* 0x0000000106157810 */ /* 0x000fe20007ffe0ff */
[----:B------:R-:W1:Y:S01]  /*0820*/  LDCU.64 UR16, c[0x0][0x3e0] ;  /* 0x00007c00ff1077ac */ /* 0x000e620008000a00 */
[----:B------:R-:W-:-:S13]  /*0830*/  ISETP.GE.AND.EX P0, PT, R15, UR9, PT, P0 ;  /* 0x000000090f007c0c */ /* 0x000fda000bf06300 */
.L_x_486:
        /* <DEDUP_REMOVED lines=113> */
.L_x_483:
        /* <DEDUP_REMOVED lines=8> */
.L_x_490:
        /* <DEDUP_REMOVED lines=41> */
.L_x_489:
[----:B--2---:R-:W-:Y:S05]  /*1260*/  BSYNC.RECONVERGENT B0 ;  /* 0x0000000000007941 */ /* 0x004fea0003800200 */
.L_x_488:
[----:B------:R-:W-:Y:S01]  /*1270*/  IADD3 R6, PT, PT, R6, 0x1, RZ ;  /* 0x0000000106067810 */ /* 0x000fe20007ffe0ff */
[----:B------:R-:W-:Y:S06]  /*1280*/  BRA.U UP0, `(.L_x_490) ;  /* 0xfffffffd00507547 */ /* 0x000fec000b83ffff */
.L_x_487:
        /* <DEDUP_REMOVED lines=9> */
.L_x_493:
        /* <DEDUP_REMOVED lines=40> */
.L_x_492:
[----:B---3--:R-:W-:Y:S05]  /*15a0*/  BSYNC.RECONVERGENT B0 ;  /* 0x0000000000007941 */ /* 0x008fea0003800200 */
.L_x_491:
        /* <DEDUP_REMOVED lines=114> */
.L_x_482:
        /* <DEDUP_REMOVED lines=14> */
.L_x_494:
        /* <DEDUP_REMOVED lines=13> */
.L_x_3567:


//--------------------- .text._Z32group_norm_nhwc_fwd_scale_kernelI11Bf16IOFp32WLi140EEv26Group_norm_nhwc_fwd_params --------------------------
	.section	.text._Z32group_norm_nhwc_fwd_scale_kernelI11Bf16IOFp32WLi140EEv26Group_norm_nhwc_fwd_params,"ax",@progbits
	.align	128
        .global         _Z32group_norm_nhwc_fwd_scale_kernelI11Bf16IOFp32WLi140EEv26Group_norm_nhwc_fwd_params
        .type           _Z32group_norm_nhwc_fwd_scale_kernelI11Bf16IOFp32WLi140EEv26Group_norm_nhwc_fwd_params,@function
        .size           _Z32group_norm_nhwc_fwd_scale_kernelI11Bf16IOFp32WLi140EEv26Group_norm_nhwc_fwd_params,(.L_x_3568 - _Z32group_norm_nhwc_fwd_scale_kernelI11Bf16IOFp32WLi140EEv26Group_norm_nhwc_fwd_params)
        .other          _Z32group_norm_nhwc_fwd_scale_kernelI11Bf16IOFp32WLi140EEv26Group_norm_nhwc_fwd_params,@"STO_CUDA_ENTRY STV_DEFAULT"
_Z32group_norm_nhwc_fwd_scale_kernelI11Bf16IOFp32WLi140EEv26Group_norm_nhwc_fwd_params:
.text._Z32group_norm_nhwc_fwd_scale_kernelI11Bf16IOFp32WLi140EEv26Group_norm_nhwc_fwd_params:
        /* <DEDUP_REMOVED lines=94> */
.L_x_498:
        /* <DEDUP_REMOVED lines=32> */
.L_x_497:
[----:B------:R-:W-:Y:S05]  /*07e0*/  BRA.U UP0, `(.L_x_495) ;  /* 0x0000001500387547 */ /* 0x000fea000b800000 */
[----:B------:R-:W-:Y:S01]  /*07f0*/  ISETP.GE.U32.AND P0, PT, R14, UR8, PT ;  /* 0x000000080e007c0c */ /* 0x000fe2000bf06070 */
[C---:B--2---:R-:W-:Y:S01]  /*0800*/  VIADD R20, R6.reuse, -UR6 ;  /* 0x8000000606147c36 */ /* 0x044fe20008000000 */
[----:B------:R-:W-:Y:S01]  /*0810*/  IADD3 R21, PT, PT, R6, 0x1, RZ ;  /* 0x0000000106157810 */ /* 0x000fe20007ffe0ff */
[----:B------:R-:W1:Y:S01]  /*0820*/  LDCU.64 UR16, c[0x0][0x3e0] ;  /* 0x00007c00ff1077ac */ /* 0x000e620008000a00 */
[----:B------:R-:W-:-:S13]  /*0830*/  ISETP.GE.AND.EX P0, PT, R15, UR9, PT, P0 ;  /* 0x000000090f007c0c */ /* 0x000fda000bf06300 */
.L_x_499:
        /* <DEDUP_REMOVED lines=113> */
.L_x_496:
        /* <DEDUP_REMOVED lines=8> */
.L_x_503:
        /* <DEDUP_REMOVED lines=41> */
.L_x_502:
[----:B--2---:R-:W-:Y:S05]  /*1260*/  BSYNC.RECONVERGENT B0 ;  /* 0x0000000000007941 */ /* 0x004fea0003800200 */
.L_x_501:
[----:B------:R-:W-:Y:S01]  /*1270*/  IADD3 R6, PT, PT, R6, 0x1, RZ ;  /* 0x0000000106067810 */ /* 0x000fe20007ffe0ff */
[----:B------:R-:W-:Y:S06]  /*1280*/  BRA.U UP0, `(.L_x_503) ;  /* 0xfffffffd00507547 */ /* 0x000fec000b83ffff */
.L_x_500:
        /* <DEDUP_REMOVED lines=9> */
.L_x_506:
        /* <DEDUP_REMOVED lines=40> */
.L_x_505:
[----:B---3--:R-:W-:Y:S05]  /*15a0*/  BSYNC.RECONVERGENT B0 ;  /* 0x0000000000007941 */ /* 0x008fea0003800200 */
.L_x_504:
        /* <DEDUP_REMOVED lines=114> */
.L_x_495:
        /* <DEDUP_REMOVED lines=14> */
.L_x_507:
        /* <DEDUP_REMOVED lines=13> */
.L_x_3568:


//--------------------- .text._Z32group_norm_nhwc_fwd_scale_kernelI11Bf16IOFp32WLi160EEv26Group_norm_nhwc_fwd_params --------------------------
	.section	.text._Z32group_norm_nhwc_fwd_scale_kernelI11Bf16IOFp32WLi160EEv26Group_norm_nhwc_fwd_params,"ax",@progbits
	.align	128
        .global         _Z32group_norm_nhwc_fwd_scale_kernelI11Bf16IOFp32WLi160EEv26Group_norm_nhwc_fwd_params
        .type           _Z32group_norm_nhwc_fwd_scale_kernelI11Bf16IOFp32WLi160EEv26Group_norm_nhwc_fwd_params,@function
        .size           _Z32group_norm_nhwc_fwd_scale_kernelI11Bf16IOFp32WLi160EEv26Group_norm_nhwc_fwd_params,(.L_x_3569 - _Z32group_norm_nhwc_fwd_scale_kernelI11Bf16IOFp32WLi160EEv26Group_norm_nhwc_fwd_params)
        .other          _Z32group_norm_nhwc_fwd_scale_kernelI11Bf16IOFp32WLi160EEv26Group_norm_nhwc_fwd_params,@"STO_CUDA_ENTRY STV_DEFAULT"
_Z32group_norm_nhwc_fwd_scale_kernelI11Bf16IOFp32WLi160EEv26Group_norm_nhwc_fwd_params:
.text._Z32group_norm_nhwc_fwd_scale_kernelI11Bf16IOFp32WLi160EEv26Group_norm_nhwc_fwd_params:
        /* <DEDUP_REMOVED lines=94> */
.L_x_511:
        /* <DEDUP_REMOVED lines=32> */
.L_x_510:
[----:B------:R-:W-:Y:S05]  /*07e0*/  BRA.U UP0, `(.L_x_508) ;  /* 0x0000001500387547 */ /* 0x000fea000b800000 */
[----:B------:R-:W-:Y:S01]  /*07f0*/  ISETP.GE.U32.AND P0, PT, R14, UR8, PT ;  /* 0x000000080e007c0c */ /* 0x000fe2000bf06070 */
[C---:B--2---:R-:W-:Y:S01]  /*0800*/  VIADD R20, R6.reuse, -UR6 ;  /* 0x8000000606147c36 */ /* 0x044fe20008000000 */
[----:B------:R-:W-:Y:S01]  /*0810*/  IADD3 R21, PT, PT, R6, 0x1, RZ ;  /* 0x0000000106157810 */ /* 0x000fe20007ffe0ff */
[----:B------:R-:W1:Y:S01]  /*0820*/  LDCU.64 UR16, c[0x0][0x3e0] ;  /* 0x00007c00ff1077ac */ /* 0x000e620008000a00 */
[----:B------:R-:W-:-:S13]  /*0830*/  ISETP.GE.AND.EX P0, PT, R15, UR9, PT, P0 ;  /* 0x000000090f007c0c */ /* 0x000fda000bf06300 */
.L_x_512:
        /* <DEDUP_REMOVED lines=113> */
.L_x_509:
        /* <DEDUP_REMOVED lines=8> */
.L_x_516:
        /* <DEDUP_REMOVED lines=41> */
.L_x_515:
[----:B--2---:R-:W-:Y:S05]  /*1260*/  BSYNC.RECONVERGENT B0 ;  /* 0x0000000000007941 */ /* 0x004fea0003800200 */
.L_x_514:
[----:B------:R-:W-:Y:S01]  /*1270*/  IADD3 R6, PT, PT, R6, 0x1, RZ ;  /* 0x0000000106067810 */ /* 0x000fe20007ffe0ff */
[----:B------:R-:W-:Y:S06]  /*1280*/  BRA.U UP0, `(.L_x_516) ;  /* 0xfffffffd00507547 */ /* 0x000fec000b83ffff */
.L_x_513:
        /* <DEDUP_REMOVED lines=9> */
.L_x_519:
        /* <DEDUP_REMOVED lines=40> */
.L_x_518:
[----:B---3--:R-:W-:Y:S05]  /*15a0*/  BSYNC.RECONVERGENT B0 ;  /* 0x0000000000007941 */ /* 0x008fea0003800200 */
.L_x_517:
        /* <DEDUP_REMOVED lines=114> */
.L_x_508:
        /* <DEDUP_REMOVED lines=14> */
.L_x_520:
        /* <DEDUP_REMOVED lines=13> */
.L_x_3569:


//--------------------- .text._Z32group_norm_nhwc_fwd_scale_kernelI11Bf16IOBf16WLi196EEv26Group_norm_nhwc_fwd_params --------------------------
	.section	.text._Z32group_norm_nhwc_fwd_scale_kernelI11Bf16IOBf16WLi196EEv26Group_norm_nhwc_fwd_params,"ax",@progbits
	.align	128
        .global         _Z32group_norm_nhwc_fwd_scale_kernelI11Bf16IOBf16WLi196EEv26Group_norm_nhwc_fwd_params
        .type           _Z32group_norm_nhwc_fwd_scale_kernelI11Bf16IOBf16WLi196EEv26Group_norm_nhwc_fwd_params,@function
        .size           _Z32group_norm_nhwc_fwd_scale_kernelI11Bf16IOBf16WLi196EEv26Group_norm_nhwc_fwd_params,(.L_x_3570 - _Z32group_norm_nhwc_fwd_scale_kernelI11Bf16IOBf16WLi196EEv26Group_norm_nhwc_fwd_params)
        .other          _Z32group_norm_nhwc_fwd_scale_kernelI11Bf16IOBf16WLi196EEv26Group_norm_nhwc_fwd_params,@"STO_CUDA_ENTRY STV_DEFAULT"
_Z32group_norm_nhwc_fwd_scale_kernelI11Bf16IOBf16WLi196EEv26Group_norm_nhwc_fwd_params:
.text._Z32group_norm_nhwc_fwd_scale_kernelI11Bf16IOBf16WLi196EEv26Group_norm_nhwc_fwd_params:
[----:B------:R-:W-:Y:S08]  /*0000*/  LDC R1, c[0x0][0x37c] ;  /* 0x0000df00ff017b82 */ /* 0x000ff00000000800 */
[----:B------:R-:W0:Y:S01]  /*0010*/  LDC R11, c[0x0][0x40c] ;  /* 0x00010300ff0b7b82 */ /* 0x000e220000000800 */
[----:B------:R-:W1:Y:S01]  /*0020*/  S2R R20, SR_TID.X ;  /* 0x0000000000147919 */ /* 0x000e620000002100 */
[----:B------:R-:W2:Y:S01]  /*0030*/  LDCU.64 UR14, c[0x0][0x358] ;  /* 0x00006b00ff0e77ac */ /* 0x000ea20008000a00 */
[----:B------:R-:W3:Y:S05]  /*0040*/  LDCU.64 UR8, c[0x0][0x3e0] ;  /* 0x00007c00ff0877ac */ /* 0x000eea0008000a00 */
[----:B------:R-:W4:Y:S01]  /*0050*/  S2UR UR4, SR_CTAID.X ;  /* 0x00000000000479c3 */ /* 0x000f220000002500 */
[----:B------:R-:W5:Y:S01]  /*0060*/  LDCU UR6, c[0x0][0x404] ;  /* 0x00008080ff0677ac */ /* 0x000f620008000800 */
[----:B------:R-:W5:Y:S06]  /*0070*/  LDCU.64 UR10, c[0x0][0x3e8] ;  /* 0x00007d00ff0a77ac */ /* 0x000f6c0008000a00 */
[----:B------:R-:W4:Y:S01]  /*0080*/  LDC R21, c[0x0][0x410] ;  /* 0x00010400ff157b82 */ /* 0x000f220000000800 */
[----:B0-----:R-:W-:-:S07]  /*0090*/  IABS R9, R11 ;  /* 0x0000000b00097213 */ /* 0x001fce0000000000 */
[----:B------:R-:W0:Y:S01]  /*00a0*/  S2UR UR12, SR_CTAID.Z ;  /* 0x00000000000c79c3 */ /* 0x000e220000002700 */
[----:B------:R-:W2:Y:S01]  /*00b0*/  I2F.RP R0, R9 ;  /* 0x0000000900007306 */ /* 0x000ea20000209400 */
[----:B-1----:R-:W-:-:S04]  /*00c0*/  IMAD.SHL.U32 R20, R20, 0x2, RZ ;  /* 0x0000000214147824 */ /* 0x002fc800078e00ff */
[----:B----4-:R-:W-:Y:S01]  /*00d0*/  IMAD R20, R21, UR4, R20 ;  /* 0x0000000415147c24 */ /* 0x010fe2000f8e0214 */
[----:B------:R-:W1:Y:S02]  /*00e0*/  LDCU UR4, c[0x0][0x414] ;  /* 0x00008280ff0477ac */ /* 0x000e640008000800 */
[----:B--2---:R-:W2:Y:S02]  /*00f0*/  MUFU.RCP R0, R0 ;  /* 0x0000000000007308 */ /* 0x004ea40000001000 */
[----:B--2---:R-:W-:Y:S02]  /*0100*/  IADD3 R2, PT, PT, R0, 0xffffffe, RZ ;  /* 0x0ffffffe00027810 */ /* 0x004fe40007ffe0ff */
[----:B------:R-:W-:-:S04]  /*0110*/  IABS R0, R20 ;  /* 0x0000001400007213 */ /* 0x000fc80000000000 */
[----:B------:R2:W4:Y:S02]  /*0120*/  F2I.FTZ.U32.TRUNC.NTZ R3, R2 ;  /* 0x0000000200037305 */ /* 0x000524000021f000 */
[----:B--2---:R-:W-:Y:S01]  /*0130*/  IMAD.MOV.U32 R2, RZ, RZ, RZ ;  /* 0x000000ffff027224 */ /* 0x004fe200078e00ff */
[----:B----4-:R-:W-:-:S05]  /*0140*/  IADD3 R8, PT, PT, RZ, -R3, RZ ;  /* 0x80000003ff087210 */ /* 0x010fca0007ffe0ff */
[----:B------:R-:W-:-:S04]  /*0150*/  IMAD R13, R8, R9, RZ ;  /* 0x00000009080d7224 */ /* 0x000fc800078e02ff */
[----:B------:R-:W-:-:S06]  /*0160*/  IMAD.HI.U32 R3, R3, R13, R2 ;  /* 0x0000000d03037227 */ /* 0x000fcc00078e0002 */
[----:B------:R-:W-:-:S05]  /*0170*/  IMAD.HI.U32 R18, R3, R0, RZ ;  /* 0x0000000003127227 */ /* 0x000fca00078e00ff */
[----:B------:R-:W-:-:S05]  /*0180*/  IADD3 R2, PT, PT, -R18, RZ, RZ ;  /* 0x000000ff12027210 */ /* 0x000fca0007ffe1ff */
[----:B------:R-:W-:Y:S01]  /*0190*/  IMAD R0, R9, R2, R0 ;  /* 0x0000000209007224 */ /* 0x000fe200078e0200 */
[----:B------:R-:W-:-:S04]  /*01a0*/  LOP3.LUT R2, R20, R11, RZ, 0x3c, !PT ;  /* 0x0000000b14027212 */ /* 0x000fc800078e3cff */
[----:B------:R-:W-:Y:S02]  /*01b0*/  ISETP.GT.U32.AND P2, PT, R9, R0, PT ;  /* 0x000000000900720c */ /* 0x000fe40003f44070 */
[----:B------:R-:W-:-:S11]  /*01c0*/  ISETP.GE.AND P1, PT, R2, RZ, PT ;  /* 0x000000ff0200720c */ /* 0x000fd60003f26270 */
[----:B------:R-:W-:Y:S01]  /*01d0*/  @!P2 IMAD.IADD R0, R0, 0x1, -R9 ;  /* 0x000000010000a824 */ /* 0x000fe200078e0a09 */
[----:B------:R-:W-:Y:S02]  /*01e0*/  @!P2 IADD3 R18, PT, PT, R18, 0x1, RZ ;  /* 0x000000011212a810 */ /* 0x000fe40007ffe0ff */
[----:B------:R-:W-:Y:S02]  /*01f0*/  ISETP.NE.AND P2, PT, R11, RZ, PT ;  /* 0x000000ff0b00720c */ /* 0x000fe40003f45270 */
[----:B------:R-:W-:Y:S02]  /*0200*/  ISETP.GE.U32.AND P0, PT, R0, R9, PT ;  /* 0x000000090000720c */ /* 0x000fe40003f06070 */
[----:B------:R-:W2:Y:S11]  /*0210*/  LDC R0, c[0x0][0x3f8] ;  /* 0x0000fe00ff007b82 */ /* 0x000eb60000000800 */
[----:B------:R-:W-:-:S05]  /*0220*/  @P0 VIADD R18, R18, 0x1 ;  /* 0x0000000112120836 */ /* 0x000fca0000000000 */
[----:B------:R-:W-:Y:S02]  /*0230*/  @!P1 IADD3 R18, PT, PT, -R18, RZ, RZ ;  /* 0x000000ff12129210 */ /* 0x000fe40007ffe1ff */
[----:B------:R-:W-:Y:S02]  /*0240*/  @!P2 LOP3.LUT R18, RZ, R11, RZ, 0x33, !PT ;  /* 0x0000000bff12a212 */ /* 0x000fe400078e33ff */
[----:B------:R-:W-:Y:S02]  /*0250*/  CS2R R10, SRZ ;  /* 0x00000000000a7805 */ /* 0x000fe4000001ff00 */
[----:B--2---:R-:W-:-:S13]  /*0260*/  ISETP.GE.AND P0, PT, R18, R0, PT ;  /* 0x000000001200720c */ /* 0x004fda0003f06270 */
[----:B------:R-:W2:Y:S01]  /*0270*/  @!P0 LDC.64 R8, c[0x0][0x3c0] ;  /* 0x0000f000ff088b82 */ /* 0x000ea20000000a00 */
[----:B0-----:R-:W-:-:S04]  /*0280*/  @!P0 IMAD R3, R0, UR12, RZ ;  /* 0x0000000c00038c24 */ /* 0x001fc8000f8e02ff */
[----:B------:R-:W-:-:S04]  /*0290*/  @!P0 IMAD R13, R3, 0x2, R18 ;  /* 0x00000002030d8824 */ /* 0x000fc800078e0212 */
[C---:B--2---:R-:W-:Y:S01]  /*02a0*/  @!P0 IMAD.WIDE R2, R13.reuse, 0x4, R8 ;  /* 0x000000040d028825 */ /* 0x044fe200078e0208 */
[----:B------:R-:W-:-:S04]  /*02b0*/  @!P0 IADD3 R13, PT, PT, R13, R0, RZ ;  /* 0x000000000d0d8210 */ /* 0x000fc80007ffe0ff */
[----:B------:R0:W1:Y:S01]  /*02c0*/  @!P0 LDG.E R11, desc[UR14][R2.64] ;  /* 0x0000000e020b8981 */ /* 0x000062000c1e1900 */
[----:B------:R-:W-:-:S05]  /*02d0*/  @!P0 IMAD.WIDE R8, R13, 0x4, R8 ;  /* 0x000000040d088825 */ /* 0x000fca00078e0208 */
[----:B------:R1:W2:Y:S01]  /*02e0*/  @!P0 LDG.E R10, desc[UR14][R8.64] ;  /* 0x0000000e080a8981 */ /* 0x0002a2000c1e1900 */
[----:B---3--:R-:W-:Y:S02]  /*02f0*/  ISETP.GE.U32.AND P0, PT, R20, UR8, PT ;  /* 0x0000000814007c0c */ /* 0x008fe4000bf06070 */
[----:B------:R-:W-:-:S04]  /*0300*/  SHF.R.S32.HI R21, RZ, 0x1f, R20 ;  /* 0x0000001fff157819 */ /* 0x000fc80000011414 */
[----:B------:R-:W-:-:S13]  /*0310*/  ISETP.GE.AND.EX P0, PT, R21, UR9, PT, P0 ;  /* 0x0000000915007c0c */ /* 0x000fda000bf06300 */
[----:B------:R-:W0:Y:S01]  /*0320*/  @!P0 LDC.64 R16, c[0x0][0x3a0] ;  /* 0x0000e800ff108b82 */ /* 0x000e220000000a00 */
[C---:B------:R-:W-:Y:S01]  /*0330*/  @!P0 IMAD.SHL.U32 R13, R20.reuse, 0x2, RZ ;  /* 0x00000002140d8824 */ /* 0x040fe200078e00ff */
[----:B------:R-:W-:-:S06]  /*0340*/  @!P0 SHF.L.U64.HI R0, R20, 0x1, R21 ;  /* 0x0000000114008819 */ /* 0x000fcc0000010215 */
[----:B------:R-:W3:Y:S01]  /*0350*/  @!P0 LDC.64 R14, c[0x0][0x398] ;  /* 0x0000e600ff0e8b82 */ /* 0x000ee20000000a00 */
[----:B0-----:R-:W-:-:S05]  /*0360*/  @!P0 IADD3 R2, P2, PT, R13, R16, RZ ;  /* 0x000000100d028210 */ /* 0x001fca0007f5e0ff */
[----:B------:R-:W-:Y:S01]  /*0370*/  @!P0 IMAD.X R3, R0, 0x1, R17, P2 ;  /* 0x0000000100038824 */ /* 0x000fe200010e0611 */
[----:B---3--:R-:W-:-:S04]  /*0380*/  @!P0 IADD3 R12, P1, PT, R13, R14, RZ ;  /* 0x0000000e0d0c8210 */ /* 0x008fc80007f3e0ff */
[----:B------:R-:W3:Y:S01]  /*0390*/  @!P0 LDG.E.U16 R14, desc[UR14][R2.64] ;  /* 0x0000000e020e8981 */ /* 0x000ee2000c1e1500 */
[----:B------:R-:W-:-:S03]  /*03a0*/  @!P0 IADD3.X R13, PT, PT, R0, R15, RZ, P1, !PT ;  /* 0x0000000f000d8210 */ /* 0x000fc60000ffe4ff */
[----:B------:R0:W4:Y:S04]  /*03b0*/  @!P0 LDG.E.U16 R15, desc[UR14][R2.64+0x2] ;  /* 0x0000020e020f8981 */ /* 0x000128000c1e1500 */
[----:B------:R-:W4:Y:S04]  /*03c0*/  @!P0 LDG.E.U16 R16, desc[UR14][R12.64] ;  /* 0x0000000e0c108981 */ /* 0x000f28000c1e1500 */
[----:B------:R-:W4:Y:S01]  /*03d0*/  @!P0 LDG.E.U16 R0, desc[UR14][R12.64+0x2] ;  /* 0x0000020e0c008981 */ /* 0x000f22000c1e1500 */
        /* <DEDUP_REMOVED lines=10> */
[----:B------:R-:W-:Y:S01]  /*0480*/  UISETP.LT.U32.AND UP0, UPT, UR6, UR10, UPT ;  /* 0x0000000a0600728c */ /* 0x000fe2000bf01070 */
[----:B0-----:R-:W-:Y:S01]  /*0490*/  @P1 FADD.FTZ R2, R17, R8 ;  /* 0x0000000811021221 */ /* 0x001fe20000010000 */
[----:B------:R-:W-:Y:S02]  /*04a0*/  HFMA2 R8, -RZ, RZ, 1.875, 0 ;  /* 0x3f800000ff087431 */ /* 0x000fe400000001ff */
[----:B------:R-:W-:-:S04]  /*04b0*/  UISETP.LT.AND.EX UP0, UPT, UR5, UR11, UPT, UP0 ;  /* 0x0000000b0500728c */ /* 0x000fc8000bf01300 */
[----:B------:R-:W-:-:S04]  /*04c0*/  USEL UR6, UR6, UR10, UP0 ;  /* 0x0000000a06067287 */ /* 0x000fc80008000000 */
[----:B------:R-:W-:Y:S01]  /*04d0*/  UISETP.GE.AND UP0, UPT, UR4, UR6, UPT ;  /* 0x000000060400728c */ /* 0x000fe2000bf06270 */
[----:B------:R0:W1:Y:S01]  /*04e0*/  @P1 MUFU.RSQ R8, R2 ;  /* 0x0000000200081308 */ /* 0x0000620000001400 */
[----:B---3--:R-:W-:Y:S01]  /*04f0*/  @!P0 IMAD.U32 R5, R14, 0x10000, RZ ;  /* 0x000100000e058824 */ /* 0x008fe200078e00ff */
[----:B----4-:R-:W-:Y:S01]  /*0500*/  @!P0 SHF.L.U32 R4, R15, 0x10, RZ ;  /* 0x000000100f048819 */ /* 0x010fe200000006ff */
[----:B------:R-:W-:Y:S01]  /*0510*/  @!P0 IMAD.U32 R6, R16, 0x10000, RZ ;  /* 0x0001000010068824 */ /* 0x000fe200078e00ff */
[----:B------:R-:W-:-:S04]  /*0520*/  @!P0 SHF.L.U32 R7, R0, 0x10, RZ ;  /* 0x0000001000078819 */ /* 0x000fc800000006ff */
[----:B0-----:R-:W-:Y:S05]  /*0530*/  BRA.U UP0, `(.L_x_521) ;  /* 0x0000001500f47547 */ /* 0x001fea000b800000 */
[----:B------:R-:W0:Y:S01]  /*0540*/  LDCU.U8 UR5, c[0x0][0x3fc] ;  /* 0x00007f80ff0577ac */ /* 0x000e220008000000 */
[----:B------:R-:W2:Y:S01]  /*0550*/  LDC.64 R2, c[0x0][0x3f0] ;  /* 0x0000fc00ff027b82 */ /* 0x000ea20000000a00 */
[----:B0-----:R-:W-:Y:S01]  /*0560*/  UISETP.NE.AND UP0, UPT, UR5, URZ, UPT ;  /* 0x000000ff0500728c */ /* 0x001fe2000bf05270 */
[----:B--2---:R-:W-:-:S04]  /*0570*/  IMAD.WIDE.U32 R12, R2, UR12, R20 ;  /* 0x0000000c020c7c25 */ /* 0x004fc8000f8e0014 */
        /* <DEDUP_REMOVED lines=9> */
[----:B------:R-:W0:Y:S01]  /*0610*/  LDCU.64 UR8, c[0x0][0x3e0] ;  /* 0x00007c00ff0877ac */ /* 0x000e220008000a00 */
[----:B------:R-:W-:-:S12]  /*0620*/  UIADD3 UR5, UPT, UPT, -UR5, URZ, URZ ;  /* 0x000000ff05057290 */ /* 0x000fd8000fffe1ff */
.L_x_524:
[----:B--2---:R-:W2:Y:S01]  /*0630*/  @!P0 LDC.64 R16, c[0x0][0x390] ;  /* 0x0000e400ff108b82 */ /* 0x004ea20000000a00 */
[----:B------:R-:W-:Y:S01]  /*0640*/  SHF.R.S32.HI R0, RZ, 0x1f, R19 ;  /* 0x0000001fff007819 */ /* 0x000fe20000011413 */
[----:B------:R-:W-:-:S04]  /*0650*/  IMAD.MOV.U32 R2, RZ, RZ, R12 ;  /* 0x000000ffff027224 */ /* 0x000fc800078e000c */
[----:B0-----:R-:W-:Y:S02]  /*0660*/  IMAD R0, R0, UR8, RZ ;  /* 0x0000000800007c24 */ /* 0x001fe4000f8e02ff */
[----:B------:R-:W-:-:S04]  /*0670*/  IMAD.WIDE.U32 R14, R19, UR8, R2 ;  /* 0x00000008130e7c25 */ /* 0x000fc8000f8e0002 */
[----:B------:R-:W-:-:S05]  /*0680*/  IMAD R23, R19, UR9, R0 ;  /* 0x0000000913177c24 */ /* 0x000fca000f8e0200 */
[----:B------:R-:W-:Y:S02]  /*0690*/  IADD3 R0, PT, PT, R15, R23, RZ ;  /* 0x000000170f007210 */ /* 0x000fe40007ffe0ff */
[----:B--2---:R-:W-:-:S04]  /*06a0*/  @!P0 LEA R22, P1, R14, R16, 0x1 ;  /* 0x000000100e168211 */ /* 0x004fc800078208ff */
[C---:B------:R-:W-:Y:S02]  /*06b0*/  @!P0 LEA.HI.X R23, R14.reuse, R17, R0, 0x1, P1 ;  /* 0x000000110e178211 */ /* 0x040fe400008f0c00 */
[----:B------:R-:W0:Y:S03]  /*06c0*/  @!P0 LDC.64 R16, c[0x0][0x380] ;  /* 0x0000e000ff108b82 */ /* 0x000e260000000a00 */
[----:B------:R-:W2:Y:S01]  /*06d0*/  @!P0 LDG.E R22, desc[UR14][R22.64] ;  /* 0x0000000e16168981 */ /* 0x000ea2000c1e1900 */
[----:B------:R-:W-:Y:S01]  /*06e0*/  PRMT R15, RZ, 0x7610, R15 ;  /* 0x00007610ff0f7816 */ /* 0x000fe2000000000f */
[----:B------:R-:W-:Y:S01]  /*06f0*/  UIADD3 UR5, UPT, UPT, UR5, 0x1, URZ ;  /* 0x0000000105057890 */ /* 0x000fe2000fffe0ff */
[----:B------:R-:W-:Y:S01]  /*0700*/  PRMT R2, RZ, 0x7610, R2 ;  /* 0x00007610ff027816 */ /* 0x000fe20000000002 */
[----:B------:R-:W-:Y:S02]  /*0710*/  VIADD R19, R19, 0x1 ;  /* 0x0000000113137836 */ /* 0x000fe40000000000 */
[----:B------:R-:W-:Y:S01]  /*0720*/  UISETP.NE.AND UP1, UPT, UR5, URZ, UPT ;  /* 0x000000ff0500728c */ /* 0x000fe2000bf25270 */
[----:B0-----:R-:W-:-:S04]  /*0730*/  @!P0 LEA R16, P1, R14, R16, 0x1 ;  /* 0x000000100e108211 */ /* 0x001fc800078208ff */
[----:B------:R-:W-:Y:S02]  /*0740*/  @!P0 LEA.HI.X R17, R14, R17, R0, 0x1, P1 ;  /* 0x000000110e118211 */ /* 0x000fe400008f0c00 */
        /* <DEDUP_REMOVED lines=12> */
[----:B------:R-:W-:Y:S05]  /*0810*/  BRA.U UP1, `(.L_x_524) ;  /* 0xfffffffd01847547 */ /* 0x000fea000b83ffff */
.L_x_523:
[----:B------:R-:W-:Y:S05]  /*0820*/  BRA.U UP0, `(.L_x_521) ;  /* 0x0000001500387547 */ /* 0x000fea000b800000 */
[----:B------:R-:W-:Y:S01]  /*0830*/  ISETP.GE.U32.AND P0, PT, R20, UR8, PT ;  /* 0x0000000814007c0c */ /* 0x000fe2000bf06070 */
[C---:B------:R-:W-:Y:S01]  /*0840*/  VIADD R0, R19.reuse, 0x1 ;  /* 0x0000000113007836 */ /* 0x040fe20000000000 */
[----:B------:R-:W-:Y:S01]  /*0850*/  IADD3 R2, PT, PT, R19, -UR6, RZ ;  /* 0x8000000613027c10 */ /* 0x000fe2000fffe0ff */
[----:B------:R-:W0:Y:S01]  /*0860*/  LDCU.64 UR16, c[0x0][0x3e0] ;  /* 0x00007c00ff1077ac */ /* 0x000e220008000a00 */
[----:B------:R-:W-:-:S13]  /*0870*/  ISETP.GE.AND.EX P0, PT, R21, UR9, PT, P0 ;  /* 0x0000000915007c0c */ /* 0x000fda000bf06300 */
.L_x_525:
[----:B0-2---:R-:W2:Y:S01]  /*0880*/  @!P0 LDC.64 R14, c[0x0][0x390] ;  /* 0x0000e400ff0e8b82 */ /* 0x005ea20000000a00 */
[----:B------:R-:W-:Y:S01]  /*0890*/  IADD3 R17, PT, PT, R0, -0x1, RZ ;  /* 0xffffffff00117810 */ /* 0x000fe20007ffe0ff */
[----:B------:R-:W-:Y:S01]  /*08a0*/  IMAD.MOV.U32 R20, RZ, RZ, R12 ;  /* 0x000000ffff147224 */ /* 0x000fe200078e000c */
[----:B------:R-:W-:Y:S02]  /*08b0*/  MOV R21, R3 ;  /* 0x0000000300157202 */ /* 0x000fe40000000f00 */
[----:B------:R-:W-:Y:S01]  /*08c0*/  SHF.R.S32.HI R16, RZ, 0x1f, R17 ;  /* 0x0000001fff107819 */ /* 0x000fe20000011411 */
[----:B0-----:R-:W-:-:S04]  /*08d0*/  IMAD.WIDE.U32 R22, R17, UR16, R20 ;  /* 0x0000001011167c25 */ /* 0x001fc8000f8e0014 */
[----:B------:R-:W-:-:S04]  /*08e0*/  IMAD R16, R16, UR16, RZ ;  /* 0x0000001010107c24 */ /* 0x000fc8000f8e02ff */
[----:B------:R-:W-:-:S04]  /*08f0*/  IMAD R17, R17, UR17, R16 ;  /* 0x0000001111117c24 */ /* 0x000fc8000f8e0210 */
[----:B------:R-:W-:Y:S02]  /*0900*/  IMAD.IADD R19, R23, 0x1, R17 ;  /* 0x0000000117137824 */ /* 0x000fe400078e0211 */
[----:B------:R-:W0:Y:S01]  /*0910*/  @!P0 LDC.64 R16, c[0x0][0x390] ;  /* 0x0000e400ff108b82 */ /* 0x000e220000000a00 */
[----:B--2---:R-:W-:-:S04]  /*0920*/  @!P0 LEA R24, P1, R22, R14, 0x1 ;  /* 0x0000000e16188211 */ /* 0x004fc800078208ff */
[----:B------:R-:W-:-:S03]  /*0930*/  @!P0 LEA.HI.X R25, R22, R15, R19, 0x1, P1 ;  /* 0x0000000f16198211 */ /* 0x000fc600008f0c13 */
[----:B------:R-:W2:Y:S02]  /*0940*/  @!P0 LDC.64 R14, c[0x0][0x380] ;  /* 0x0000e000ff0e8b82 */ /* 0x000ea40000000a00 */
[----:B------:R3:W4:Y:S01]  /*0950*/  @!P0 LDG.E R24, desc[UR14][R24.64] ;  /* 0x0000000e18188981 */ /* 0x000722000c1e1900 */
[C---:B--2---:R-:W-:Y:S02]  /*0960*/  @!P0 LEA R26, P1, R22.reuse, R14, 0x1 ;  /* 0x0000000e161a8211 */ /* 0x044fe400078208ff */
[----:B------:R-:W-:Y:S02]  /*0970*/  PRMT R14, RZ, 0x7610, R14 ;  /* 0x00007610ff0e7816 */ /* 0x000fe4000000000e */
[----:B------:R-:W-:Y:S02]  /*0980*/  @!P0 LEA.HI.X R27, R22, R15, R19, 0x1, P1 ;  /* 0x0000000f161b8211 */ /* 0x000fe400008f0c13 */
[----:B------:R-:W-:Y:S02]  /*0990*/  PRMT R15, RZ, 0x7610, R15 ;  /* 0x00007610ff0f7816 */ /* 0x000fe4000000000f */
[----:B------:R-:W-:-:S05]  /*09a0*/  SHF.R.S32.HI R19, RZ, 0x1f, R0 ;  /* 0x0000001fff137819 */ /* 0x000fca0000011400 */
[----:B---3--:R-:W-:-:S04]  /*09b0*/  IMAD R25, R19, UR16, RZ ;  /* 0x0000001013197c24 */ /* 0x008fc8000f8e02ff */
[----:B------:R-:W-:Y:S01]  /*09c0*/  IMAD R25, R0, UR17, R25 ;  /* 0x0000001100197c24 */ /* 0x000fe2000f8e0219 */
[C---:B----4-:R-:W-:Y:S02]  /*09d0*/  @!P0 PRMT R15, R24.reuse, 0x7610, R15 ;  /* 0x00007610180f8816 */ /* 0x050fe4000000000f */
[----:B------:R-:W-:Y:S02]  /*09e0*/  @!P0 PRMT R14, R24, 0x7632, R14 ;  /* 0x00007632180e8816 */ /* 0x000fe4000000000e */
[----:B------:R-:W-:-:S03]  /*09f0*/  SHF.L.U32 R22, R15, 0x10, RZ ;  /* 0x000000100f167819 */ /* 0x000fc600000006ff */
[----:B------:R-:W-:Y:S02]  /*0a00*/  IMAD.U32 R14, R14, 0x10000, RZ ;  /* 0x000100000e0e7824 */ /* 0x000fe400078e00ff */
[----:B------:R-:W-:Y:S01]  /*0a10*/  FADD.FTZ R15, -R9, R22 ;  /* 0x00000016090f7221 */ /* 0x000fe20000010100 */
[----:B------:R-:W-:-:S04]  /*0a20*/  IMAD.WIDE.U32 R22, R0, UR16, R20 ;  /* 0x0000001000167c25 */ /* 0x000fc8000f8e0014 */
[----:B------:R-:W-:Y:S01]  /*0a30*/  FADD.FTZ R19, -R9, R14 ;  /* 0x0000000e09137221 */ /* 0x000fe20000010100 */
[----:B-1----:R-:W-:-:S03]  /*0a40*/  FMUL.FTZ R15, R15, R8 ;  /* 0x000000080f0f7220 */ /* 0x002fc60000410000 */
[----:B------:R-:W-:Y:S01]  /*0a50*/  FMUL.FTZ R14, R19, R8 ;  /* 0x00000008130e7220 */ /* 0x000fe20000410000 */
[----:B0-----:R-:W-:Y:S01]  /*0a60*/  @!P0 LEA R16, P1, R22, R16, 0x1 ;  /* 0x0000001016108211 */ /* 0x001fe200078208ff */
[----:B------:R-:W-:Y:S01]  /*0a70*/  FFMA.FTZ R15, R6, R15, R5 ;  /* 0x0000000f060f7223 */ /* 0x000fe20000010005 */
[----:B------:R-:W-:Y:S01]  /*0a80*/  IADD3 R19, PT, PT, R23, R25, RZ ;  /* 0x0000001917137210 */ /* 0x000fe20007ffe0ff */
[----:B------:R-:W-:-:S03]  /*0a90*/  FFMA.FTZ R14, R7, R14, R4 ;  /* 0x0000000e070e7223 */ /* 0x000fc60000010004 */
[----:B------:R-:W-:Y:S02]  /*0aa0*/  @!P0 LEA.HI.X R17, R22, R17, R19, 0x1, P1 ;  /* 0x0000001116118211 */ /* 0x000fe400008f0c13 */
[----:B------:R-:W-:Y:S02]  /*0ab0*/  @!P0 F2FP.BF16.F32.PACK_AB R29, R14, R15 ;  /* 0x0000000f0e1d823e */ /* 0x000fe400000010ff */
[----:B------:R-:W0:Y:S03]  /*0ac0*/  @!P0 LDC.64 R14, c[0x0][0x380] ;  /* 0x0000e000ff0e8b82 */ /* 0x000e260000000a00 */
[----:B------:R1:W-:Y:S04]  /*0ad0*/  @!P0 STG.E desc[UR14][R26.64], R29 ;  /* 0x0000001d1a008986 */ /* 0x0003e8000c10190e */
[----:B------:R-:W2:Y:S01]  /*0ae0*/  @!P0 LDG.E R16, desc[UR14][R16.64] ;  /* 0x0000000e10108981 */ /* 0x000ea2000c1e1900 */
[----:B------:R-:W-:Y:S01]  /*0af0*/  PRMT R28, RZ, 0x7610, R28 ;  /* 0x00007610ff1c7816 */ /* 0x000fe2000000001c */
[----:B------:R-:W-:Y:S01]  /*0b00*/  VIADD R23, R0, 0x1 ;  /* 0x0000000100177836 */ /* 0x000fe20000000000 */
[----:B0-----:R-:W-:-:S04]  /*0b10*/  @!P0 LEA R24, P1, R22, R14, 0x1 ;  /* 0x0000000e16188211 */ /* 0x001fc800078208ff */
[--C-:B------:R-:W-:Y:S02]  /*0b20*/  @!P0 LEA.HI.X R25, R22, R15, R19.reuse, 0x1, P1 ;  /* 0x0000000f16198211 */ /* 0x100fe400008f0c13 */
[----:B------:R-:W0:Y:S01]  /*0b30*/  @!P0 LDC.64 R14, c[0x0][0x390] ;  /* 0x0000e400ff0e8b82 */ /* 0x000e220000000a00 */
[----:B------:R-:W-:Y:S02]  /*0b40*/  PRMT R19, RZ, 0x7610, R19 ;  /* 0x00007610ff137816 */ /* 0x000fe40000000013 */
[----:B------:R-:W-:-:S05]  /*0b50*/  SHF.R.S32.HI R22, RZ, 0x1f, R23 ;  /* 0x0000001fff167819 */ /* 0x000fca0000011417 */
[----:B------:R-:W-:Y:S01]  /*0b60*/  IMAD R22, R22, UR16, RZ ;  /* 0x0000001016167c24 */ /* 0x000fe2000f8e02ff */
[C---:B--2---:R-:W-:Y:S02]  /*0b70*/  @!P0 PRMT R28, R16.reuse, 0x7610, R28 ;  /* 0x00007610101c8816 */ /* 0x044fe4000000001c */
[----:B------:R-:W-:Y:S02]  /*0b80*/  @!P0 PRMT R19, R16, 0x7632, R19 ;  /* 0x0000763210138816 */ /* 0x000fe40000000013 */
[----:B------:R-:W-:-:S03]  /*0b90*/  SHF.L.U32 R28, R28, 0x10, RZ ;  /* 0x000000101c1c7819 */ /* 0x000fc600000006ff */
[----:B------:R-:W-:Y:S02]  /*0ba0*/  IMAD.U32 R16, R19, 0x10000, RZ ;  /* 0x0001000013107824 */ /* 0x000fe400078e00ff */
[----:B------:R-:W-:Y:S01]  /*0bb0*/  FADD.FTZ R17, -R9, R28 ;  /* 0x0000001c09117221 */ /* 0x000fe20000010100 */
[----:B------:R-:W-:Y:S02]  /*0bc0*/  IMAD R19, R23, UR17, R22 ;  /* 0x0000001117137c24 */ /* 0x000fe4000f8e0216 */
[----:B-1----:R-:W-:Y:S01]  /*0bd0*/  FADD.FTZ R27, -R9, R16 ;  /* 0x00000010091b7221 */ /* 0x002fe20000010100 */
[----:B------:R-:W-:-:S04]  /*0be0*/  IMAD.WIDE.U32 R22, R23, UR16, R20 ;  /* 0x0000001017167c25 */ /* 0x000fc8000f8e0014 */
[-C--:B------:R-:W-:Y:S01]  /*0bf0*/  FMUL.FTZ R17, R17, R8.reuse ;  /* 0x0000000811117220 */ /* 0x080fe20000410000 */
[----:B------:R-:W-:-:S03]  /*0c00*/  FMUL.FTZ R27, R27, R8 ;  /* 0x000000081b1b7220 */ /* 0x000fc60000410000 */
[----:B------:R-:W-:Y:S01]  /*0c10*/  FFMA.FTZ R17, R6, R17, R5 ;  /* 0x0000001106117223 */ /* 0x000fe20000010005 */
[----:B0-----:R-:W-:Y:S01]  /*0c20*/  @!P0 LEA R26, P1, R22, R14, 0x1 ;  /* 0x0000000e161a8211 */ /* 0x001fe200078208ff */
[----:B------:R-:W-:Y:S01]  /*0c30*/  FFMA.FTZ R16, R7, R27, R4 ;  /* 0x0000001b07107223 */ /* 0x000fe20000010004 */
[----:B------:R-:W-:-:S04]  /*0c40*/  IADD3 R19, PT, PT, R23, R19, RZ ;  /* 0x0000001317137210 */ /* 0x000fc80007ffe0ff */
[----:B------:R-:W-:Y:S02]  /*0c50*/  @!P0 F2FP.BF16.F32.PACK_AB R23, R16, R17 ;  /* 0x000000111017823e */ /* 0x000fe400000010ff */
[C---:B------:R-:W-:Y:S01]  /*0c60*/  @!P0 LEA.HI.X R27, R22.reuse, R15, R19, 0x1, P1 ;  /* 0x0000000f161b8211 */ /* 0x040fe200008f0c13 */
[----:B------:R-:W0:Y:S02]  /*0c70*/  @!P0 LDC.64 R16, c[0x0][0x390] ;  /* 0x0000e400ff108b82 */ /* 0x000e240000000a00 */
[----:B------:R1:W-:Y:S04]  /*0c80*/  @!P0 STG.E desc[UR14][R24.64], R23 ;  /* 0x0000001718008986 */ /* 0x0003e8000c10190e */
[----:B------:R-:W2:Y:S01]  /*0c90*/  @!P0 LDG.E R26, desc[UR14][R26.64] ;  /* 0x0000000e1a1a8981 */ /* 0x000ea2000c1e1900 */
[----:B------:R-:W-:Y:S01]  /*0ca0*/  PRMT R28, RZ, 0x7610, R28 ;  /* 0x00007610ff1c7816 */ /* 0x000fe2000000001c */
[----:B------:R-:W3:Y:S02]  /*0cb0*/  @!P0 LDC.64 R14, c[0x0][0x380] ;  /* 0x0000e000ff0e8b82 */ /* 0x000ee40000000a00 */
[----:B---3--:R-:W-:-:S04]  /*0cc0*/  @!P0 LEA R14, P1, R22, R14, 0x1 ;  /* 0x0000000e160e8211 */ /* 0x008fc800078208ff */
[----:B------:R-:W-:Y:S01]  /*0cd0*/  @!P0 LEA.HI.X R15, R22, R15, R19, 0x1, P1 ;  /* 0x0000000f160f8211 */ /* 0x000fe200008f0c13 */
[----:B------:R-:W-:Y:S01]  /*0ce0*/  VIADD R19, R0, 0x2 ;  /* 0x0000000200137836 */ /* 0x000fe20000000000 */
[----:B------:R-:W-:-:S03]  /*0cf0*/  PRMT R22, RZ, 0x7610, R22 ;  /* 0x00007610ff167816 */ /* 0x000fc60000000016 */
[----:B------:R-:W-:Y:S01]  /*0d00*/  IMAD.WIDE.U32 R20, R19, UR16, R20 ;  /* 0x0000001013147c25 */ /* 0x000fe2000f8e0014 */
[----:B-1----:R-:W-:-:S05]  /*0d10*/  SHF.R.S32.HI R23, RZ, 0x1f, R19 ;  /* 0x0000001fff177819 */ /* 0x002fca0000011413 */
[----:B------:R-:W-:-:S04]  /*0d20*/  IMAD R24, R23, UR16, RZ ;  /* 0x0000001017187c24 */ /* 0x000fc8000f8e02ff */
[----:B------:R-:W-:-:S04]  /*0d30*/  IMAD R19, R19, UR17, R24 ;  /* 0x0000001113137c24 */ /* 0x000fc8000f8e0218 */
[----:B------:R-:W-:Y:S01]  /*0d40*/  IMAD.IADD R19, R21, 0x1, R19 ;  /* 0x0000000115137824 */ /* 0x000fe200078e0213 */
[C---:B--2---:R-:W-:Y:S02]  /*0d50*/  @!P0 PRMT R28, R26.reuse, 0x7610, R28 ;  /* 0x000076101a1c8816 */ /* 0x044fe4000000001c */
[----:B------:R-:W-:Y:S02]  /*0d60*/  @!P0 PRMT R22, R26, 0x7632, R22 ;  /* 0x000076321a168816 */ /* 0x000fe40000000016 */
[----:B------:R-:W-:Y:S02]  /*0d70*/  SHF.L.U32 R28, R28, 0x10, RZ ;  /* 0x000000101c1c7819 */ /* 0x000fe400000006ff */
[----:B------:R-:W-:-:S03]  /*0d80*/  SHF.L.U32 R22, R22, 0x10, RZ ;  /* 0x0000001016167819 */ /* 0x000fc600000006ff */
[C---:B------:R-:W-:Y:S02]  /*0d90*/  FADD.FTZ R23, -R9.reuse, R28 ;  /* 0x0000001c09177221 */ /* 0x040fe40000010100 */
[----:B------:R-:W-:Y:S01]  /*0da0*/  FADD.FTZ R25, -R9, R22 ;  /* 0x0000001609197221 */ /* 0x000fe20000010100 */
[----:B0-----:R-:W-:Y:S01]  /*0db0*/  @!P0 LEA R22, P1, R20, R16, 0x1 ;  /* 0x0000001014168211 */ /* 0x001fe200078208ff */
[-C--:B------:R-:W-:Y:S02]  /*0dc0*/  FMUL.FTZ R23, R23, R8.reuse ;  /* 0x0000000817177220 */ /* 0x080fe40000410000 */
[----:B------:R-:W-:Y:S02]  /*0dd0*/  FMUL.FTZ R25, R25, R8 ;  /* 0x0000000819197220 */ /* 0x000fe40000410000 */
[----:B------:R-:W-:Y:S01]  /*0de0*/  FFMA.FTZ R21, R6, R23, R5 ;  /* 0x0000001706157223 */ /* 0x000fe20000010005 */
[----:B------:R-:W-:Y:S01]  /*0df0*/  @!P0 LEA.HI.X R23, R20, R17, R19, 0x1, P1 ;  /* 0x0000001114178211 */ /* 0x000fe200008f0c13 */
[----:B------:R-:W-:-:S05]  /*0e00*/  FFMA.FTZ R16, R7, R25, R4 ;  /* 0x0000001907107223 */ /* 0x000fca0000010004 */
[----:B------:R-:W-:Y:S02]  /*0e10*/  @!P0 F2FP.BF16.F32.PACK_AB R21, R16, R21 ;  /* 0x000000151015823e */ /* 0x000fe400000010ff */
[----:B------:R-:W0:Y:S03]  /*0e20*/  @!P0 LDC.64 R16, c[0x0][0x380] ;  /* 0x0000e000ff108b82 */ /* 0x000e260000000a00 */
[----:B------:R1:W-:Y:S04]  /*0e30*/  @!P0 STG.E desc[UR14][R14.64], R21 ;  /* 0x000000150e008986 */ /* 0x0003e8000c10190e */
[----:B------:R-:W2:Y:S01]  /*0e40*/  @!P0 LDG.E R22, desc[UR14][R22.64] ;  /* 0x0000000e16168981 */ /* 0x000ea2000c1e1900 */
[----:B------:R-:W-:Y:S01]  /*0e50*/  PRMT R25, RZ, 0x7610, R25 ;  /* 0x00007610ff197816 */ /* 0x000fe20000000019 */
[----:B------:R-:W-:Y:S01]  /*0e60*/  VIADD R2, R2, 0x4 ;  /* 0x0000000402027836 */ /* 0x000fe20000000000 */
[----:B------:R-:W-:-:S02]  /*0e70*/  PRMT R24, RZ, 0x7610, R24 ;  /* 0x00007610ff187816 */ /* 0x000fc40000000018 */
[----:B0-----:R-:W-:-:S04]  /*0e80*/  @!P0 LEA R16, P1, R20, R16, 0x1 ;  /* 0x0000001014108211 */ /* 0x001fc800078208ff */
[----:B------:R-:W-:Y:S02]  /*0e90*/  @!P0 LEA.HI.X R17, R20, R17, R19, 0x1, P1 ;  /* 0x0000001114118211 */ /* 0x000fe400008f0c13 */
[----:B------:R-:W-:Y:S02]  /*0ea0*/  ISETP.NE.AND P1, PT, R2, RZ, PT ;  /* 0x000000ff0200720c */ /* 0x000fe40003f25270 */
[C---:B--2---:R-:W-:Y:S02]  /*0eb0*/  @!P0 PRMT R25, R22.reuse, 0x7610, R25 ;  /* 0x0000761016198816 */ /* 0x044fe40000000019 */
[----:B------:R-:W-:Y:S02]  /*0ec0*/  @!P0 PRMT R24, R22, 0x7632, R24 ;  /* 0x0000763216188816 */ /* 0x000fe40000000018 */
[----:B------:R-:W-:Y:S02]  /*0ed0*/  SHF.L.U32 R26, R25, 0x10, RZ ;  /* 0x00000010191a7819 */ /* 0x000fe400000006ff */
[----:B------:R-:W-:-:S03]  /*0ee0*/  SHF.L.U32 R24, R24, 0x10, RZ ;  /* 0x0000001018187819 */ /* 0x000fc600000006ff */
[C---:B------:R-:W-:Y:S02]  /*0ef0*/  FADD.FTZ R25, -R9.reuse, R26 ;  /* 0x0000001a09197221 */ /* 0x040fe40000010100 */
[----:B------:R-:W-:Y:S02]  /*0f00*/  FADD.FTZ R27, -R9, R24 ;  /* 0x00000018091b7221 */ /* 0x000fe40000010100 */
[-C--:B------:R-:W-:Y:S02]  /*0f10*/  FMUL.FTZ R25, R25, R8.reuse ;  /* 0x0000000819197220 */ /* 0x080fe40000410000 */
[----:B------:R-:W-:Y:S02]  /*0f20*/  FMUL.FTZ R27, R27, R8 ;  /* 0x000000081b1b7220 */ /* 0x000fe40000410000 */
[----:B-1----:R-:W-:Y:S02]  /*0f30*/  FFMA.FTZ R15, R6, R25, R5 ;  /* 0x00000019060f7223 */ /* 0x002fe40000010005 */
[----:B------:R-:W-:-:S05]  /*0f40*/  FFMA.FTZ R14, R7, R27, R4 ;  /* 0x0000001b070e7223 */ /* 0x000fca0000010004 */
[----:B------:R-:W-:-:S05]  /*0f50*/  @!P0 F2FP.BF16.F32.PACK_AB R15, R14, R15 ;  /* 0x0000000f0e0f823e */ /* 0x000fca00000010ff */
[----:B------:R0:W-:Y:S01]  /*0f60*/  @!P0 STG.E desc[UR14][R16.64], R15 ;  /* 0x0000000f10008986 */ /* 0x0001e2000c10190e */
[----:B------:R-:W-:Y:S05]  /*0f70*/  @!P1 BRA `(.L_x_521) ;  /* 0x0000000c00649947 */ /* 0x000fea0003800000 */
[----:B------:R-:W-:Y:S01]  /*0f80*/  IADD3 R0, PT, PT, R0, 0x4, RZ ;  /* 0x0000000400007810 */ /* 0x000fe20007ffe0ff */
[----:B------:R-:W-:Y:S06]  /*0f90*/  BRA `(.L_x_525) ;  /* 0xfffffff800387947 */ /* 0x000fec000383ffff */
.L_x_522:
[----:B------:R-:W-:Y:S02]  /*0fa0*/  UIADD3 UR5, UPT, UPT, -UR4, UR6, URZ ;  /* 0x0000000604057290 */ /* 0x000fe4000fffe1ff */
[----:B------:R-:W-:Y:S02]  /*0fb0*/  MOV R0, UR4 ;  /* 0x0000000400007c02 */ /* 0x000fe40008000f00 */
[----:B------:R-:W-:-:S09]  /*0fc0*/  ULOP3.LUT UP0, UR5, UR5, 0x3, URZ, 0xc0, !UPT ;  /* 0x0000000305057892 */ /* 0x000fd2000f80c0ff */
[----:B------:R-:W-:Y:S05]  /*0fd0*/  BRA.U !UP0, `(.L_x_526) ;  /* 0x0000000108bc7547 */ /* 0x000fea000b800000 */
[----:B------:R-:W-:Y:S01]  /*0fe0*/  IMAD.U32 R0, RZ, RZ, UR4 ;  /* 0x00000004ff007e24 */ /* 0x000fe2000f8e00ff */
[----:B------:R-:W0:Y:S01]  /*0ff0*/  LDCU.64 UR8, c[0x0][0x3e0] ;  /* 0x00007c00ff0877ac */ /* 0x000e220008000a00 */
[----:B------:R-:W2:Y:S01]  /*1000*/  LDCU.64 UR10, c[0x0][0x380] ;  /* 0x00007000ff0a77ac */ /* 0x000ea20008000a00 */
[----:B------:R-:W-:-:S12]  /*1010*/  UIADD3 UR5, UPT, UPT, -UR5, URZ, URZ ;  /* 0x000000ff05057290 */ /* 0x000fd8000fffe1ff */
.L_x_529:
[----:B------:R-:W-:Y:S01]  /*1020*/  SHF.R.S32.HI R2, RZ, 0x1f, R0 ;  /* 0x0000001fff027819 */ /* 0x000fe20000011400 */
[----:B------:R-:W-:Y:S01]  /*1030*/  UIADD3 UR5, UPT, UPT, UR5, 0x1, URZ ;  /* 0x0000000105057890 */ /* 0x000fe2000fffe0ff */
[----:B------:R-:W-:Y:S01]  /*1040*/  BSSY.RECONVERGENT B0, `(.L_x_527) ;  /* 0x0000026000007945 */ /* 0x000fe20003800200 */
[----:B------:R-:W-:Y:S02]  /*1050*/  PRMT R22, RZ, 0x7610, R22 ;  /* 0x00007610ff167816 */ /* 0x000fe40000000016 */
[----:B0-----:R-:W-:Y:S01]  /*1060*/  IMAD R17, R2, UR8, RZ ;  /* 0x0000000802117c24 */ /* 0x001fe2000f8e02ff */
[----:B------:R-:W-:Y:S01]  /*1070*/  MOV R2, R12 ;  /* 0x0000000c00027202 */ /* 0x000fe20000000f00 */
[----:B------:R-:W-:Y:S02]  /*1080*/  UISETP.NE.AND UP0, UPT, UR5, URZ, UPT ;  /* 0x000000ff0500728c */ /* 0x000fe4000bf05270 */
[C---:B------:R-:W-:Y:S02]  /*1090*/  IMAD R17, R0.reuse, UR9, R17 ;  /* 0x0000000900117c24 */ /* 0x040fe4000f8e0211 */
[----:B------:R-:W-:Y:S01]  /*10a0*/  IMAD.WIDE.U32 R14, R0, UR8, R2 ;  /* 0x00000008000e7c25 */ /* 0x000fe2000f8e0002 */
[----:B------:R-:W-:-:S04]  /*10b0*/  PRMT R2, RZ, 0x7610, R2 ;  /* 0x00007610ff027816 */ /* 0x000fc80000000002 */
[----:B------:R-:W-:Y:S01]  /*10c0*/  IADD3 R19, PT, PT, R15, R17, RZ ;  /* 0x000000110f137210 */ /* 0x000fe20007ffe0ff */
[----:B------:R-:W-:Y:S06]  /*10d0*/  @P0 BRA `(.L_x_528) ;  /* 0x0000000000700947 */ /* 0x000fec0003800000 */
[----:B------:R-:W0:Y:S02]  /*10e0*/  @!P0 LDC.64 R16, c[0x0][0x390] ;  /* 0x0000e400ff108b82 */ /* 0x000e240000000a00 */
[----:B0-----:R-:W-:-:S04]  /*10f0*/  @!P0 LEA R16, P1, R14, R16, 0x1 ;  /* 0x000000100e108211 */ /* 0x001fc800078208ff */
        /* <DEDUP_REMOVED lines=8> */
[----:B-1----:R-:W-:Y:S01]  /*1180*/  FMUL.FTZ R2, R15, R8 ;  /* 0x000000080f027220 */ /* 0x002fe20000410000 */
[----:B------:R-:W-:-:S03]  /*1190*/  FADD.FTZ R15, -R9, R22 ;  /* 0x00000016090f7221 */ /* 0x000fc60000010100 */
[----:B------:R-:W-:Y:S01]  /*11a0*/  FFMA.FTZ R2, R7, R2, R4 ;  /* 0x0000000207027223 */ /* 0x000fe20000010004 */
        /* <DEDUP_REMOVED lines=11> */
[----:B------:R-:W-:Y:S01]  /*1260*/  LEA.HI.X R17, R14, UR11, R19, 0x1, P1 ;  /* 0x0000000b0e117c11 */ /* 0x000fe200088f0c13 */
[----:B-1----:R-:W-:-:S05]  /*1270*/  FMUL.FTZ R24, R15, R24 ;  /* 0x000000180f187220 */ /* 0x002fca0000410000 */
[----:B------:R-:W-:-:S05]  /*1280*/  F2FP.BF16.F32.PACK_AB R27, R27, R24 ;  /* 0x000000181b1b723e */ /* 0x000fca00000010ff */
[----:B------:R0:W-:Y:S02]  /*1290*/  STG.E desc[UR14][R16.64], R27 ;  /* 0x0000001b10007986 */ /* 0x0001e4000c10190e */
.L_x_528:
[----:B--2---:R-:W-:Y:S05]  /*12a0*/  BSYNC.RECONVERGENT B0 ;  /* 0x0000000000007941 */ /* 0x004fea0003800200 */
.L_x_527:
[----:B------:R-:W-:Y:S01]  /*12b0*/  IADD3 R0, PT, PT, R0, 0x1, RZ ;  /* 0x0000000100007810 */ /* 0x000fe20007ffe0ff */
[----:B------:R-:W-:Y:S06]  /*12c0*/  BRA.U UP0, `(.L_x_529) ;  /* 0xfffffffd00547547 */ /* 0x000fec000b83ffff */
.L_x_526:
        /* <DEDUP_REMOVED lines=9> */
.L_x_532:
[----:B------:R-:W-:Y:S01]  /*1360*/  IADD3 R15, PT, PT, R0, -0x1, RZ ;  /* 0xffffffff000f7810 */ /* 0x000fe20007ffe0ff */
[----:B------:R-:W-:Y:S01]  /*1370*/  IMAD.MOV.U32 R20, RZ, RZ, R12 ;  /* 0x000000ffff147224 */ /* 0x000fe200078e000c */
[----:B------:R-:W-:Y:S01]  /*1380*/  MOV R21, R3 ;  /* 0x0000000300157202 */ /* 0x000fe20000000f00 */
[----:B------:R-:W-:Y:S01]  /*1390*/  BSSY.RECONVERGENT B0, `(.L_x_530) ;  /* 0x0000025000007945 */ /* 0x000fe20003800200 */
[----:B------:R-:W-:Y:S02]  /*13a0*/  SHF.R.S32.HI R14, RZ, 0x1f, R15 ;  /* 0x0000001fff0e7819 */ /* 0x000fe4000001140f */
[----:B------:R-:W-:Y:S01]  /*13b0*/  PRMT R22, RZ, 0x7610, R22 ;  /* 0x00007610ff167816 */ /* 0x000fe20000000016 */
[----:B0-2-4-:R-:W-:Y:S01]  /*13c0*/  IMAD.WIDE.U32 R16, R15, UR16, R20 ;  /* 0x000000100f107c25 */ /* 0x015fe2000f8e0014 */
[----:B------:R-:W-:-:S03]  /*13d0*/  PRMT R23, RZ, 0x7610, R23 ;  /* 0x00007610ff177816 */ /* 0x000fc60000000017 */
[----:B------:R-:W-:-:S04]  /*13e0*/  IMAD R14, R14, UR16, RZ ;  /* 0x000000100e0e7c24 */ /* 0x000fc8000f8e02ff */
[----:B------:R-:W-:-:S05]  /*13f0*/  IMAD R19, R15, UR17, R14 ;  /* 0x000000110f137c24 */ /* 0x000fca000f8e020e */
[----:B------:R-:W-:Y:S01]  /*1400*/  IADD3 R19, PT, PT, R17, R19, RZ ;  /* 0x0000001311137210 */ /* 0x000fe20007ffe0ff */
[----:B------:R-:W-:Y:S06]  /*1410*/  @P0 BRA `(.L_x_531) ;  /* 0x0000000000700947 */ /* 0x000fec0003800000 */
[----:B------:R-:W0:Y:S02]  /*1420*/  @!P0 LDC.64 R14, c[0x0][0x390] ;  /* 0x0000e400ff0e8b82 */ /* 0x000e240000000a00 */
[----:B0-----:R-:W-:-:S04]  /*1430*/  @!P0 LEA R14, P1, R16, R14, 0x1 ;  /* 0x0000000e100e8211 */ /* 0x001fc800078208ff */
[----:B------:R-:W-:-:S05]  /*1440*/  @!P0 LEA.HI.X R15, R16, R15, R19, 0x1, P1 ;  /* 0x0000000f100f8211 */ /* 0x000fca00008f0c13 */
[----:B------:R-:W2:Y:S02]  /*1450*/  @!P0 LDG.E R14, desc[UR14][R14.64] ;  /* 0x0000000e0e0e8981 */ /* 0x000ea4000c1e1900 */
[C---:B--2---:R-:W-:Y:S02]  /*1460*/  @!P0 PRMT R22, R14.reuse, 0x7632, R22 ;  /* 0x000076320e168816 */ /* 0x044fe40000000016 */
[----:B------:R-:W-:Y:S02]  /*1470*/  @!P0 PRMT R23, R14, 0x7610, R23 ;  /* 0x000076100e178816 */ /* 0x000fe40000000017 */
[----:B---3--:R-:W-:Y:S01]  /*1480*/  LEA R14, P1, R16, UR18, 0x1 ;  /* 0x00000012100e7c11 */ /* 0x008fe2000f8208ff */
[----:B------:R-:W-:Y:S01]  /*1490*/  IMAD.U32 R24, R22, 0x10000, RZ ;  /* 0x0001000016187824 */ /* 0x000fe200078e00ff */
[----:B------:R-:W-:-:S03]  /*14a0*/  SHF.L.U32 R22, R23, 0x10, RZ ;  /* 0x0000001017167819 */ /* 0x000fc600000006ff */
[C---:B------:R-:W-:Y:S02]  /*14b0*/  FADD.FTZ R17, -R9.reuse, R24 ;  /* 0x0000001809117221 */ /* 0x040fe40000010100 */
[----:B------:R-:W-:Y:S02]  /*14c0*/  FADD.FTZ R23, -R9, R22 ;  /* 0x0000001609177221 */ /* 0x000fe40000010100 */
[-C--:B-1----:R-:W-:Y:S02]  /*14d0*/  FMUL.FTZ R17, R17, R8.reuse ;  /* 0x0000000811117220 */ /* 0x082fe40000410000 */
[----:B------:R-:W-:Y:S02]  /*14e0*/  FMUL.FTZ R23, R23, R8 ;  /* 0x0000000817177220 */ /* 0x000fe40000410000 */
[----:B------:R-:W-:Y:S02]  /*14f0*/  FFMA.FTZ R17, R7, R17, R4 ;  /* 0x0000001107117223 */ /* 0x000fe40000010004 */
[----:B------:R-:W-:-:S02]  /*1500*/  FFMA.FTZ R15, R6, R23, R5 ;  /* 0x00000017060f7223 */ /* 0x000fc40000010005 */
[----:B------:R-:W-:Y:S02]  /*1510*/  FMUL.FTZ R25, R17, -1.4426950216293334961 ;  /* 0xbfb8aa3b11197820 */ /* 0x000fe40000410000 */
[----:B------:R-:W-:-:S04]  /*1520*/  FMUL.FTZ R22, R15, -1.4426950216293334961 ;  /* 0xbfb8aa3b0f167820 */ /* 0x000fc80000410000 */
        /* <DEDUP_REMOVED lines=11> */
.L_x_531:
[----:B---3--:R-:W-:Y:S05]  /*15e0*/  BSYNC.RECONVERGENT B0 ;  /* 0x0000000000007941 */ /* 0x008fea0003800200 */
.L_x_530:
[----:B0-----:R-:W0:Y:S01]  /*15f0*/  @!P0 LDC.64 R14, c[0x0][0x390] ;  /* 0x0000e400ff0e8b82 */ /* 0x001e220000000a00 */
[----:B------:R-:W-:Y:S01]  /*1600*/  SHF.R.S32.HI R16, RZ, 0x1f, R0 ;  /* 0x0000001fff107819 */ /* 0x000fe20000011400 */
[----:B------:R-:W-:-:S04]  /*1610*/  IMAD.WIDE.U32 R24, R0, UR16, R20 ;  /* 0x0000001000187c25 */ /* 0x000fc8000f8e0014 */
[----:B------:R-:W-:-:S04]  /*1620*/  IMAD R17, R16, UR16, RZ ;  /* 0x0000001010117c24 */ /* 0x000fc8000f8e02ff */
[----:B------:R-:W-:-:S05]  /*1630*/  IMAD R17, R0, UR17, R17 ;  /* 0x0000001100117c24 */ /* 0x000fca000f8e0211 */
[----:B------:R-:W-:Y:S02]  /*1640*/  IADD3 R23, PT, PT, R25, R17, RZ ;  /* 0x0000001119177210 */ /* 0x000fe40007ffe0ff */
[----:B------:R-:W2:Y:S01]  /*1650*/  @!P0 LDC.64 R16, c[0x0][0x380] ;  /* 0x0000e000ff108b82 */ /* 0x000ea20000000a00 */
[----:B0-----:R-:W-:-:S04]  /*1660*/  @!P0 LEA R26, P1, R24, R14, 0x1 ;  /* 0x0000000e181a8211 */ /* 0x001fc800078208ff */
[----:B------:R-:W-:Y:S01]  /*1670*/  @!P0 LEA.HI.X R27, R24, R15, R23, 0x1, P1 ;  /* 0x0000000f181b8211 */ /* 0x000fe200008f0c17 */
[----:B------:R-:W-:Y:S02]  /*1680*/  VIADD R29, R0, 0x1 ;  /* 0x00000001001d7836 */ /* 0x000fe40000000000 */
[----:B------:R-:W0:Y:S02]  /*1690*/  @!P0 LDC.64 R14, c[0x0][0x390] ;  /* 0x0000e400ff0e8b82 */ /* 0x000e240000000a00 */
[----:B------:R0:W3:Y:S01]  /*16a0*/  @!P0 LDG.E R19, desc[UR14][R26.64] ;  /* 0x0000000e1a138981 */ /* 0x0000e2000c1e1900 */
[----:B--2---:R-:W-:-:S04]  /*16b0*/  @!P0 LEA R22, P1, R24, R16, 0x1 ;  /* 0x0000001018168211 */ /* 0x004fc800078208ff */
[----:B------:R-:W-:Y:S02]  /*16c0*/  @!P0 LEA.HI.X R23, R24, R17, R23, 0x1, P1 ;  /* 0x0000001118178211 */ /* 0x000fe400008f0c17 */
[----:B------:R-:W-:Y:S01]  /*16d0*/  SHF.R.S32.HI R24, RZ, 0x1f, R29 ;  /* 0x0000001fff187819 */ /* 0x000fe2000001141d */
[----:B------:R-:W2:Y:S04]  /*16e0*/  @!P0 LDC.64 R16, c[0x0][0x380] ;  /* 0x0000e000ff108b82 */ /* 0x000ea80000000a00 */
[----:B------:R-:W-:-:S04]  /*16f0*/  IMAD R24, R24, UR16, RZ ;  /* 0x0000001018187c24 */ /* 0x000fc8000f8e02ff */
[C---:B------:R-:W-:Y:S02]  /*1700*/  IMAD R25, R29.reuse, UR17, R24 ;  /* 0x000000111d197c24 */ /* 0x040fe4000f8e0218 */
[----:B------:R-:W-:-:S05]  /*1710*/  IMAD.WIDE.U32 R28, R29, UR16, R20 ;  /* 0x000000101d1c7c25 */ /* 0x000fca000f8e0014 */
[----:B------:R-:W-:Y:S02]  /*1720*/  IADD3 R25, PT, PT, R29, R25, RZ ;  /* 0x000000191d197210 */ /* 0x000fe40007ffe0ff */
[----:B------:R-:W-:Y:S02]  /*1730*/  IADD3 R29, PT, PT, R0, 0x2, RZ ;  /* 0x00000002001d7810 */ /* 0x000fe40007ffe0ff */
[C---:B0-----:R-:W-:Y:S02]  /*1740*/  @!P0 LEA R26, P1, R28.reuse, R14, 0x1 ;  /* 0x0000000e1c1a8211 */ /* 0x041fe400078208ff */
[----:B------:R-:W-:Y:S01]  /*1750*/  SHF.R.S32.HI R14, RZ, 0x1f, R29 ;  /* 0x0000001fff0e7819 */ /* 0x000fe2000001141d */
[----:B------:R-:W-:Y:S01]  /*1760*/  IMAD.WIDE.U32 R20, R29, UR16, R20 ;  /* 0x000000101d147c25 */ /* 0x000fe2000f8e0014 */
[C---:B------:R-:W-:Y:S02]  /*1770*/  @!P0 LEA.HI.X R27, R28.reuse, R15, R25, 0x1, P1 ;  /* 0x0000000f1c1b8211 */ /* 0x040fe400008f0c19 */
[----:B--2---:R-:W-:Y:S01]  /*1780*/  @!P0 LEA R24, P2, R28, R16, 0x1 ;  /* 0x000000101c188211 */ /* 0x004fe200078408ff */
[----:B------:R-:W-:-:S03]  /*1790*/  IMAD R14, R14, UR16, RZ ;  /* 0x000000100e0e7c24 */ /* 0x000fc6000f8e02ff */
[----:B------:R-:W-:Y:S01]  /*17a0*/  @!P0 LEA.HI.X R25, R28, R17, R25, 0x1, P2 ;  /* 0x000000111c198211 */ /* 0x000fe200010f0c19 */
[----:B------:R-:W-:Y:S01]  /*17b0*/  IMAD R29, R29, UR17, R14 ;  /* 0x000000111d1d7c24 */ /* 0x000fe2000f8e020e */
[----:B------:R-:W0:Y:S03]  /*17c0*/  @!P0 LDC.64 R16, c[0x0][0x380] ;  /* 0x0000e000ff108b82 */ /* 0x000e260000000a00 */
[----:B------:R-:W-:-:S05]  /*17d0*/  IMAD.IADD R29, R21, 0x1, R29 ;  /* 0x00000001151d7824 */ /* 0x000fca00078e021d */
[----:B------:R-:W2:Y:S01]  /*17e0*/  @!P0 LDC.64 R14, c[0x0][0x390] ;  /* 0x0000e400ff0e8b82 */ /* 0x000ea20000000a00 */
[----:B0-----:R-:W-:-:S04]  /*17f0*/  @!P0 LEA R16, P2, R20, R16, 0x1 ;  /* 0x0000001014108211 */ /* 0x001fc800078408ff */
        /* <DEDUP_REMOVED lines=10> */
[-C--:B-1----:R-:W-:Y:S02]  /*18a0*/  FMUL.FTZ R21, R21, R8.reuse ;  /* 0x0000000815157220 */ /* 0x082fe40000410000 */
[----:B------:R-:W-:Y:S02]  /*18b0*/  FADD.FTZ R19, -R9, R28 ;  /* 0x0000001c09137221 */ /* 0x000fe40000010100 */
[----:B------:R-:W-:Y:S02]  /*18c0*/  FFMA.FTZ R21, R6, R21, R5 ;  /* 0x0000001506157223 */ /* 0x000fe40000010005 */
        /* <DEDUP_REMOVED lines=21> */
[C---:B------:R-:W-:Y:S02]  /*1a20*/  FADD.FTZ R29, -R9.reuse, R29 ;  /* 0x0000001d091d7221 */ /* 0x040fe40000010100 */
[----:B------:R-:W-:Y:S02]  /*1a30*/  FADD.FTZ R21, -R9, R20 ;  /* 0x0000001409157221 */ /* 0x000fe40000010100 */
[-C--:B------:R-:W-:Y:S02]  /*1a40*/  FMUL.FTZ R29, R29, R8.reuse ;  /* 0x000000081d1d7220 */ /* 0x080fe40000410000 */
[----:B------:R-:W-:Y:S02]  /*1a50*/  FMUL.FTZ R20, R21, R8 ;  /* 0x0000000815147220 */ /* 0x000fe40000410000 */
[----:B0-----:R-:W-:Y:S02]  /*1a60*/  FFMA.FTZ R19, R6, R29, R5 ;  /* 0x0000001d06137223 */ /* 0x001fe40000010005 */
[----:B------:R-:W-:-:S02]  /*1a70*/  FFMA.FTZ R20, R7, R20, R4 ;  /* 0x0000001407147223 */ /* 0x000fc40000010004 */
[----:B------:R-:W-:Y:S02]  /*1a80*/  @!P0 FMUL.FTZ R21, R19, -1.4426950216293334961 ;  /* 0xbfb8aa3b13158820 */ /* 0x000fe40000410000 */
[----:B------:R-:W-:-:S04]  /*1a90*/  @!P0 FMUL.FTZ R23, R20, -1.4426950216293334961 ;  /* 0xbfb8aa3b14178820 */ /* 0x000fc80000410000 */
        /* <DEDUP_REMOVED lines=20> */
[C---:B------:R-:W-:Y:S02]  /*1be0*/  FADD.FTZ R21, -R9.reuse, R22 ;  /* 0x0000001609157221 */ /* 0x040fe40000010100 */
[----:B------:R-:W-:Y:S02]  /*1bf0*/  FADD.FTZ R23, -R9, R20 ;  /* 0x0000001409177221 */ /* 0x000fe40000010100 */
[-C--:B------:R-:W-:Y:S02]  /*1c00*/  FMUL.FTZ R21, R21, R8.reuse ;  /* 0x0000000815157220 */ /* 0x080fe40000410000 */
[----:B------:R-:W-:Y:S02]  /*1c10*/  FMUL.FTZ R23, R23, R8 ;  /* 0x0000000817177220 */ /* 0x000fe40000410000 */
[----:B------:R-:W-:-:S02]  /*1c20*/  FFMA.FTZ R22, R6, R21, R5 ;  /* 0x0000001506167223 */ /* 0x000fc40000010005 */
[----:B0-----:R-:W-:Y:S02]  /*1c30*/  FFMA.FTZ R24, R7, R23, R4 ;  /* 0x0000001707187223 */ /* 0x001fe40000010004 */
        /* <DEDUP_REMOVED lines=13> */
.L_x_521:
[----:B------:R-:W3:Y:S01]  /*1d10*/  LDC R5, c[0x0][0x3f8] ;  /* 0x0000fe00ff057b82 */ /* 0x000ee20000000800 */
[----:B------:R-:W5:Y:S02]  /*1d20*/  LDCU.64 UR10, c[0x0][0x388] ;  /* 0x00007100ff0a77ac */ /* 0x000f640008000a00 */
[----:B-----5:R-:W-:Y:S02]  /*1d30*/  ISETP.EQ.U32.AND P0, PT, RZ, UR10, PT ;  /* 0x0000000aff007c0c */ /* 0x020fe4000bf02070 */
[----:B---3--:R-:W-:-:S04]  /*1d40*/  ISETP.GE.AND P1, PT, R18, R5, PT ;  /* 0x000000051200720c */ /* 0x008fc80003f26270 */
[----:B------:R-:W-:-:S13]  /*1d50*/  ISETP.EQ.OR.EX P0, PT, RZ, UR11, P1, P0 ;  /* 0x0000000bff007c0c */ /* 0x000fda0008f02700 */
[----:B------:R-:W-:Y:S05]  /*1d60*/  @P0 EXIT ;  /* 0x000000000000094d */ /* 0x000fea0003800000 */
[----:B------:R-:W3:Y:S01]  /*1d70*/  LDC.64 R2, c[0x0][0x388] ;  /* 0x0000e200ff027b82 */ /* 0x000ee20000000a00 */
[----:B------:R-:W5:Y:S01]  /*1d80*/  LDCU UR4, c[0x0][0x414] ;  /* 0x00008280ff0477ac */ /* 0x000f620008000800 */
[----:B------:R-:W-:Y:S02]  /*1d90*/  IMAD R5, R5, UR12, R18 ;  /* 0x0000000c05057c24 */ /* 0x000fe4000f8e0212 */
[----:B-----5:R-:W-:Y:S02]  /*1da0*/  FMUL.FTZ R4, R11, UR4 ;  /* 0x000000040b047c20 */ /* 0x020fe40008410000 */
[----:B---3--:R-:W-:-:S04]  /*1db0*/  IMAD.WIDE R2, R5, 0x8, R2 ;  /* 0x0000000805027825 */ /* 0x008fc800078e0202 */
[----:B------:R-:W-:-:S05]  /*1dc0*/  FMUL.FTZ R5, R10, UR4 ;  /* 0x000000040a057c20 */ /* 0x000fca0008410000 */
[----:B------:R-:W-:Y:S01]  /*1dd0*/  STG.E.64 desc[UR14][R2.64], R4 ;  /* 0x0000000402007986 */ /* 0x000fe2000c101b0e */
[----:B------:R-:W-:Y:S05]  /*1de0*/  EXIT ;  /* 0x000000000000794d */ /* 0x000fea0003800000 */
.L_x_533:
        /* <DEDUP_REMOVED lines=9> */
.L_x_3570:


//--------------------- .text._Z32group_norm_nhwc_fwd_scale_kernelI11Bf16IOBf16WLi168EEv26Group_norm_nhwc_fwd_params --------------------------
	.section	.text._Z32group_norm_nhwc_fwd_scale_kernelI11Bf16IOBf16WLi168EEv26Group_norm_nhwc_fwd_params,"ax",@progbits
	.align	128
        .global         _Z32group_norm_nhwc_fwd_scale_kernelI11Bf16IOBf16WLi168EEv26Group_norm_nhwc_fwd_params
        .type           _Z32group_norm_nhwc_fwd_scale_kernelI11Bf16IOBf16WLi168EEv26Group_norm_nhwc_fwd_params,@function
        .size           _Z32group_norm_nhwc_fwd_scale_kernelI11Bf16IOBf16WLi168EEv26Group_norm_nhwc_fwd_params,(.L_x_3571 - _Z32group_norm_nhwc_fwd_scale_kernelI11Bf16IOBf16WLi168EEv26Group_norm_nhwc_fwd_params)
        .other          _Z32group_norm_nhwc_fwd_scale_kernelI11Bf16IOBf16WLi168EEv26Group_norm_nhwc_fwd_params,@"STO_CUDA_ENTRY STV_DEFAULT"
_Z32group_norm_nhwc_fwd_scale_kernelI11Bf16IOBf16WLi168EEv26Group_norm_nhwc_fwd_params:
.text._Z32group_norm_nhwc_fwd_scale_kernelI11Bf16IOBf16WLi168EEv26Group_norm_nhwc_fwd_params:
        /* <DEDUP_REMOVED lines=99> */
.L_x_537:
        /* <DEDUP_REMOVED lines=31> */
.L_x_536:
[----:B------:R-:W-:Y:S05]  /*0820*/  BRA.U UP0, `(.L_x_534) ;  /* 0x0000001500387547 */ /* 0x000fea000b800000 */
[----:B------:R-:W-:Y:S01]  /*0830*/  ISETP.GE.U32.AND P0, PT, R20, UR8, PT ;  /* 0x0000000814007c0c */ /* 0x000fe2000bf06070 */
[C---:B------:R-:W-:Y:S01]  /*0840*/  VIADD R0, R19.reuse, 0x1 ;  /* 0x0000000113007836 */ /* 0x040fe20000000000 */
[----:B------:R-:W-:Y:S01]  /*0850*/  IADD3 R2, PT, PT, R19, -UR6, RZ ;  /* 0x8000000613027c10 */ /* 0x000fe2000fffe0ff */
[----:B------:R-:W0:Y:S01]  /*0860*/  LDCU.64 UR16, c[0x0][0x3e0] ;  /* 0x00007c00ff1077ac */ /* 0x000e220008000a00 */
[----:B------:R-:W-:-:S13]  /*0870*/  ISETP.GE.AND.EX P0, PT, R21, UR9, PT, P0 ;  /* 0x0000000915007c0c */ /* 0x000fda000bf06300 */
.L_x_538:
        /* <DEDUP_REMOVED lines=114> */
.L_x_535:
        /* <DEDUP_REMOVED lines=8> */
.L_x_542:
        /* <DEDUP_REMOVED lines=40> */
.L_x_541:
[----:B--2---:R-:W-:Y:S05]  /*12a0*/  BSYNC.RECONVERGENT B0 ;  /* 0x0000000000007941 */ /* 0x004fea0003800200 */
.L_x_540:
[----:B------:R-:W-:Y:S01]  /*12b0*/  IADD3 R0, PT, PT, R0, 0x1, RZ ;  /* 0x0000000100007810 */ /* 0x000fe20007ffe0ff */
[----:B------:R-:W-:Y:S06]  /*12c0*/  BRA.U UP0, `(.L_x_542) ;  /* 0xfffffffd00547547 */ /* 0x000fec000b83ffff */
.L_x_539:
        /* <DEDUP_REMOVED lines=9> */
.L_x_545:
        /* <DEDUP_REMOVED lines=40> */
.L_x_544:
[----:B---3--:R-:W-:Y:S05]  /*15e0*/  BSYNC.RECONVERGENT B0 ;  /* 0x0000000000007941 */ /* 0x008fea0003800200 */
.L_x_543:
        /* <DEDUP_REMOVED lines=114> */
.L_x_534:
        /* <DEDUP_REMOVED lines=14> */
.L_x_546:
        /* <DEDUP_REMOVED lines=9> */
.L_x_3571:


//--------------------- .text._Z32group_norm_nhwc_fwd_scale_kernelI11Bf16IOBf16WLi64EEv26Group_norm_nhwc_fwd_params --------------------------
	.section	.text._Z32group_norm_nhwc_fwd_scale_kernelI11Bf16IOBf16WLi64EEv26Group_norm_nhwc_fwd_params,"ax",@progbits
	.align	128
        .global         _Z32group_norm_nhwc_fwd_scale_kernelI11Bf16IOBf16WLi64EEv26Group_norm_nhwc_fwd_params
        .type           _Z32group_norm_nhwc_fwd_scale_kernelI11Bf16IOBf16WLi64EEv26Group_norm_nhwc_fwd_params,@function
        .size           _Z32group_norm_nhwc_fwd_scale_kernelI11Bf16IOBf16WLi64EEv26Group_norm_nhwc_fwd_params,(.L_x_3572 - _Z32group_norm_nhwc_fwd_scale_kernelI11Bf16IOBf16WLi64EEv26Group_norm_nhwc_fwd_params)
        .other          _Z32group_norm_nhwc_fwd_scale_kernelI11Bf16IOBf16WLi64EEv26Group_norm_nhwc_fwd_params,@"STO_CUDA_ENTRY STV_DEFAULT"
_Z32group_norm_nhwc_fwd_scale_kernelI11Bf16IOBf16WLi64EEv26Group_norm_nhwc_fwd_params:
.text._Z32group_norm_nhwc_fwd_scale_kernelI11Bf16IOBf16WLi64EEv26Group_norm_nhwc_fwd_params:
        /* <DEDUP_REMOVED lines=99> */
.L_x_550:
        /* <DEDUP_REMOVED lines=31> */
.L_x_549:
[----:B------:R-:W-:Y:S05]  /*0820*/  BRA.U UP0, `(.L_x_547) ;  /* 0x0000001500387547 */ /* 0x000fea000b800000 */
[----:B------:R-:W-:Y:S01]  /*0830*/  ISETP.GE.U32.AND P0, PT, R20, UR8, PT ;  /* 0x0000000814007c0c */ /* 0x000fe2000bf06070 */
[C---:B------:R-:W-:Y:S01]  /*0840*/  VIADD R0, R19.reuse, 0x1 ;  /* 0x0000000113007836 */ /* 0x040fe20000000000 */
[----:B------:R-:W-:Y:S01]  /*0850*/  IADD3 R2, PT, PT, R19, -UR6, RZ ;  /* 0x8000000613027c10 */ /* 0x000fe2000fffe0ff */
[----:B------:R-:W0:Y:S01]  /*0860*/  LDCU.64 UR16, c[0x0][0x3e0] ;  /* 0x00007c00ff1077ac */ /* 0x000e220008000a00 */
[----:B------:R-:W-:-:S13]  /*0870*/  ISETP.GE.AND.EX P0, PT, R21, UR9, PT, P0 ;  /* 0x0000000915007c0c */ /* 0x000fda000bf06300 */
.L_x_551:
        /* <DEDUP_REMOVED lines=114> */
.L_x_548:
        /* <DEDUP_REMOVED lines=8> */
.L_x_555:
        /* <DEDUP_REMOVED lines=40> */
.L_x_554:
[----:B--2---:R-:W-:Y:S05]  /*12a0*/  BSYNC.RECONVERGENT B0 ;  /* 0x0000000000007941 */ /* 0x004fea0003800200 */
.L_x_553:
[----:B------:R-:W-:Y:S01]  /*12b0*/  IADD3 R0, PT, PT, R0, 0x1, RZ ;  /* 0x0000000100007810 */ /* 0x000fe20007ffe0ff */
[----:B------:R-:W-:Y:S06]  /*12c0*/  BRA.U UP0, `(.L_x_555) ;  /* 0xfffffffd00547547 */ /* 0x000fec000b83ffff */
.L_x_552:
        /* <DEDUP_REMOVED lines=9> */
.L_x_558:
        /* <DEDUP_REMOVED lines=40> */
.L_x_557:
[----:B---3--:R-:W-:Y:S05]  /*15e0*/  BSYNC.RECONVERGENT B0 ;  /* 0x0000000000007941 */ /* 0x008fea0003800200 */
.L_x_556:
        /* <DEDUP_REMOVED lines=114> */
.L_x_547:
        /* <DEDUP_REMOVED lines=14> */
.L_x_559:
        /* <DEDUP_REMOVED lines=9> */
.L_x_3572:


//--------------------- .text._Z32group_norm_nhwc_fwd_scale_kernelI11Bf16IOBf16WLi128EEv26Group_norm_nhwc_fwd_params --------------------------
	.section	.text._Z32group_norm_nhwc_fwd_scale_kernelI11Bf16IOBf16WLi128EEv26Group_norm_nhwc_fwd_params,"ax",@progbits
	.align	128
        .global         _Z32group_norm_nhwc_fwd_scale_kernelI11Bf16IOBf16WLi128EEv26Group_norm_nhwc_fwd_params
        .type           _Z32group_norm_nhwc_fwd_scale_kernelI11Bf16IOBf16WLi128EEv26Group_norm_nhwc_fwd_params,@function
        .size           _Z32group_norm_nhwc_fwd_scale_kernelI11Bf16IOBf16WLi128EEv26Group_norm_nhwc_fwd_params,(.L_x_3573 - _Z32group_norm_nhwc_fwd_scale_kernelI11Bf16IOBf16WLi128EEv26Group_norm_nhwc_fwd_params)
        .other          _Z32group_norm_nhwc_fwd_scale_kernelI11Bf16IOBf16WLi128EEv26Group_norm_nhwc_fwd_params,@"STO_CUDA_ENTRY STV_DEFAULT"
_Z32group_norm_nhwc_fwd_scale_kernelI11Bf16IOBf16WLi128EEv26Group_norm_nhwc_fwd_params:
.text._Z32group_norm_nhwc_fwd_scale_kernelI11Bf16IOBf16WLi128EEv26Group_norm_nhwc_fwd_params:
        /* <DEDUP_REMOVED lines=99> */
.L_x_563:
        /* <DEDUP_REMOVED lines=31> */
.L_x_562:
[----:B------:R-:W-:Y:S05]  /*0820*/  BRA.U UP0, `(.L_x_560) ;  /* 0x0000001500387547 */ /* 0x000fea000b800000 */
[----:B------:R-:W-:Y:S01]  /*0830*/  ISETP.GE.U32.AND P0, PT, R20, UR8, PT ;  /* 0x0000000814007c0c */ /* 0x000fe2000bf06070 */
[C---:B------:R-:W-:Y:S01]  /*0840*/  VIADD R0, R19.reuse, 0x1 ;  /* 0x0000000113007836 */ /* 0x040fe20000000000 */
[----:B------:R-:W-:Y:S01]  /*0850*/  IADD3 R2, PT, PT, R19, -UR6, RZ ;  /* 0x8000000613027c10 */ /* 0x000fe2000fffe0ff */
[----:B------:R-:W0:Y:S01]  /*0860*/  LDCU.64 UR16, c[0x0][0x3e0] ;  /* 0x00007c00ff1077ac */ /* 0x000e220008000a00 */
[----:B------:R-:W-:-:S13]  /*0870*/  ISETP.GE.AND.EX P0, PT, R21, UR9, PT, P0 ;  /* 0x0000000915007c0c */ /* 0x000fda000bf06300 */
.L_x_564:
        /* <DEDUP_REMOVED lines=114> */
.L_x_561:
        /* <DEDUP_REMOVED lines=8> */
.L_x_568:
        /* <DEDUP_REMOVED lines=40> */
.L_x_567:
[----:B--2---:R-:W-:Y:S05]  /*12a0*/  BSYNC.RECONVERGENT B0 ;  /* 0x0000000000007941 */ /* 0x004fea0003800200 */
.L_x_566:
[----:B------:R-:W-:Y:S01]  /*12b0*/  IADD3 R0, PT, PT, R0, 0x1, RZ ;  /* 0x0000000100007810 */ /* 0x000fe20007ffe0ff */
[----:B------:R-:W-:Y:S06]  /*12c0*/  BRA.U UP0, `(.L_x_568) ;  /* 0xfffffffd00547547 */ /* 0x000fec000b83ffff */
.L_x_565:
        /* <DEDUP_REMOVED lines=9> */
.L_x_571:
        /* <DEDUP_REMOVED lines=40> */
.L_x_570:
[----:B---3--:R-:W-:Y:S05]  /*15e0*/  BSYNC.RECONVERGENT B0 ;  /* 0x0000000000007941 */ /* 0x008fea0003800200 */
.L_x_569:
        /* <DEDUP_REMOVED lines=114> */
.L_x_560:
        /* <DEDUP_REMOVED lines=14> */
.L_x_572:
        /* <DEDUP_REMOVED lines=9> */
.L_x_3573:


//--------------------- .text._Z32group_norm_nhwc_fwd_scale_kernelI11Bf16IOBf16WLi192EEv26Group_norm_nhwc_fwd_params --------------------------
	.section	.text._Z32group_norm_nhwc_fwd_scale_kernelI11Bf16IOBf16WLi192EEv26Group_norm_nhwc_fwd_params,"ax",@progbits
	.align	128
        .global         _Z32group_norm_nhwc_fwd_scale_kernelI11Bf16IOBf16WLi192EEv26Group_norm_nhwc_fwd_params
        .type           _Z32group_norm_nhwc_fwd_scale_kernelI11Bf16IOBf16WLi192EEv26Group_norm_nhwc_fwd_params,@function
        .size           _Z32group_norm_nhwc_fwd_scale_kernelI11Bf16IOBf16WLi192EEv26Group_norm_nhwc_fwd_params,(.L_x_3574 - _Z32group_norm_nhwc_fwd_scale_kernelI11Bf16IOBf16WLi192EEv26Group_norm_nhwc_fwd_params)
        .other          _Z32group_norm_nhwc_fwd_scale_kernelI11Bf16IOBf16WLi192EEv26Group_norm_nhwc_fwd_params,@"STO_CUDA_ENTRY STV_DEFAULT"
_Z32group_norm_nhwc_fwd_scale_kernelI11Bf16IOBf16WLi192EEv26Group_norm_nhwc_fwd_params:
.text._Z32group_norm_nhwc_fwd_scale_kernelI11Bf16IOBf16WLi192EEv26Group_norm_nhwc_fwd_params:
        /* <DEDUP_REMOVED lines=99> */
.L_x_576:
        /* <DEDUP_REMOVED lines=31> */
.L_x_575:
[----:B------:R-:W-:Y:S05]  /*0820*/  BRA.U UP0, `(.L_x_573) ;  /* 0x0000001500387547 */ /* 0x000fea000b800000 */
[----:B------:R-:W-:Y:S01]  /*0830*/  ISETP.GE.U32.AND P0, PT, R20, UR8, PT ;  /* 0x0000000814007c0c */ /* 0x000fe2000bf06070 */
[C---:B------:R-:W-:Y:S01]  /*0840*/  VIADD R0, R19.reuse, 0x1 ;  /* 0x0000000113007836 */ /* 0x040fe20000000000 */
[----:B------:R-:W-:Y:S01]  /*0850*/  IADD3 R2, PT, PT, R19, -UR6, RZ ;  /* 0x8000000613027c10 */ /* 0x000fe2000fffe0ff */
[----:B------:R-:W0:Y:S01]  /*0860*/  LDCU.64 UR16, c[0x0][0x3e0] ;  /* 0x00007c00ff1077ac */ /* 0x000e220008000a00 */
[----:B------:R-:W-:-:S13]  /*0870*/  ISETP.GE.AND.EX P0, PT, R21, UR9, PT, P0 ;  /* 0x0000000915007c0c */ /* 0x000fda000bf06300 */
.L_x_577:
        /* <DEDUP_REMOVED lines=114> */
.L_x_574:
        /* <DEDUP_REMOVED lines=8> */
.L_x_581:
        /* <DEDUP_REMOVED lines=40> */
.L_x_580:
[----:B--2---:R-:W-:Y:S05]  /*12a0*/  BSYNC.RECONVERGENT B0 ;  /* 0x0000000000007941 */ /* 0x004fea0003800200 */
.L_x_579:
[----:B------:R-:W-:Y:S01]  /*12b0*/  IADD3 R0, PT, PT, R0, 0x1, RZ ;  /* 0x0000000100007810 */ /* 0x000fe20007ffe0ff */
[----:B------:R-:W-:Y:S06]  /*12c0*/  BRA.U UP0, `(.L_x_581) ;  /* 0xfffffffd00547547 */ /* 0x000fec000b83ffff */
.L_x_578:
        /* <DEDUP_REMOVED lines=9> */
.L_x_584:
        /* <DEDUP_REMOVED lines=40> */
.L_x_583:
[----:B---3--:R-:W-:Y:S05]  /*15e0*/  BSYNC.RECONVERGENT B0 ;  /* 0x0000000000007941 */ /* 0x008fea0003800200 */
.L_x_582:
        /* <DEDUP_REMOVED lines=114> */
.L_x_573:
        /* <DEDUP_REMOVED lines=14> */
.L_x_585:
        /* <DEDUP_REMOVED lines=9> */
.L_x_3574:


//--------------------- .text._Z32group_norm_nhwc_fwd_scale_kernelI11Bf16IOBf16WLi448EEv26Group_norm_nhwc_fwd_params --------------------------
	.section	.text._Z32group_norm_nhwc_fwd_scale_kernelI11Bf16IOBf16WLi448EEv26Group_norm_nhwc_fwd_params,"ax",@progbits
	.align	128
        .global         _Z32group_norm_nhwc_fwd_scale_kernelI11Bf16IOBf16WLi448EEv26Group_norm_nhwc_fwd_params
        .type           _Z32group_norm_nhwc_fwd_scale_kernelI11Bf16IOBf16WLi448EEv26Group_norm_nhwc_fwd_params,@function
        .size           _Z32group_norm_nhwc_fwd_scale_kernelI11Bf16IOBf16WLi448EEv26Group_norm_nhwc_fwd_params,(.L_x_3575 - _Z32group_norm_nhwc_fwd_scale_kernelI11Bf16IOBf16WLi448EEv26Group_norm_nhwc_fwd_params)
        .other          _Z32group_norm_nhwc_fwd_scale_kernelI11Bf16IOBf16WLi448EEv26Group_norm_nhwc_fwd_params,@"STO_CUDA_ENTRY STV_DEFAULT"
_Z32group_norm_nhwc_fwd_scale_kernelI11Bf16IOBf16WLi448EEv26Group_norm_nhwc_fwd_params:
.text._Z32group_norm_nhwc_fwd_scale_kernelI11Bf16IOBf16WLi448EEv26Group_norm_nhwc_fwd_params:
        /* <DEDUP_REMOVED lines=99> */
.L_x_589:
        /* <DEDUP_REMOVED lines=31> */
.L_x_588:
[----:B------:R-:W-:Y:S05]  /*0820*/  BRA.U UP0, `(.L_x_586) ;  /* 0x0000001500387547 */ /* 0x000fea000b800000 */
[----:B------:R-:W-:Y:S01]  /*0830*/  ISETP.GE.U32.AND P0, PT, R20, UR8, PT ;  /* 0x0000000814007c0c */ /* 0x000fe2000bf06070 */
[C---:B------:R-:W-:Y:S01]  /*0840*/  VIADD R0, R19.reuse, 0x1 ;  /* 0x0000000113007836 */ /* 0x040fe20000000000 */
[----:B------:R-:W-:Y:S01]  /*0850*/  IADD3 R2, PT, PT, R19, -UR6, RZ ;  /* 0x8000000613027c10 */ /* 0x000fe2000fffe0ff */
[----:B------:R-:W0:Y:S01]  /*0860*/  LDCU.64 UR16, c[0x0][0x3e0] ;  /* 0x00007c00ff1077ac */ /* 0x000e220008000a00 */
[----:B------:R-:W-:-:S13]  /*0870*/  ISETP.GE.AND.EX P0, PT, R21, UR9, PT, P0 ;  /* 0x0000000915007c0c */ /* 0x000fda000bf06300 */
.L_x_590:
        /* <DEDUP_REMOVED lines=114> */
.L_x_587:
        /* <DEDUP_REMOVED lines=8> */
.L_x_594:
        /* <DEDUP_REMOVED lines=40> */
.L_x_593:
[----:B--2---:R-:W-:Y:S05]  /*12a0*/  BSYNC.RECONVERGENT B0 ;  /* 0x0000000000007941 */ /* 0x004fea0003800200 */
.L_x_592:
[----:B------:R-:W-:Y:S01]  /*12b0*/  IADD3 R0, PT, PT, R0, 0x1, RZ ;  /* 0x0000000100007810 */ /* 0x000fe20007ffe0ff */
[----:B------:R-:W-:Y:S06]  /*12c0*/  BRA.U UP0, `(.L_x_594) ;  /* 0xfffffffd00547547 */ /* 0x000fec000b83ffff */
.L_x_591:
        /* <DEDUP_REMOVED lines=9> */
.L_x_597:
        /* <DEDUP_REMOVED lines=40> */
.L_x_596:
[----:B---3--:R-:W-:Y:S05]  /*15e0*/  BSYNC.RECONVERGENT B0 ;  /* 0x0000000000007941 */ /* 0x008fea0003800200 */
.L_x_595:
        /* <DEDUP_REMOVED lines=114> */
.L_x_586:
        /* <DEDUP_REMOVED lines=14> */
.L_x_598:
        /* <DEDUP_REMOVED lines=9> */
.L_x_3575:


//--------------------- .text._Z32group_norm_nhwc_fwd_scale_kernelI11Bf16IOBf16WLi256EEv26Group_norm_nhwc_fwd_params --------------------------
	.section	.text._Z32group_norm_nhwc_fwd_scale_kernelI11Bf16IOBf16WLi256EEv26Group_norm_nhwc_fwd_params,"ax",@progbits
	.align	128
        .global         _Z32group_norm_nhwc_fwd_scale_kernelI11Bf16IOBf16WLi256EEv26Group_norm_nhwc_fwd_params
        .type           _Z32group_norm_nhwc_fwd_scale_kernelI11Bf16IOBf16WLi256EEv26Group_norm_nhwc_fwd_params,@function
        .size           _Z32group_norm_nhwc_fwd_scale_kernelI11Bf16IOBf16WLi256EEv26Group_norm_nhwc_fwd_params,(.L_x_3576 - _Z32group_norm_nhwc_fwd_scale_kernelI11Bf16IOBf16WLi256EEv26Group_norm_nhwc_fwd_params)
        .other          _Z32group_norm_nhwc_fwd_scale_kernelI11Bf16IOBf16WLi256EEv26Group_norm_nhwc_fwd_params,@"STO_CUDA_ENTRY STV_DEFAULT"
_Z32group_norm_nhwc_fwd_scale_kernelI11Bf16IOBf16WLi256EEv26Group_norm_nhwc_fwd_params:
.text._Z32group_norm_nhwc_fwd_scale_kernelI11Bf16IOBf16WLi256EEv26Group_norm_nhwc_fwd_params:
        /* <DEDUP_REMOVED lines=99> */
.L_x_602:
        /* <DEDUP_REMOVED lines=31> */
.L_x_601:
[----:B------:R-:W-:Y:S05]  /*0820*/  BRA.U UP0, `(.L_x_599) ;  /* 0x0000001500387547 */ /* 0x000fea000b800000 */
[----:B------:R-:W-:Y:S01]  /*0830*/  ISETP.GE.U32.AND P0, PT, R20, UR8, PT ;  /* 0x0000000814007c0c */ /* 0x000fe2000bf06070 */
[C---:B------:R-:W-:Y:S01]  /*0840*/  VIADD R0, R19.reuse, 0x1 ;  /* 0x0000000113007836 */ /* 0x040fe20000000000 */
[----:B------:R-:W-:Y:S01]  /*0850*/  IADD3 R2, PT, PT, R19, -UR6, RZ ;  /* 0x8000000613027c10 */ /* 0x000fe2000fffe0ff */
[----:B------:R-:W0:Y:S01]  /*0860*/  LDCU.64 UR16, c[0x0][0x3e0] ;  /* 0x00007c00ff1077ac */ /* 0x000e220008000a00 */
[----:B------:R-:W-:-:S13]  /*0870*/  ISETP.GE.AND.EX P0, PT, R21, UR9, PT, P0 ;  /* 0x0000000915007c0c */ /* 0x000fda000bf06300 */
.L_x_603:
        /* <DEDUP_REMOVED lines=114> */
.L_x_600:
        /* <DEDUP_REMOVED lines=8> */
.L_x_607:
        /* <DEDUP_REMOVED lines=40> */
.L_x_606:
[----:B--2---:R-:W-:Y:S05]  /*12a0*/  BSYNC.RECONVERGENT B0 ;  /* 0x0000000000007941 */ /* 0x004fea0003800200 */
.L_x_605:
[----:B------:R-:W-:Y:S01]  /*12b0*/  IADD3 R0, PT, PT, R0, 0x1, RZ ;  /* 0x0000000100007810 */ /* 0x000fe20007ffe0ff */
[----:B------:R-:W-:Y:S06]  /*12c0*/  BRA.U UP0, `(.L_x_607) ;  /* 0xfffffffd00547547 */ /* 0x000fec000b83ffff */
.L_x_604:
        /* <DEDUP_REMOVED lines=9> */
.L_x_610:
        /* <DEDUP_REMOVED lines=40> */
.L_x_609:
[----:B---3--:R-:W-:Y:S05]  /*15e0*/  BSYNC.RECONVERGENT B0 ;  /* 0x0000000000007941 */ /* 0x008fea0003800200 */
.L_x_608:
        /* <DEDUP_REMOVED lines=114> */
.L_x_599:
        /* <DEDUP_REMOVED lines=14> */
.L_x_611:
        /* <DEDUP_REMOVED lines=9> */
.L_x_3576:


//--------------------- .text._Z32group_norm_nhwc_fwd_scale_kernelI11Bf16IOBf16WLi120EEv26Group_norm_nhwc_fwd_params --------------------------
	.section	.text._Z32group_norm_nhwc_fwd_scale_kernelI11Bf16IOBf16WLi120EEv26Group_norm_nhwc_fwd_params,"ax",@progbits
	.align	128
        .global         _Z32group_norm_nhwc_fwd_scale_kernelI11Bf16IOBf16WLi120EEv26Group_norm_nhwc_fwd_params
        .type           _Z32group_norm_nhwc_fwd_scale_kernelI11Bf16IOBf16WLi120EEv26Group_norm_nhwc_fwd_params,@function
        .size           _Z32group_norm_nhwc_fwd_scale_kernelI11Bf16IOBf16WLi120EEv26Group_norm_nhwc_fwd_params,(.L_x_3577 - _Z32group_norm_nhwc_fwd_scale_kernelI11Bf16IOBf16WLi120EEv26Group_norm_nhwc_fwd_params)
        .other          _Z32group_norm_nhwc_fwd_scale_kernelI11Bf16IOBf16WLi120EEv26Group_norm_nhwc_fwd_params,@"STO_CUDA_ENTRY STV_DEFAULT"
_Z32group_norm_nhwc_fwd_scale_kernelI11Bf16IOBf16WLi120EEv26Group_norm_nhwc_fwd_params:
.text._Z32group_norm_nhwc_fwd_scale_kernelI11Bf16IOBf16WLi120EEv26Group_norm_nhwc_fwd_params:
        /* <DEDUP_REMOVED lines=99> */
.L_x_615:
        /* <DEDUP_REMOVED lines=31> */
.L_x_614:
[----:B------:R-:W-:Y:S05]  /*0820*/  BRA.U UP0, `(.L_x_612) ;  /* 0x0000001500387547 */ /* 0x000fea000b800000 */
[----:B------:R-:W-:Y:S01]  /*0830*/  ISETP.GE.U32.AND P0, PT, R20, UR8, PT ;  /* 0x0000000814007c0c */ /* 0x000fe2000bf06070 */
[C---:B------:R-:W-:Y:S01]  /*0840*/  VIADD R0, R19.reuse, 0x1 ;  /* 0x0000000113007836 */ /* 0x040fe20000000000 */
[----:B------:R-:W-:Y:S01]  /*0850*/  IADD3 R2, PT, PT, R19, -UR6, RZ ;  /* 0x8000000613027c10 */ /* 0x000fe2000fffe0ff */
[----:B------:R-:W0:Y:S01]  /*0860*/  LDCU.64 UR16, c[0x0][0x3e0] ;  /* 0x00007c00ff1077ac */ /* 0x000e220008000a00 */
[----:B------:R-:W-:-:S13]  /*0870*/  ISETP.GE.AND.EX P0, PT, R21, UR9, PT, P0 ;  /* 0x0000000915007c0c */ /* 0x000fda000bf06300 */
.L_x_616:
        /* <DEDUP_REMOVED lines=114> */
.L_x_613:
        /* <DEDUP_REMOVED lines=8> */
.L_x_620:
        /* <DEDUP_REMOVED lines=40> */
.L_x_619:
[----:B--2---:R-:W-:Y:S05]  /*12a0*/  BSYNC.RECONVERGENT B0 ;  /* 0x0000000000007941 */ /* 0x004fea0003800200 */
.L_x_618:
[----:B------:R-:W-:Y:S01]  /*12b0*/  IADD3 R0, PT, PT, R0, 0x1, RZ ;  /* 0x0000000100007810 */ /* 0x000fe20007ffe0ff */
[----:B------:R-:W-:Y:S06]  /*12c0*/  BRA.U UP0, `(.L_x_620) ;  /* 0xfffffffd00547547 */ /* 0x000fec000b83ffff */
.L_x_617:
        /* <DEDUP_REMOVED lines=9> */
.L_x_623:
        /* <DEDUP_REMOVED lines=40> */
.L_x_622:
[----:B---3--:R-:W-:Y:S05]  /*15e0*/  BSYNC.RECONVERGENT B0 ;  /* 0x0000000000007941 */ /* 0x008fea0003800200 */
.L_x_621:
        /* <DEDUP_REMOVED lines=114> */
.L_x_612:
        /* <DEDUP_REMOVED lines=14> */
.L_x_624:
        /* <DEDUP_REMOVED lines=9> */
.L_x_3577:


//--------------------- .text._Z32group_norm_nhwc_fwd_scale_kernelI11Bf16IOBf16WLi140EEv26Group_norm_nhwc_fwd_params --------------------------
	.section	.text._Z32group_norm_nhwc_fwd_scale_kernelI11Bf16IOBf16WLi140EEv26Group_norm_nhwc_fwd_params,"ax",@progbits
	.align	128
        .global         _Z32group_norm_nhwc_fwd_scale_kernelI11Bf16IOBf16WLi140EEv26Group_norm_nhwc_fwd_params
        .type           _Z32group_norm_nhwc_fwd_scale_kernelI11Bf16IOBf16WLi140EEv26Group_norm_nhwc_fwd_params,@function
        .size           _Z32group_norm_nhwc_fwd_scale_kernelI11Bf16IOBf16WLi140EEv26Group_norm_nhwc_fwd_params,(.L_x_3578 - _Z32group_norm_nhwc_fwd_scale_kernelI11Bf16IOBf16WLi140EEv26Group_norm_nhwc_fwd_params)
        .other          _Z32group_norm_nhwc_fwd_scale_kernelI11Bf16IOBf16WLi140EEv26Group_norm_nhwc_fwd_params,@"STO_CUDA_ENTRY STV_DEFAULT"
_Z32group_norm_nhwc_fwd_scale_kernelI11Bf16IOBf16WLi140EEv26Group_norm_nhwc_fwd_params:
.text._Z32group_norm_nhwc_fwd_scale_kernelI11Bf16IOBf16WLi140EEv26Group_norm_nhwc_fwd_params:
        /* <DEDUP_REMOVED lines=99> */
.L_x_628:
        /* <DEDUP_REMOVED lines=31> */
.L_x_627:
[----:B------:R-:W-:Y:S05]  /*0820*/  BRA.U UP0, `(.L_x_625) ;  /* 0x0000001500387547 */ /* 0x000fea000b800000 */
[----:B------:R-:W-:Y:S01]  /*0830*/  ISETP.GE.U32.AND P0, PT, R20, UR8, PT ;  /* 0x0000000814007c0c */ /* 0x000fe2000bf06070 */
[C---:B------:R-:W-:Y:S01]  /*0840*/  VIADD R0, R19.reuse, 0x1 ;  /* 0x0000000113007836 */ /* 0x040fe20000000000 */
[----:B------:R-:W-:Y:S01]  /*0850*/  IADD3 R2, PT, PT, R19, -UR6, RZ ;  /* 0x8000000613027c10 */ /* 0x000fe2000fffe0ff */
[----:B------:R-:W0:Y:S01]  /*0860*/  LDCU.64 UR16, c[0x0][0x3e0] ;  /* 0x00007c00ff1077ac */ /* 0x000e220008000a00 */
[----:B------:R-:W-:-:S13]  /*0870*/  ISETP.GE.AND.EX P0, PT, R21, UR9, PT, P0 ;  /* 0x0000000915007c0c */ /* 0x000fda000bf06300 */
.L_x_629:
        /* <DEDUP_REMOVED lines=114> */
.L_x_626:
        /* <DEDUP_REMOVED lines=8> */
.L_x_633:
        /* <DEDUP_REMOVED lines=40> */
.L_x_632:
[----:B--2---:R-:W-:Y:S05]  /*12a0*/  BSYNC.RECONVERGENT B0 ;  /* 0x0000000000007941 */ /* 0x004fea0003800200 */
.L_x_631:
[----:B------:R-:W-:Y:S01]  /*12b0*/  IADD3 R0, PT, PT, R0, 0x1, RZ ;  /* 0x0000000100007810 */ /* 0x000fe20007ffe0ff */
[----:B------:R-:W-:Y:S06]  /*12c0*/  BRA.U UP0, `(.L_x_633) ;  /* 0xfffffffd00547547 */ /* 0x000fec000b83ffff */
.L_x_630:
        /* <DEDUP_REMOVED lines=9> */
.L_x_636:
        /* <DEDUP_REMOVED lines=40> */
.L_x_635:
[----:B---3--:R-:W-:Y:S05]  /*15e0*/  BSYNC.RECONVERGENT B0 ;  /* 0x0000000000007941 */ /* 0x008fea0003800200 */
.L_x_634:
        /* <DEDUP_REMOVED lines=114> */
.L_x_625:
        /* <DEDUP_REMOVED lines=14> */
.L_x_637:
        /* <DEDUP_REMOVED lines=9> */
.L_x_3578:


//--------------------- .text._Z32group_norm_nhwc_fwd_scale_kernelI11Bf16IOBf16WLi160EEv26Group_norm_nhwc_fwd_params --------------------------
	.section	.text._Z32group_norm_nhwc_fwd_scale_kernelI11Bf16IOBf16WLi160EEv26Group_norm_nhwc_fwd_params,"ax",@progbits
	.align	128
        .global         _Z32group_norm_nhwc_fwd_scale_kernelI11Bf16IOBf16WLi160EEv26Group_norm_nhwc_fwd_params
        .type           _Z32group_norm_nhwc_fwd_scale_kernelI11Bf16IOBf16WLi160EEv26Group_norm_nhwc_fwd_params,@function
        .size           _Z32group_norm_nhwc_fwd_scale_kernelI11Bf16IOBf16WLi160EEv26Group_norm_nhwc_fwd_params,(.L_x_3579 - _Z32group_norm_nhwc_fwd_scale_kernelI11Bf16IOBf16WLi160EEv26Group_norm_nhwc_fwd_params)
        .other          _Z32group_norm_nhwc_fwd_scale_kernelI11Bf16IOBf16WLi160EEv26Group_norm_nhwc_fwd_params,@"STO_CUDA_ENTRY STV_DEFAULT"
_Z32group_norm_nhwc_fwd_scale_kernelI11Bf16IOBf16WLi160EEv26Group_norm_nhwc_fwd_params:
.text._Z32group_norm_nhwc_fwd_scale_kernelI11Bf16IOBf16WLi160EEv26Group_norm_nhwc_fwd_params:
        /* <DEDUP_REMOVED lines=99> */
.L_x_641:
        /* <DEDUP_REMOVED lines=31> */
.L_x_640:
[----:B------:R-:W-:Y:S05]  /*0820*/  BRA.U UP0, `(.L_x_638) ;  /* 0x0000001500387547 */ /* 0x000fea000b800000 */
[----:B------:R-:W-:Y:S01]  /*0830*/  ISETP.GE.U32.AND P0, PT, R20, UR8, PT ;  /* 0x0000000814007c0c */ /* 0x000fe2000bf06070 */
[C---:B------:R-:W-:Y:S01]  /*0840*/  VIADD R0, R19.reuse, 0x1 ;  /* 0x0000000113007836 */ /* 0x040fe20000000000 */
[----:B------:R-:W-:Y:S01]  /*0850*/  IADD3 R2, PT, PT, R19, -UR6, RZ ;  /* 0x8000000613027c10 */ /* 0x000fe2000fffe0ff */
[----:B------:R-:W0:Y:S01]  /*0860*/  LDCU.64 UR16, c[0x0][0x3e0] ;  /* 0x00007c00ff1077ac */ /* 0x000e220008000a00 */
[----:B------:R-:W-:-:S13]  /*0870*/  ISETP.GE.AND.EX P0, PT, R21, UR9, PT, P0 ;  /* 0x0000000915007c0c */ /* 0x000fda000bf06300 */
.L_x_642:
        /* <DEDUP_REMOVED lines=114> */
.L_x_639:
        /* <DEDUP_REMOVED lines=8> */
.L_x_646:
        /* <DEDUP_REMOVED lines=40> */
.L_x_645:
[----:B--2---:R-:W-:Y:S05]  /*12a0*/  BSYNC.RECONVERGENT B0 ;  /* 0x0000000000007941 */ /* 0x004fea0003800200 */
.L_x_644:
[----:B------:R-:W-:Y:S01]  /*12b0*/  IADD3 R0, PT, PT, R0, 0x1, RZ ;  /* 0x0000000100007810 */ /* 0x000fe20007ffe0ff */
[----:B------:R-:W-:Y:S06]  /*12c0*/  BRA.U UP0, `(.L_x_646) ;  /* 0xfffffffd00547547 */ /* 0x000fec000b83ffff */
.L_x_643:
        /* <DEDUP_REMOVED lines=9> */
.L_x_649:
        /* <DEDUP_REMOVED lines=40> */
.L_x_648:
[----:B---3--:R-:W-:Y:S05]  /*15e0*/  BSYNC.RECONVERGENT B0 ;  /* 0x0000000000007941 */ /* 0x008fea0003800200 */
.L_x_647:
        /* <DEDUP_REMOVED lines=114> */
.L_x_638:
        /* <DEDUP_REMOVED lines=14> */
.L_x_650:
        /* <DEDUP_REMOVED lines=9> */
.L_x_3579:


//--------------------- .text._Z32group_norm_nhwc_fwd_scale_kernelI11Bf16IOFp16WLi196EEv26Group_norm_nhwc_fwd_params --------------------------
	.section	.text._Z32group_norm_nhwc_fwd_scale_kernelI11Bf16IOFp16WLi196EEv26Group_norm_nhwc_fwd_params,"ax",@progbits
	.align	128
        .global         _Z32group_norm_nhwc_fwd_scale_kernelI11Bf16IOFp16WLi196EEv26Group_norm_nhwc_fwd_params
        .type           _Z32group_norm_nhwc_fwd_scale_kernelI11Bf16IOFp16WLi196EEv26Group_norm_nhwc_fwd_params,@function
        .size           _Z32group_norm_nhwc_fwd_scale_kernelI11Bf16IOFp16WLi196EEv26Group_norm_nhwc_fwd_params,(.L_x_3580 - _Z32group_norm_nhwc_fwd_scale_kernelI11Bf16IOFp16WLi196EEv26Group_norm_nhwc_fwd_params)
        .other          _Z32group_norm_nhwc_fwd_scale_kernelI11Bf16IOFp16WLi196EEv26Group_norm_nhwc_fwd_params,@"STO_CUDA_ENTRY STV_DEFAULT"
_Z32group_norm_nhwc_fwd_scale_kernelI11Bf16IOFp16WLi196EEv26Group_norm_nhwc_fwd_params:
.text._Z32group_norm_nhwc_fwd_scale_kernelI11Bf16IOFp16WLi196EEv26Group_norm_nhwc_fwd_params:
        /* <DEDUP_REMOVED lines=79> */
[----:B---3--:R-:W-:Y:S02]  /*04f0*/  @!P0 HADD2.F32 R5, -RZ, R14.H0_H0 ;  /* 0x2000000eff058230 */ /* 0x008fe40000004100 */
[----:B----4-:R-:W-:Y:S02]  /*0500*/  @!P0 HADD2.F32 R4, -RZ, R15.H0_H0 ;  /* 0x2000000fff048230 */ /* 0x010fe40000004100 */
[----:B------:R-:W-:Y:S02]  /*0510*/  @!P0 HADD2.F32 R6, -RZ, R16.H0_H0 ;  /* 0x20000010ff068230 */ /* 0x000fe40000004100 */
[----:B------:R-:W-:Y:S01]  /*0520*/  @!P0 HADD2.F32 R7, -RZ, R0.H0_H0 ;  /* 0x20000000ff078230 */ /* 0x000fe20000004100 */
[----:B0-----:R-:W-:Y:S06]  /*0530*/  BRA.U UP0, `(.L_x_651) ;  /* 0x0000001500f47547 */ /* 0x001fec000b800000 */
        /* <DEDUP_REMOVED lines=15> */
.L_x_654:
        /* <DEDUP_REMOVED lines=31> */
.L_x_653:
[----:B------:R-:W-:Y:S05]  /*0820*/  BRA.U UP0, `(.L_x_651) ;  /* 0x0000001500387547 */ /* 0x000fea000b800000 */
[----:B------:R-:W-:Y:S01]  /*0830*/  ISETP.GE.U32.AND P0, PT, R20, UR8, PT ;  /* 0x0000000814007c0c */ /* 0x000fe2000bf06070 */
[C---:B------:R-:W-:Y:S01]  /*0840*/  VIADD R0, R19.reuse, 0x1 ;  /* 0x0000000113007836 */ /* 0x040fe20000000000 */
[----:B------:R-:W-:Y:S01]  /*0850*/  IADD3 R2, PT, PT, R19, -UR6, RZ ;  /* 0x8000000613027c10 */ /* 0x000fe2000fffe0ff */
[----:B------:R-:W0:Y:S01]  /*0860*/  LDCU.64 UR16, c[0x0][0x3e0] ;  /* 0x00007c00ff1077ac */ /* 0x000e220008000a00 */
[----:B------:R-:W-:-:S13]  /*0870*/  ISETP.GE.AND.EX P0, PT, R21, UR9, PT, P0 ;  /* 0x0000000915007c0c */ /* 0x000fda000bf06300 */
.L_x_655:
[----:B0-2---:R-:W2:Y:S01]  /*0880*/  @!P0 LDC.64 R14, c[0x0][0x390] ;  /* 0x0000e400ff0e8b82 */ /* 0x005ea20000000a00 */
[----:B------:R-:W-:Y:S01]  /*0890*/  IADD3 R17, PT, PT, R0, -0x1, RZ ;  /* 0xffffffff00117810 */ /* 0x000fe20007ffe0ff */
[----:B------:R-:W-:Y:S01]  /*08a0*/  IMAD.MOV.U32 R21, RZ, RZ, R3 ;  /* 0x000000ffff157224 */ /* 0x000fe200078e0003 */
[----:B------:R-:W-:Y:S02]  /*08b0*/  MOV R20, R12 ;  /* 0x0000000c00147202 */ /* 0x000fe40000000f00 */
[----:B------:R-:W-:-:S03]  /*08c0*/  SHF.R.S32.HI R16, RZ, 0x1f, R17 ;  /* 0x0000001fff107819 */ /* 0x000fc60000011411 */
[----:B0-----:R-:W-:-:S04]  /*08d0*/  IMAD.WIDE.U32 R22, R17, UR16, R20 ;  /* 0x0000001011167c25 */ /* 0x001fc8000f8e0014 */
[----:B------:R-:W-:-:S04]  /*08e0*/  IMAD R16, R16, UR16, RZ ;  /* 0x0000001010107c24 */ /* 0x000fc8000f8e02ff */
[----:B------:R-:W-:-:S05]  /*08f0*/  IMAD R17, R17, UR17, R16 ;  /* 0x0000001111117c24 */ /* 0x000fca000f8e0210 */
[----:B------:R-:W-:Y:S02]  /*0900*/  IADD3 R19, PT, PT, R23, R17, RZ ;  /* 0x0000001117137210 */ /* 0x000fe40007ffe0ff */
        /* <DEDUP_REMOVED lines=30> */
[----:B------:R-:W-:-:S02]  /*0af0*/  PRMT R28, RZ, 0x7610, R28 ;  /* 0x00007610ff1c7816 */ /* 0x000fc4000000001c */
[----:B------:R-:W-:Y:S02]  /*0b00*/  IADD3 R23, PT, PT, R0, 0x1, RZ ;  /* 0x0000000100177810 */ /* 0x000fe40007ffe0ff */
[----:B0-----:R-:W-:-:S04]  /*0b10*/  @!P0 LEA R24, P1, R22, R14, 0x1 ;  /* 0x0000000e16188211 */ /* 0x001fc800078208ff */
[--C-:B------:R-:W-:Y:S02]  /*0b20*/  @!P0 LEA.HI.X R25, R22, R15, R19.reuse, 0x1, P1 ;  /* 0x0000000f16198211 */ /* 0x100fe400008f0c13 */
[----:B------:R-:W0:Y:S01]  /*0b30*/  @!P0 LDC.64 R14, c[0x0][0x390] ;  /* 0x0000e400ff0e8b82 */ /* 0x000e220000000a00 */
[----:B------:R-:W-:Y:S02]  /*0b40*/  PRMT R19, RZ, 0x7610, R19 ;  /* 0x00007610ff137816 */ /* 0x000fe40000000013 */
[----:B------:R-:W-:-:S05]  /*0b50*/  SHF.R.S32.HI R22, RZ, 0x1f, R23 ;  /* 0x0000001fff167819 */ /* 0x000fca0000011417 */
[----:B------:R-:W-:Y:S01]  /*0b60*/  IMAD R22, R22, UR16, RZ ;  /* 0x0000001016167c24 */ /* 0x000fe2000f8e02ff */
[C---:B--2---:R-:W-:Y:S02]  /*0b70*/  @!P0 PRMT R28, R16.reuse, 0x7610, R28 ;  /* 0x00007610101c8816 */ /* 0x044fe4000000001c */
[----:B------:R-:W-:-:S03]  /*0b80*/  @!P0 PRMT R19, R16, 0x7632, R19 ;  /* 0x0000763210138816 */ /* 0x000fc60000000013 */
[----:B------:R-:W-:Y:S01]  /*0b90*/  IMAD.U32 R28, R28, 0x10000, RZ ;  /* 0x000100001c1c7824 */ /* 0x000fe200078e00ff */
[----:B------:R-:W-:Y:S01]  /*0ba0*/  SHF.L.U32 R16, R19, 0x10, RZ ;  /* 0x0000001013107819 */ /* 0x000fe200000006ff */
[----:B------:R-:W-:Y:S02]  /*0bb0*/  IMAD R19, R23, UR17, R22 ;  /* 0x0000001117137c24 */ /* 0x000fe4000f8e0216 */
[----:B------:R-:W-:Y:S01]  /*0bc0*/  FADD.FTZ R17, -R9, R28 ;  /* 0x0000001c09117221 */ /* 0x000fe20000010100 */
[----:B------:R-:W-:-:S04]  /*0bd0*/  IMAD.WIDE.U32 R22, R23, UR16, R20 ;  /* 0x0000001017167c25 */ /* 0x000fc8000f8e0014 */
[----:B-1----:R-:W-:Y:S01]  /*0be0*/  FADD.FTZ R27, -R9, R16 ;  /* 0x00000010091b7221 */ /* 0x002fe20000010100 */
[----:B------:R-:W-:-:S03]  /*0bf0*/  FMUL.FTZ R17, R17, R8 ;  /* 0x0000000811117220 */ /* 0x000fc60000410000 */
[----:B------:R-:W-:Y:S01]  /*0c00*/  FMUL.FTZ R27, R27, R8 ;  /* 0x000000081b1b7220 */ /* 0x000fe20000410000 */
[----:B0-----:R-:W-:Y:S01]  /*0c10*/  @!P0 LEA R26, P1, R22, R14, 0x1 ;  /* 0x0000000e161a8211 */ /* 0x001fe200078208ff */
[----:B------:R-:W-:Y:S01]  /*0c20*/  FFMA.FTZ R17, R6, R17, R5 ;  /* 0x0000001106117223 */ /* 0x000fe20000010005 */
        /* <DEDUP_REMOVED lines=9> */
[----:B0-----:R-:W-:-:S04]  /*0cc0*/  @!P0 LEA R14, P1, R22, R14, 0x1 ;  /* 0x0000000e160e8211 */ /* 0x001fc800078208ff */
        /* <DEDUP_REMOVED lines=14> */
[----:B---3--:R-:W-:Y:S01]  /*0db0*/  @!P0 LEA R22, P1, R20, R16, 0x1 ;  /* 0x0000001014168211 */ /* 0x008fe200078208ff */
        /* <DEDUP_REMOVED lines=30> */
.L_x_652:
        /* <DEDUP_REMOVED lines=8> */
.L_x_659:
        /* <DEDUP_REMOVED lines=40> */
.L_x_658:
[----:B--2---:R-:W-:Y:S05]  /*12a0*/  BSYNC.RECONVERGENT B0 ;  /* 0x0000000000007941 */ /* 0x004fea0003800200 */
.L_x_657:
[----:B------:R-:W-:Y:S01]  /*12b0*/  IADD3 R0, PT, PT, R0, 0x1, RZ ;  /* 0x0000000100007810 */ /* 0x000fe20007ffe0ff */
[----:B------:R-:W-:Y:S06]  /*12c0*/  BRA.U UP0, `(.L_x_659) ;  /* 0xfffffffd00547547 */ /* 0x000fec000b83ffff */
.L_x_656:
        /* <DEDUP_REMOVED lines=9> */
.L_x_662:
        /* <DEDUP_REMOVED lines=40> */
.L_x_661:
[----:B---3--:R-:W-:Y:S05]  /*15e0*/  BSYNC.RECONVERGENT B0 ;  /* 0x0000000000007941 */ /* 0x008fea0003800200 */
.L_x_660:
        /* <DEDUP_REMOVED lines=114> */
.L_x_651:
        /* <DEDUP_REMOVED lines=14> */
.L_x_663:
        /* <DEDUP_REMOVED lines=9> */
.L_x_3580:


//--------------------- .text._Z32group_norm_nhwc_fwd_scale_kernelI11Bf16IOFp16WLi168EEv26Group_norm_nhwc_fwd_params --------------------------
	.section	.text._Z32group_norm_nhwc_fwd_scale_kernelI11Bf16IOFp16WLi168EEv26Group_norm_nhwc_fwd_params,"ax",@progbits
	.align	128
        .global         _Z32group_norm_nhwc_fwd_scale_kernelI11Bf16IOFp16WLi168EEv26Group_norm_nhwc_fwd_params
        .type           _Z32group_norm_nhwc_fwd_scale_kernelI11Bf16IOFp16WLi168EEv26Group_norm_nhwc_fwd_params,@function
        .size           _Z32group_norm_nhwc_fwd_scale_kernelI11Bf16IOFp16WLi168EEv26Group_norm_nhwc_fwd_params,(.L_x_3581 - _Z32group_norm_nhwc_fwd_scale_kernelI11Bf16IOFp16WLi168EEv26Group_norm_nhwc_fwd_params)
        .other          _Z32group_norm_nhwc_fwd_scale_kernelI11Bf16IOFp16WLi168EEv26Group_norm_nhwc_fwd_params,@"STO_CUDA_ENTRY STV_DEFAULT"
_Z32group_norm_nhwc_fwd_scale_kernelI11Bf16IOFp16WLi168EEv26Group_norm_nhwc_fwd_params:
.text._Z32group_norm_nhwc_fwd_scale_kernelI11Bf16IOFp16WLi168EEv26Group_norm_nhwc_fwd_params:
        /* <DEDUP_REMOVED lines=99> */
.L_x_667:
        /* <DEDUP_REMOVED lines=31> */
.L_x_666:
[----:B------:R-:W-:Y:S05]  /*0820*/  BRA.U UP0, `(.L_x_664) ;  /* 0x0000001500387547 */ /* 0x000fea000b800000 */
[----:B------:R-:W-:Y:S01]  /*0830*/  ISETP.GE.U32.AND P0, PT, R20, UR8, PT ;  /* 0x0000000814007c0c */ /* 0x000fe2000bf06070 */
[C---:B------:R-:W-:Y:S01]  /*0840*/  VIADD R0, R19.reuse, 0x1 ;  /* 0x0000000113007836 */ /* 0x040fe20000000000 */
[----:B------:R-:W-:Y:S01]  /*0850*/  IADD3 R2, PT, PT, R19, -UR6, RZ ;  /* 0x8000000613027c10 */ /* 0x000fe2000fffe0ff */
[----:B------:R-:W0:Y:S01]  /*0860*/  LDCU.64 UR16, c[0x0][0x3e0] ;  /* 0x00007c00ff1077ac */ /* 0x000e220008000a00 */
[----:B------:R-:W-:-:S13]  /*0870*/  ISETP.GE.AND.EX P0, PT, R21, UR9, PT, P0 ;  /* 0x0000000915007c0c */ /* 0x000fda000bf06300 */
.L_x_668:
        /* <DEDUP_REMOVED lines=114> */
.L_x_665:
        /* <DEDUP_REMOVED lines=8> */
.L_x_672:
        /* <DEDUP_REMOVED lines=40> */
.L_x_671:
[----:B--2---:R-:W-:Y:S05]  /*12a0*/  BSYNC.RECONVERGENT B0 ;  /* 0x0000000000007941 */ /* 0x004fea0003800200 */
.L_x_670:
[----:B------:R-:W-:Y:S01]  /*12b0*/  IADD3 R0, PT, PT, R0, 0x1, RZ ;  /* 0x0000000100007810 */ /* 0x000fe20007ffe0ff */
[----:B------:R-:W-:Y:S06]  /*12c0*/  BRA.U UP0, `(.L_x_672) ;  /* 0xfffffffd00547547 */ /* 0x000fec000b83ffff */
.L_x_669:
        /* <DEDUP_REMOVED lines=9> */
.L_x_675:
        /* <DEDUP_REMOVED lines=40> */
.L_x_674:
[----:B---3--:R-:W-:Y:S05]  /*15e0*/  BSYNC.RECONVERGENT B0 ;  /* 0x0000000000007941 */ /* 0x008fea0003800200 */
.L_x_673:
        /* <DEDUP_REMOVED lines=114> */
.L_x_664:
        /* <DEDUP_REMOVED lines=14> */
.L_x_676:
        /* <DEDUP_REMOVED lines=9> */
.L_x_3581:


//--------------------- .text._Z32group_norm_nhwc_fwd_scale_kernelI11Bf16IOFp16WLi64EEv26Group_norm_nhwc_fwd_params --------------------------
	.section	.text._Z32group_norm_nhwc_fwd_scale_kernelI11Bf16IOFp16WLi64EEv26Group_norm_nhwc_fwd_params,"ax",@progbits
	.align	128
        .global         _Z32group_norm_nhwc_fwd_scale_kernelI11Bf16IOFp16WLi64EEv26Group_norm_nhwc_fwd_params
        .type           _Z32group_norm_nhwc_fwd_scale_kernelI11Bf16IOFp16WLi64EEv26Group_norm_nhwc_fwd_params,@function
        .size           _Z32group_norm_nhwc_fwd_scale_kernelI11Bf16IOFp16WLi64EEv26Group_norm_nhwc_fwd_params,(.L_x_3582 - _Z32group_norm_nhwc_fwd_scale_kernelI11Bf16IOFp16WLi64EEv26Group_norm_nhwc_fwd_params)
        .other          _Z32group_norm_nhwc_fwd_scale_kernelI11Bf16IOFp16WLi64EEv26Group_norm_nhwc_fwd_params,@"STO_CUDA_ENTRY STV_DEFAULT"
_Z32group_norm_nhwc_fwd_scale_kernelI11Bf16IOFp16WLi64EEv26Group_norm_nhwc_fwd_params:
.text._Z32group_norm_nhwc_fwd_scale_kernelI11Bf16IOFp16WLi64EEv26Group_norm_nhwc_fwd_params:
        /* <DEDUP_REMOVED lines=99> */
.L_x_680:
        /* <DEDUP_REMOVED lines=31> */
.L_x_679:
[----:B------:R-:W-:Y:S05]  /*0820*/  BRA.U UP0, `(.L_x_677) ;  /* 0x0000001500387547 */ /* 0x000fea000b800000 */
[----:B------:R-:W-:Y:S01]  /*0830*/  ISETP.GE.U32.AND P0, PT, R20, UR8, PT ;  /* 0x0000000814007c0c */ /* 0x000fe2000bf06070 */
[C---:B------:R-:W-:Y:S01]  /*0840*/  VIADD R0, R19.reuse, 0x1 ;  /* 0x0000000113007836 */ /* 0x040fe20000000000 */
[----:B------:R-:W-:Y:S01]  /*0850*/  IADD3 R2, PT, PT, R19, -UR6, RZ ;  /* 0x8000000613027c10 */ /* 0x000fe2000fffe0ff */
[----:B------:R-:W0:Y:S01]  /*0860*/  LDCU.64 UR16, c[0x0][0x3e0] ;  /* 0x00007c00ff1077ac */ /* 0x000e220008000a00 */
[----:B------:R-:W-:-:S13]  /*0870*/  ISETP.GE.AND.EX P0, PT, R21, UR9, PT, P0 ;  /* 0x0000000915007c0c */ /* 0x000fda000bf06300 */
.L_x_681:
        /* <DEDUP_REMOVED lines=114> */
.L_x_678:
        /* <DEDUP_REMOVED lines=8> */
.L_x_685:
        /* <DEDUP_REMOVED lines=40> */
.L_x_684:
[----:B--2---:R-:W-:Y:S05]  /*12a0*/  BSYNC.RECONVERGENT B0 ;  /* 0x0000000000007941 */ /* 0x004fea0003800200 */
.L_x_683:
[----:B------:R-:W-:Y:S01]  /*12b0*/  IADD3 R0, PT, PT, R0, 0x1, RZ ;  /* 0x0000000100007810 */ /* 0x000fe20007ffe0ff */
[----:B------:R-:W-:Y:S06]  /*12c0*/  BRA.U UP0, `(.L_x_685) ;  /* 0xfffffffd00547547 */ /* 0x000fec000b83ffff */
.L_x_682:
        /* <DEDUP_REMOVED lines=9> */
.L_x_688:
        /* <DEDUP_REMOVED lines=40> */
.L_x_687:
[----:B---3--:R-:W-:Y:S05]  /*15e0*/  BSYNC.RECONVERGENT B0 ;  /* 0x0000000000007941 */ /* 0x008fea0003800200 */
.L_x_686:
        /* <DEDUP_REMOVED lines=114> */
.L_x_677:
        /* <DEDUP_REMOVED lines=14> */
.L_x_689:
        /* <DEDUP_REMOVED lines=9> */
.L_x_3582:


//--------------------- .text._Z32group_norm_nhwc_fwd_scale_kernelI11Bf16IOFp16WLi128EEv26Group_norm_nhwc_fwd_params --------------------------
	.section	.text._Z32group_norm_nhwc_fwd_scale_kernelI11Bf16IOFp16WLi128EEv26Group_norm_nhwc_fwd_params,"ax",@progbits
	.align	128
        .global         _Z32group_norm_nhwc_fwd_scale_kernelI11Bf16IOFp16WLi128EEv26Group_norm_nhwc_fwd_params
        .type           _Z32group_norm_nhwc_fwd_scale_kernelI11Bf16IOFp16WLi128EEv26Group_norm_nhwc_fwd_params,@function
        .size           _Z32group_norm_nhwc_fwd_scale_kernelI11Bf16IOFp16WLi128EEv26Group_norm_nhwc_fwd_params,(.L_x_3583 - _Z32group_norm_nhwc_fwd_scale_kernelI11Bf16IOFp16WLi128EEv26Group_norm_nhwc_fwd_params)
        .other          _Z32group_norm_nhwc_fwd_scale_kernelI11Bf16IOFp16WLi128EEv26Group_norm_nhwc_fwd_params,@"STO_CUDA_ENTRY STV_DEFAULT"
_Z32group_norm_nhwc_fwd_scale_kernelI11Bf16IOFp16WLi128EEv26Group_norm_nhwc_fwd_params:
.text._Z32group_norm_nhwc_fwd_scale_kernelI11Bf16IOFp16WLi128EEv26Group_norm_nhwc_fwd_params:
        /* <DEDUP_REMOVED lines=99> */
.L_x_693:
        /* <DEDUP_REMOVED lines=31> */
.L_x_692:
[----:B------:R-:W-:Y:S05]  /*0820*/  BRA.U UP0, `(.L_x_690) ;  /* 0x0000001500387547 */ /* 0x000fea000b800000 */
[----:B------:R-:W-:Y:S01]  /*0830*/  ISETP.GE.U32.AND P0, PT, R20, UR8, PT ;  /* 0x0000000814007c0c */ /* 0x000fe2000bf06070 */
[C---:B------:R-:W-:Y:S01]  /*0840*/  VIADD R0, R19.reuse, 0x1 ;  /* 0x0000000113007836 */ /* 0x040fe20000000000 */
[----:B------:R-:W-:Y:S01]  /*0850*/  IADD3 R2, PT, PT, R19, -UR6, RZ ;  /* 0x8000000613027c10 */ /* 0x000fe2000fffe0ff */
[----:B------:R-:W0:Y:S01]  /*0860*/  LDCU.64 UR16, c[0x0][0x3e0] ;  /* 0x00007c00ff1077ac */ /* 0x000e220008000a00 */
[----:B------:R-:W-:-:S13]  /*0870*/  ISETP.GE.AND.EX P0, PT, R21, UR9, PT, P0 ;  /* 0x0000000915007c0c */ /* 0x000fda000bf06300 */
.L_x_694:
        /* <DEDUP_REMOVED lines=114> */
.L_x_691:
        /* <DEDUP_REMOVED lines=8> */
.L_x_698:
        /* <DEDUP_REMOVED lines=40> */
.L_x_697:
[----:B--2---:R-:W-:Y:S05]  /*12a0*/  BSYNC.RECONVERGENT B0 ;  /* 0x0000000000007941 */ /* 0x004fea0003800200 */
.L_x_696:
[----:B------:R-:W-:Y:S01]  /*12b0*/  IADD3 R0, PT, PT, R0, 0x1, RZ ;  /* 0x0000000100007810 */ /* 0x000fe20007ffe0ff */
[----:B------:R-:W-:Y:S06]  /*12c0*/  BRA.U UP0, `(.L_x_698) ;  /* 0xfffffffd00547547 */ /* 0x000fec000b83ffff */
.L_x_695:
        /* <DEDUP_REMOVED lines=9> */
.L_x_701:
        /* <DEDUP_REMOVED lines=40> */
.L_x_700:
[----:B---3--:R-:W-:Y:S05]  /*15e0*/  BSYNC.RECONVERGENT B0 ;  /* 0x0000000000007941 */ /* 0x008fea0003800200 */
.L_x_699:
        /* <DEDUP_REMOVED lines=114> */
.L_x_690:
        /* <DEDUP_REMOVED lines=14> */
.L_x_702:
        /* <DEDUP_REMOVED lines=9> */
.L_x_3583:


//--------------------- .text._Z32group_norm_nhwc_fwd_scale_kernelI11Bf16IOFp16WLi192EEv26Group_norm_nhwc_fwd_params --------------------------
	.section	.text._Z32group_norm_nhwc_fwd_scale_kernelI11Bf16IOFp16WLi192EEv26Group_norm_nhwc_fwd_params,"ax",@progbits
	.align	128
        .global         _Z32group_norm_nhwc_fwd_scale_kernelI11Bf16IOFp16WLi192EEv26Group_norm_nhwc_fwd_params
        .type           _Z32group_norm_nhwc_fwd_scale_kernelI11Bf16IOFp16WLi192EEv26Group_norm_nhwc_fwd_params,@function
        .size           _Z32group_norm_nhwc_fwd_scale_kernelI11Bf16IOFp16WLi192EEv26Group_norm_nhwc_fwd_params,(.L_x_3584 - _Z32group_norm_nhwc_fwd_scale_kernelI11Bf16IOFp16WLi192EEv26Group_norm_nhwc_fwd_params)
        .other          _Z32group_norm_nhwc_fwd_scale_kernelI11Bf16IOFp16WLi192EEv26Group_norm_nhwc_fwd_params,@"STO_CUDA_ENTRY STV_DEFAULT"
_Z32group_norm_nhwc_fwd_scale_kernelI11Bf16IOFp16WLi192EEv26Group_norm_nhwc_fwd_params:
.text._Z32group_norm_nhwc_fwd_scale_kernelI11Bf16IOFp16WLi192EEv26Group_norm_nhwc_fwd_params:
        /* <DEDUP_REMOVED lines=99> */
.L_x_706:
        /* <DEDUP_REMOVED lines=31> */
.L_x_705:
[----:B------:R-:W-:Y:S05]  /*0820*/  BRA.U UP0, `(.L_x_703) ;  /* 0x0000001500387547 */ /* 0x000fea000b800000 */
[----:B------:R-:W-:Y:S01]  /*0830*/  ISETP.GE.U32.AND P0, PT, R20, UR8, PT ;  /* 0x0000000814007c0c */ /* 0x000fe2000bf06070 */
[C---:B------:R-:W-:Y:S01]  /*0840*/  VIADD R0, R19.reuse, 0x1 ;  /* 0x0000000113007836 */ /* 0x040fe20000000000 */
[----:B------:R-:W-:Y:S01]  /*0850*/  IADD3 R2, PT, PT, R19, -UR6, RZ ;  /* 0x8000000613027c10 */ /* 0x000fe2000fffe0ff */
[----:B------:R-:W0:Y:S01]  /*0860*/  LDCU.64 UR16, c[0x0][0x3e0] ;  /* 0x00007c00ff1077ac */ /* 0x000e220008000a00 */
[----:B------:R-:W-:-:S13]  /*0870*/  ISETP.GE.AND.EX P0, PT, R21, UR9, PT, P0 ;  /* 0x0000000915007c0c */ /* 0x000fda000bf06300 */
.L_x_707:
        /* <DEDUP_REMOVED lines=114> */
.L_x_704:
        /* <DEDUP_REMOVED lines=8> */
.L_x_711:
        /* <DEDUP_REMOVED lines=40> */
.L_x_710:
[----:B--2---:R-:W-:Y:S05]  /*12a0*/  BSYNC.RECONVERGENT B0 ;  /* 0x0000000000007941 */ /* 0x004fea0003800200 */
.L_x_709:
[----:B------:R-:W-:Y:S01]  /*12b0*/  IADD3 R0, PT, PT, R0, 0x1, RZ ;  /* 0x0000000100007810 */ /* 0x000fe20007ffe0ff */
[----:B------:R-:W-:Y:S06]  /*12c0*/  BRA.U UP0, `(.L_x_711) ;  /* 0xfffffffd00547547 */ /* 0x000fec000b83ffff */
.L_x_708:
        /* <DEDUP_REMOVED lines=9> */
.L_x_714:
        /* <DEDUP_REMOVED lines=40> */
.L_x_713:
[----:B---3--:R-:W-:Y:S05]  /*15e0*/  BSYNC.RECONVERGENT B0 ;  /* 0x0000000000007941 */ /* 0x008fea0003800200 */
.L_x_712:
        /* <DEDUP_REMOVED lines=114> */
.L_x_703:
        /* <DEDUP_REMOVED lines=14> */
.L_x_715:
        /* <DEDUP_REMOVED lines=9> */
.L_x_3584:


//--------------------- .text._Z32group_norm_nhwc_fwd_scale_kernelI11Bf16IOFp16WLi448EEv26Group_norm_nhwc_fwd_params --------------------------
	.section	.text._Z32group_norm_nhwc_fwd_scale_kernelI11Bf16IOFp16WLi448EEv26Group_norm_nhwc_fwd_params,"ax",@progbits
	.align	128
        .global         _Z32group_norm_nhwc_fwd_scale_kernelI11Bf16IOFp16WLi448EEv26Group_norm_nhwc_fwd_params
        .type           _Z32group_norm_nhwc_fwd_scale_kernelI11Bf16IOFp16WLi448EEv26Group_norm_nhwc_fwd_params,@function
        .size           _Z32group_norm_nhwc_fwd_scale_kernelI11Bf16IOFp16WLi448EEv26Group_norm_nhwc_fwd_params,(.L_x_3585 - _Z32group_norm_nhwc_fwd_scale_kernelI11Bf16IOFp16WLi448EEv26Group_norm_nhwc_fwd_params)
        .other          _Z32group_norm_nhwc_fwd_scale_kernelI11Bf16IOFp16WLi448EEv26Group_norm_nhwc_fwd_params,@"STO_CUDA_ENTRY STV_DEFAULT"
_Z32group_norm_nhwc_fwd_scale_kernelI11Bf16IOFp16WLi448EEv26Group_norm_nhwc_fwd_params:
.text._Z32group_norm_nhwc_fwd_scale_kernelI11Bf16IOFp16WLi448EEv26Group_norm_nhwc_fwd_params:
        /* <DEDUP_REMOVED lines=99> */
.L_x_719:
        /* <DEDUP_REMOVED lines=31> */
.L_x_718:
[----:B------:R-:W-:Y:S05]  /*0820*/  BRA.U UP0, `(.L_x_716) ;  /* 0x0000001500387547 */ /* 0x000fea000b800000 */
[----:B------:R-:W-:Y:S01]  /*0830*/  ISETP.GE.U32.AND P0, PT, R20, UR8, PT ;  /* 0x0000000814007c0c */ /* 0x000fe2000bf06070 */
[C---:B------:R-:W-:Y:S01]  /*0840*/  VIADD R0, R19.reuse, 0x1 ;  /* 0x0000000113007836 */ /* 0x040fe20000000000 */
[----:B------:R-:W-:Y:S01]  /*0850*/  IADD3 R2, PT, PT, R19, -UR6, RZ ;  /* 0x8000000613027c10 */ /* 0x000fe2000fffe0ff */
[----:B------:R-:W0:Y:S01]  /*0860*/  LDCU.64 UR16, c[0x0][0x3e0] ;  /* 0x00007c00ff1077ac */ /* 0x000e220008000a00 */
[----:B------:R-:W-:-:S13]  /*0870*/  ISETP.GE.AND.EX P0, PT, R21, UR9, PT, P0 ;  /* 0x0000000915007c0c */ /* 0x000fda000bf06300 */
.L_x_720:
        /* <DEDUP_REMOVED lines=114> */
.L_x_717:
        /* <DEDUP_REMOVED lines=8> */
.L_x_724:
        /* <DEDUP_REMOVED lines=40> */
.L_x_723:
[----:B--2---:R-:W-:Y:S05]  /*12a0*/  BSYNC.RECONVERGENT B0 ;  /* 0x0000000000007941 */ /* 0x004fea0003800200 */
.L_x_722:
[----:B------:R-:W-:Y:S01]  /*12b0*/  IADD3 R0, PT, PT, R0, 0x1, RZ ;  /* 0x0000000100007810 */ /* 0x000fe20007ffe0ff */
[----:B------:R-:W-:Y:S06]  /*12c0*/  BRA.U UP0, `(.L_x_724) ;  /* 0xfffffffd00547547 */ /* 0x000fec000b83ffff */
.L_x_721:
        /* <DEDUP_REMOVED lines=9> */
.L_x_727:
        /* <DEDUP_REMOVED lines=40> */
.L_x_726:
[----:B---3--:R-:W-:Y:S05]  /*15e0*/  BSYNC.RECONVERGENT B0 ;  /* 0x0000000000007941 */ /* 0x008fea0003800200 */
.L_x_725:
        /* <DEDUP_REMOVED lines=114> */
.L_x_716:
        /* <DEDUP_REMOVED lines=14> */
.L_x_728:
        /* <DEDUP_REMOVED lines=9> */
.L_x_3585:


//--------------------- .text._Z32group_norm_nhwc_fwd_scale_kernelI11Bf16IOFp16WLi256EEv26Group_norm_nhwc_fwd_params --------------------------
	.section	.text._Z32group_norm_nhwc_fwd_scale_kernelI11Bf16IOFp16WLi256EEv26Group_norm_nhwc_fwd_params,"ax",@progbits
	.align	128
        .global         _Z32group_norm_nhwc_fwd_scale_kernelI11Bf16IOFp16WLi256EEv26Group_norm_nhwc_fwd_params
        .type           _Z32group_norm_nhwc_fwd_scale_kernelI11Bf16IOFp16WLi256EEv26Group_norm_nhwc_fwd_params,@function
        .size           _Z32group_norm_nhwc_fwd_scale_kernelI11Bf16IOFp16WLi256EEv26Group_norm_nhwc_fwd_params,(.L_x_3586 - _Z32group_norm_nhwc_fwd_scale_kernelI11Bf16IOFp16WLi256EEv26Group_norm_nhwc_fwd_params)
        .other          _Z32group_norm_nhwc_fwd_scale_kernelI11Bf16IOFp16WLi256EEv26Group_norm_nhwc_fwd_params,@"STO_CUDA_ENTRY STV_DEFAULT"
_Z32group_norm_nhwc_fwd_scale_kernelI11Bf16IOFp16WLi256EEv26Group_norm_nhwc_fwd_params:
.text._Z32group_norm_nhwc_fwd_scale_kernelI11Bf16IOFp16WLi256EEv26Group_norm_nhwc_fwd_params:
        /* <DEDUP_REMOVED lines=99> */
.L_x_732:
        /* <DEDUP_REMOVED lines=31> */
.L_x_731:
[----:B------:R-:W-:Y:S05]  /*0820*/  BRA.U UP0, `(.L_x_729) ;  /* 0x0000001500387547 */ /* 0x000fea000b800000 */
[----:B------:R-:W-:Y:S01]  /*0830*/  ISETP.GE.U32.AND P0, PT, R20, UR8, PT ;  /* 0x0000000814007c0c */ /* 0x000fe2000bf06070 */
[C---:B------:R-:W-:Y:S01]  /*0840*/  VIADD R0, R19.reuse, 0x1 ;  /* 0x0000000113007836 */ /* 0x040fe20000000000 */
[----:B------:R-:W-:Y:S01]  /*0850*/  IADD3 R2, PT, PT, R19, -UR6, RZ ;  /* 0x8000000613027c10 */ /* 0x000fe2000fffe0ff */
[----:B------:R-:W0:Y:S01]  /*0860*/  LDCU.64 UR16, c[0x0][0x3e0] ;  /* 0x00007c00ff1077ac */ /* 0x000e220008000a00 */
[----:B------:R-:W-:-:S13]  /*0870*/  ISETP.GE.AND.EX P0, PT, R21, UR9, PT, P0 ;  /* 0x0000000915007c0c */ /* 0x000fda000bf06300 */
.L_x_733:
        /* <DEDUP_REMOVED lines=114> */
.L_x_730:
        /* <DEDUP_REMOVED lines=8> */
.L_x_737:
        /* <DEDUP_REMOVED lines=40> */
.L_x_736:
[----:B--2---:R-:W-:Y:S05]  /*12a0*/  BSYNC.RECONVERGENT B0 ;  /* 0x0000000000007941 */ /* 0x004fea0003800200 */
.L_x_735:
[----:B------:R-:W-:Y:S01]  /*12b0*/  IADD3 R0, PT, PT, R0, 0x1, RZ ;  /* 0x0000000100007810 */ /* 0x000fe20007ffe0ff */
[----:B------:R-:W-:Y:S06]  /*12c0*/  BRA.U UP0, `(.L_x_737) ;  /* 0xfffffffd00547547 */ /* 0x000fec000b83ffff */
.L_x_734:
        /* <DEDUP_REMOVED lines=9> */
.L_x_740:
        /* <DEDUP_REMOVED lines=40> */
.L_x_739:
[----:B---3--:R-:W-:Y:S05]  /*15e0*/  BSYNC.RECONVERGENT B0 ;  /* 0x0000000000007941 */ /* 0x008fea0003800200 */
.L_x_738:
        /* <DEDUP_REMOVED lines=114> */
.L_x_729:
        /* <DEDUP_REMOVED lines=14> */
.L_x_741:
        /* <DEDUP_REMOVED lines=9> */
.L_x_3586:


//--------------------- .text._Z32group_norm_nhwc_fwd_scale_kernelI11Bf16IOFp16WLi120EEv26Group_norm_nhwc_fwd_params --------------------------
	.section	.text._Z32group_norm_nhwc_fwd_scale_kernelI11Bf16IOFp16WLi120EEv26Group_norm_nhwc_fwd_params,"ax",@progbits
	.align	128
        .global         _Z32group_norm_nhwc_fwd_scale_kernelI11Bf16IOFp16WLi120EEv26Group_norm_nhwc_fwd_params
        .type           _Z32group_norm_nhwc_fwd_scale_kernelI11Bf16IOFp16WLi120EEv26Group_norm_nhwc_fwd_params,@function
        .size           _Z32group_norm_nhwc_fwd_scale_kernelI11Bf16IOFp16WLi120EEv26Group_norm_nhwc_fwd_params,(.L_x_3587 - _Z32group_norm_nhwc_fwd_scale_kernelI11Bf16IOFp16WLi120EEv26Group_norm_nhwc_fwd_params)
        .other          _Z32group_norm_nhwc_fwd_scale_kernelI11Bf16IOFp16WLi120EEv26Group_norm_nhwc_fwd_params,@"STO_CUDA_ENTRY STV_DEFAULT"
_Z32group_norm_nhwc_fwd_scale_kernelI11Bf16IOFp16WLi120EEv26Group_norm_nhwc_fwd_params:
.text._Z32group_norm_nhwc_fwd_scale_kernelI11Bf16IOFp16WLi120EEv26Group_norm_nhwc_fwd_params:
        /* <DEDUP_REMOVED lines=99> */
.L_x_745:
        /* <DEDUP_REMOVED lines=31> */
.L_x_744:
[----:B------:R-:W-:Y:S05]  /*0820*/  BRA.U UP0, `(.L_x_742) ;  /* 0x0000001500387547 */ /* 0x000fea000b800000 */
[----:B------:R-:W-:Y:S01]  /*0830*/  ISETP.GE.U32.AND P0, PT, R20, UR8, PT ;  /* 0x0000000814007c0c */ /* 0x000fe2000bf06070 */
[C---:B------:R-:W-:Y:S01]  /*0840*/  VIADD R0, R19.reuse, 0x1 ;  /* 0x0000000113007836 */ /* 0x040fe20000000000 */
[----:B------:R-:W-:Y:S01]  /*0850*/  IADD3 R2, PT, PT, R19, -UR6, RZ ;  /* 0x8000000613027c10 */ /* 0x000fe2000fffe0ff */
[----:B------:R-:W0:Y:S01]  /*0860*/  LDCU.64 UR16, c[0x0][0x3e0] ;  /* 0x00007c00ff1077ac */ /* 0x000e220008000a00 */
[----:B------:R-:W-:-:S13]  /*0870*/  ISETP.GE.AND.EX P0, PT, R21, UR9, PT, P0 ;  /* 0x0000000915007c0c */ /* 0x000fda000bf06300 */
.L_x_746:
        /* <DEDUP_REMOVED lines=114> */
.L_x_743:
        /* <DEDUP_REMOVED lines=8> */
.L_x_750:
        /* <DEDUP_REMOVED lines=40> */
.L_x_749:
[----:B--2---:R-:W-:Y:S05]  /*12a0*/  BSYNC.RECONVERGENT B0 ;  /* 0x0000000000007941 */ /* 0x004fea0003800200 */
.L_x_748:
[----:B------:R-:W-:Y:S01]  /*12b0*/  IADD3 R0, PT, PT, R0, 0x1, RZ ;  /* 0x0000000100007810 */ /* 0x000fe20007ffe0ff */
[----:B------:R-:W-:Y:S06]  /*12c0*/  BRA.U UP0, `(.L_x_750) ;  /* 0xfffffffd00547547 */ /* 0x000fec000b83ffff */
.L_x_747:
        /* <DEDUP_REMOVED lines=9> */
.L_x_753:
        /* <DEDUP_REMOVED lines=40> */
.L_x_752:
[----:B---3--:R-:W-:Y:S05]  /*15e0*/  BSYNC.RECONVERGENT B0 ;  /* 0x0000000000007941 */ /* 0x008fea0003800200 */
.L_x_751:
        /* <DEDUP_REMOVED lines=114> */
.L_x_742:
        /* <DEDUP_REMOVED lines=14> */
.L_x_754:
        /* <DEDUP_REMOVED lines=9> */
.L_x_3587:


//--------------------- .text._Z32group_norm_nhwc_fwd_scale_kernelI11Bf16IOFp16WLi140EEv26Group_norm_nhwc_fwd_params --------------------------
	.section	.text._Z32group_norm_nhwc_fwd_scale_kernelI11Bf16IOFp16WLi140EEv26Group_norm_nhwc_fwd_params,"ax",@progbits
	.align	128
        .global         _Z32group_norm_nhwc_fwd_scale_kernelI11Bf16IOFp16WLi140EEv26Group_norm_nhwc_fwd_params
        .type           _Z32group_norm_nhwc_fwd_scale_kernelI11Bf16IOFp16WLi140EEv26Group_norm_nhwc_fwd_params,@function
        .size           _Z32group_norm_nhwc_fwd_scale_kernelI11Bf16IOFp16WLi140EEv26Group_norm_nhwc_fwd_params,(.L_x_3588 - _Z32group_norm_nhwc_fwd_scale_kernelI11Bf16IOFp16WLi140EEv26Group_norm_nhwc_fwd_params)
        .other          _Z32group_norm_nhwc_fwd_scale_kernelI11Bf16IOFp16WLi140EEv26Group_norm_nhwc_fwd_params,@"STO_CUDA_ENTRY STV_DEFAULT"
_Z32group_norm_nhwc_fwd_scale_kernelI11Bf16IOFp16WLi140EEv26Group_norm_nhwc_fwd_params:
.text._Z32group_norm_nhwc_fwd_scale_kernelI11Bf16IOFp16WLi140EEv26Group_norm_nhwc_fwd_params:
        /* <DEDUP_REMOVED lines=99> */
.L_x_758:
        /* <DEDUP_REMOVED lines=31> */
.L_x_757:
[----:B------:R-:W-:Y:S05]  /*0820*/  BRA.U UP0, `(.L_x_755) ;  /* 0x0000001500387547 */ /* 0x000fea000b800000 */
[----:B------:R-:W-:Y:S01]  /*0830*/  ISETP.GE.U32.AND P0, PT, R20, UR8, PT ;  /* 0x0000000814007c0c */ /* 0x000fe2000bf06070 */
[C---:B------:R-:W-:Y:S01]  /*0840*/  VIADD R0, R19.reuse, 0x1 ;  /* 0x0000000113007836 */ /* 0x040fe20000000000 */
[----:B------:R-:W-:Y:S01]  /*0850*/  IADD3 R2, PT, PT, R19, -UR6, RZ ;  /* 0x8000000613027c10 */ /* 0x000fe2000fffe0ff */
[----:B------:R-:W0:Y:S01]  /*0860*/  LDCU.64 UR16, c[0x0][0x3e0] ;  /* 0x00007c00ff1077ac */ /* 0x000e220008000a00 */
[----:B------:R-:W-:-:S13]  /*0870*/  ISETP.GE.AND.EX P0, PT, R21, UR9, PT, P0 ;  /* 0x0000000915007c0c */ /* 0x000fda000bf06300 */
.L_x_759:
        /* <DEDUP_REMOVED lines=114> */
.L_x_756:
        /* <DEDUP_REMOVED lines=8> */
.L_x_763:
        /* <DEDUP_REMOVED lines=40> */
.L_x_762:
[----:B--2---:R-:W-:Y:S05]  /*12a0*/  BSYNC.RECONVERGENT B0 ;  /* 0x0000000000007941 */ /* 0x004fea0003800200 */
.L_x_761:
[----:B------:R-:W-:Y:S01]  /*12b0*/  IADD3 R0, PT, PT, R0, 0x1, RZ ;  /* 0x0000000100007810 */ /* 0x000fe20007ffe0ff */
[----:B------:R-:W-:Y:S06]  /*12c0*/  BRA.U UP0, `(.L_x_763) ;  /* 0xfffffffd00547547 */ /* 0x000fec000b83ffff */
.L_x_760:
        /* <DEDUP_REMOVED lines=9> */
.L_x_766:
        /* <DEDUP_REMOVED lines=40> */
.L_x_765:
[----:B---3--:R-:W-:Y:S05]  /*15e0*/  BSYNC.RECONVERGENT B0 ;  /* 0x0000000000007941 */ /* 0x008fea0003800200 */
.L_x_764:
        /* <DEDUP_REMOVED lines=114> */
.L_x_755:
        /* <DEDUP_REMOVED lines=14> */
.L_x_767:
        /* <DEDUP_REMOVED lines=9> */
.L_x_3588:


//--------------------- .text._Z32group_norm_nhwc_fwd_scale_kernelI11Bf16IOFp16WLi160EEv26Group_norm_nhwc_fwd_params --------------------------
	.section	.text._Z32group_norm_nhwc_fwd_scale_kernelI11Bf16IOFp16WLi160EEv26Group_norm_nhwc_fwd_params,"ax",@progbits
	.align	128
        .global         _Z32group_norm_nhwc_fwd_scale_kernelI11Bf16IOFp16WLi160EEv26Group_norm_nhwc_fwd_params
        .type           _Z32group_norm_nhwc_fwd_scale_kernelI11Bf16IOFp16WLi160EEv26Group_norm_nhwc_fwd_params,@function
        .size           _Z32group_norm_nhwc_fwd_scale_kernelI11Bf16IOFp16WLi160EEv26Group_norm_nhwc_fwd_params,(.L_x_3589 - _Z32group_norm_nhwc_fwd_scale_kernelI11Bf16IOFp16WLi160EEv26Group_norm_nhwc_fwd_params)
        .other          _Z32group_norm_nhwc_fwd_scale_kernelI11Bf16IOFp16WLi160EEv26Group_norm_nhwc_fwd_params,@"STO_CUDA_ENTRY STV_DEFAULT"
_Z32group_norm_nhwc_fwd_scale_kernelI11Bf16IOFp16WLi160EEv26Group_norm_nhwc_fwd_params:
.text._Z32group_norm_nhwc_fwd_scale_kernelI11Bf16IOFp16WLi160EEv26Group_norm_nhwc_fwd_params:
        /* <DEDUP_REMOVED lines=99> */
.L_x_771:
        /* <DEDUP_REMOVED lines=31> */
.L_x_770:
[----:B------:R-:W-:Y:S05]  /*0820*/  BRA.U UP0, `(.L_x_768) ;  /* 0x0000001500387547 */ /* 0x000fea000b800000 */
[----:B------:R-:W-:Y:S01]  /*0830*/  ISETP.GE.U32.AND P0, PT, R20, UR8, PT ;  /* 0x0000000814007c0c */ /* 0x000fe2000bf06070 */
[C---:B------:R-:W-:Y:S01]  /*0840*/  VIADD R0, R19.reuse, 0x1 ;  /* 0x0000000113007836 */ /* 0x040fe20000000000 */
[----:B------:R-:W-:Y:S01]  /*0850*/  IADD3 R2, PT, PT, R19, -UR6, RZ ;  /* 0x8000000613027c10 */ /* 0x000fe2000fffe0ff */
[----:B------:R-:W0:Y:S01]  /*0860*/  LDCU.64 UR16, c[0x0][0x3e0] ;  /* 0x00007c00ff1077ac */ /* 0x000e220008000a00 */
[----:B------:R-:W-:-:S13]  /*0870*/  ISETP.GE.AND.EX P0, PT, R21, UR9, PT, P0 ;  /* 0x0000000915007c0c */ /* 0x000fda000bf06300 */
.L_x_772:
        /* <DEDUP_REMOVED lines=114> */
.L_x_769:
        /* <DEDUP_REMOVED lines=8> */
.L_x_776:
        /* <DEDUP_REMOVED lines=40> */
.L_x_775:
[----:B--2---:R-:W-:Y:S05]  /*12a0*/  BSYNC.RECONVERGENT B0 ;  /* 0x0000000000007941 */ /* 0x004fea0003800200 */
.L_x_774:
[----:B------:R-:W-:Y:S01]  /*12b0*/  IADD3 R0, PT, PT, R0, 0x1, RZ ;  /* 0x0000000100007810 */ /* 0x000fe20007ffe0ff */
[----:B------:R-:W-:Y:S06]  /*12c0*/  BRA.U UP0, `(.L_x_776) ;  /* 0xfffffffd00547547 */ /* 0x000fec000b83ffff */
.L_x_773:
        /* <DEDUP_REMOVED lines=9> */
.L_x_779:
        /* <DEDUP_REMOVED lines=40> */
.L_x_778:
[----:B---3--:R-:W-:Y:S05]  /*15e0*/  BSYNC.RECONVERGENT B0 ;  /* 0x0000000000007941 */ /* 0x008fea0003800200 */
.L_x_777:
        /* <DEDUP_REMOVED lines=114> */
.L_x_768:
        /* <DEDUP_REMOVED lines=14> */
.L_x_780:
        /* <DEDUP_REMOVED lines=9> */
.L_x_3589:


//--------------------- .text._Z32group_norm_nhwc_fwd_scale_kernelI11Fp16IOFp32WLi196EEv26Group_norm_nhwc_fwd_params --------------------------
	.section	.text._Z32group_norm_nhwc_fwd_scale_kernelI11Fp16IOFp32WLi196EEv26Group_norm_nhwc_fwd_params,"ax",@progbits
	.align	128
        .global         _Z32group_norm_nhwc_fwd_scale_kernelI11Fp16IOFp32WLi196EEv26Group_norm_nhwc_fwd_params
        .type           _Z32group_norm_nhwc_fwd_scale_kernelI11Fp16IOFp32WLi196EEv26Group_norm_nhwc_fwd_params,@function
        .size           _Z32group_norm_nhwc_fwd_scale_kernelI11Fp16IOFp32WLi196EEv26Group_norm_nhwc_fwd_params,(.L_x_3590 - _Z32group_norm_nhwc_fwd_scale_kernelI11Fp16IOFp32WLi196EEv26Group_norm_nhwc_fwd_params)
        .other          _Z32group_norm_nhwc_fwd_scale_kernelI11Fp16IOFp32WLi196EEv26Group_norm_nhwc_fwd_params,@"STO_CUDA_ENTRY STV_DEFAULT"
_Z32group_norm_nhwc_fwd_scale_kernelI11Fp16IOFp32WLi196EEv26Group_norm_nhwc_fwd_params:
.text._Z32group_norm_nhwc_fwd_scale_kernelI11Fp16IOFp32WLi196EEv26Group_norm_nhwc_fwd_params:
        /* <DEDUP_REMOVED lines=12> */
[----:B-1----:R-:W-:-:S06]  /*00c0*/  SHF.L.U32 R14, R14, 0x1, RZ ;  /* 0x000000010e0e7819 */ /* 0x002fcc00000006ff */
[----:B------:R-:W1:Y:S01]  /*00d0*/  S2UR UR12, SR_CTAID.Z ;  /* 0x00000000000c79c3 */ /* 0x000e620000002700 */
[----:B----4-:R-:W-:Y:S01]  /*00e0*/  IMAD R14, R15, UR4, R14 ;  /* 0x000000040f0e7c24 */ /* 0x010fe2000f8e020e */
[----:B------:R-:W4:Y:S01]  /*00f0*/  LDCU UR4, c[0x0][0x414] ;  /* 0x00008280ff0477ac */ /* 0x000f220008000800 */
[----:B--2---:R-:W2:Y:S02]  /*0100*/  MUFU.RCP R0, R0 ;  /* 0x0000000000007308 */ /* 0x004ea40000001000 */
[----:B--2---:R-:W-:-:S06]  /*0110*/  IADD3 R2, PT, PT, R0, 0xffffffe, RZ ;  /* 0x0ffffffe00027810 */ /* 0x004fcc0007ffe0ff */
[----:B------:R2:W3:Y:S02]  /*0120*/  F2I.FTZ.U32.TRUNC.NTZ R3, R2 ;  /* 0x0000000200037305 */ /* 0x0004e4000021f000 */
[----:B--2---:R-:W-:Y:S01]  /*0130*/  HFMA2 R2, -RZ, RZ, 0, 0 ;  /* 0x00000000ff027431 */ /* 0x004fe200000001ff */
        /* <DEDUP_REMOVED lines=18> */
[----:B0-----:R-:W-:-:S13]  /*0260*/  ISETP.GE.AND P0, PT, R0, R8, PT ;  /* 0x000000080000720c */ /* 0x001fda0003f06270 */
[----:B------:R-:W0:Y:S01]  /*0270*/  @!P0 LDC.64 R6, c[0x0][0x3c0] ;  /* 0x0000f000ff068b82 */ /* 0x000e220000000a00 */
[----:B-1----:R-:W-:-:S04]  /*0280*/  @!P0 IMAD R3, R8, UR12, RZ ;  /* 0x0000000c08038c24 */ /* 0x002fc8000f8e02ff */
[----:B------:R-:W-:-:S04]  /*0290*/  @!P0 IMAD R3, R3, 0x2, R0 ;  /* 0x0000000203038824 */ /* 0x000fc800078e0200 */
[C---:B0-----:R-:W-:Y:S01]  /*02a0*/  @!P0 IMAD.WIDE R4, R3.reuse, 0x4, R6 ;  /* 0x0000000403048825 */ /* 0x041fe200078e0206 */
[----:B------:R-:W-:-:S04]  /*02b0*/  @!P0 IADD3 R3, PT, PT, R3, R8, RZ ;  /* 0x0000000803038210 */ /* 0x000fc80007ffe0ff */
[----:B------:R-:W4:Y:S01]  /*02c0*/  @!P0 LDG.E R2, desc[UR14][R4.64] ;  /* 0x0000000e04028981 */ /* 0x000f22000c1e1900 */
[----:B------:R-:W-:-:S04]  /*02d0*/  @!P0 IMAD.WIDE R6, R3, 0x4, R6 ;  /* 0x0000000403068825 */ /* 0x000fc800078e0206 */
[----:B------:R-:W-:-:S06]  /*02e0*/  HFMA2 R3, -RZ, RZ, 0, 0 ;  /* 0x00000000ff037431 */ /* 0x000fcc00000001ff */
[----:B------:R0:W2:Y:S01]  /*02f0*/  @!P0 LDG.E R3, desc[UR14][R6.64] ;  /* 0x0000000e06038981 */ /* 0x0000a2000c1e1900 */
[----:B------:R-:W-:Y:S02]  /*0300*/  ISETP.GE.U32.AND P0, PT, R14, UR8, PT ;  /* 0x000000080e007c0c */ /* 0x000fe4000bf06070 */
[----:B------:R-:W-:-:S04]  /*0310*/  SHF.R.S32.HI R15, RZ, 0x1f, R14 ;  /* 0x0000001fff0f7819 */ /* 0x000fc8000001140e */
[----:B------:R-:W-:-:S13]  /*0320*/  ISETP.GE.AND.EX P0, PT, R15, UR9, PT, P0 ;  /* 0x000000090f007c0c */ /* 0x000fda000bf06300 */
[----:B------:R-:W1:Y:S01]  /*0330*/  @!P0 LDC.64 R8, c[0x0][0x398] ;  /* 0x0000e600ff088b82 */ /* 0x000e620000000a00 */
[C---:B------:R-:W-:Y:S02]  /*0340*/  @!P0 SHF.L.U32 R17, R14.reuse, 0x2, RZ ;  /* 0x000000020e118819 */ /* 0x040fe400000006ff */
[----:B------:R-:W-:-:S05]  /*0350*/  @!P0 SHF.L.U64.HI R18, R14, 0x2, R15 ;  /* 0x000000020e128819 */ /* 0x000fca000001020f */
[----:B------:R-:W3:Y:S01]  /*0360*/  @!P0 LDC.64 R20, c[0x0][0x3a0] ;  /* 0x0000e800ff148b82 */ /* 0x000ee20000000a00 */
[----:B-1----:R-:W-:-:S04]  /*0370*/  @!P0 IADD3 R8, P1, PT, R17, R8, RZ ;  /* 0x0000000811088210 */ /* 0x002fc80007f3e0ff */
[----:B------:R-:W-:Y:S02]  /*0380*/  @!P0 IADD3.X R9, PT, PT, R18, R9, RZ, P1, !PT ;  /* 0x0000000912098210 */ /* 0x000fe40000ffe4ff */
[----:B---3--:R-:W-:-:S03]  /*0390*/  @!P0 IADD3 R16, P2, PT, R17, R20, RZ ;  /* 0x0000001411108210 */ /* 0x008fc60007f5e0ff */
[----:B------:R1:W5:Y:S01]  /*03a0*/  @!P0 LDG.E.64 R12, desc[UR14][R8.64] ;  /* 0x0000000e080c8981 */ /* 0x000362000c1e1b00 */
[----:B------:R-:W-:-:S05]  /*03b0*/  @!P0 IADD3.X R17, PT, PT, R18, R21, RZ, P2, !PT ;  /* 0x0000001512118210 */ /* 0x000fca00017fe4ff */
        /* <DEDUP_REMOVED lines=11> */
[----:B------:R-:W-:-:S04]  /*0470*/  UISETP.LT.U32.AND UP0, UPT, UR6, UR10, UPT ;  /* 0x0000000a0600728c */ /* 0x000fc8000bf01070 */
[----:B------:R-:W-:Y:S01]  /*0480*/  UISETP.LT.AND.EX UP0, UPT, UR5, UR11, UPT, UP0 ;  /* 0x0000000b0500728c */ /* 0x000fe2000bf01300 */
[----:B--2---:R-:W-:Y:S01]  /*0490*/  @P1 FADD.FTZ R6, R5, R6 ;  /* 0x0000000605061221 */ /* 0x004fe20000010000 */
[----:B------:R-:W-:Y:S02]  /*04a0*/  MOV R5, 0x3f800000 ;  /* 0x3f80000000057802 */ /* 0x000fe40000000f00 */
        /* <DEDUP_REMOVED lines=19> */
.L_x_784:
[----:B--2---:R-:W2:Y:S01]  /*05e0*/  @!P0 LDC.64 R18, c[0x0][0x390] ;  /* 0x0000e400ff128b82 */ /* 0x004ea20000000a00 */
[----:B------:R-:W-:Y:S02]  /*05f0*/  SHF.R.S32.HI R16, RZ, 0x1f, R6 ;  /* 0x0000001fff107819 */ /* 0x000fe40000011406 */
[----:B------:R-:W-:-:S03]  /*0600*/  MOV R17, R7 ;  /* 0x0000000700117202 */ /* 0x000fc60000000f00 */
[----:B-1----:R-:W-:Y:S01]  /*0610*/  IMAD R21, R16, UR8, RZ ;  /* 0x0000000810157c24 */ /* 0x002fe2000f8e02ff */
[----:B------:R-:W-:-:S03]  /*0620*/  MOV R16, R8 ;  /* 0x0000000800107202 */ /* 0x000fc60000000f00 */
[C---:B------:R-:W-:Y:S02]  /*0630*/  IMAD R21, R6.reuse, UR9, R21 ;  /* 0x0000000906157c24 */ /* 0x040fe4000f8e0215 */
[----:B------:R-:W-:-:S05]  /*0640*/  IMAD.WIDE.U32 R16, R6, UR8, R16 ;  /* 0x0000000806107c25 */ /* 0x000fca000f8e0010 */
[----:B------:R-:W-:Y:S02]  /*0650*/  IADD3 R17, PT, PT, R17, R21, RZ ;  /* 0x0000001511117210 */ /* 0x000fe40007ffe0ff */
[----:B------:R-:W1:Y:S01]  /*0660*/  @!P0 LDC.64 R20, c[0x0][0x380] ;  /* 0x0000e000ff148b82 */ /* 0x000e620000000a00 */
[----:B--2---:R-:W-:-:S04]  /*0670*/  @!P0 LEA R18, P1, R16, R18, 0x1 ;  /* 0x0000001210128211 */ /* 0x004fc800078208ff */
[----:B------:R-:W-:-:S05]  /*0680*/  @!P0 LEA.HI.X R19, R16, R19, R17, 0x1, P1 ;  /* 0x0000001310138211 */ /* 0x000fca00008f0c11 */
[----:B------:R2:W3:Y:S01]  /*0690*/  @!P0 LDG.E R18, desc[UR14][R18.64] ;  /* 0x0000000e12128981 */ /* 0x0004e2000c1e1900 */
[----:B------:R-:W-:Y:S01]  /*06a0*/  UIADD3 UR5, UPT, UPT, UR5, 0x1, URZ ;  /* 0x0000000105057890 */ /* 0x000fe2000fffe0ff */
[----:B------:R-:W-:-:S03]  /*06b0*/  IADD3 R6, PT, PT, R6, 0x1, RZ ;  /* 0x0000000106067810 */ /* 0x000fc60007ffe0ff */
[----:B------:R-:W-:Y:S01]  /*06c0*/  UISETP.NE.AND UP1, UPT, UR5, URZ, UPT ;  /* 0x000000ff0500728c */ /* 0x000fe2000bf25270 */
[----:B--2---:R-:W-:Y:S02]  /*06d0*/  PRMT R19, RZ, 0x5410, RZ ;  /* 0x00005410ff137816 */ /* 0x004fe400000000ff */
[----:B-1----:R-:W-:-:S04]  /*06e0*/  @!P0 LEA R20, P1, R16, R20, 0x1 ;  /* 0x0000001410148211 */ /* 0x002fc800078208ff */
[----:B------:R-:W-:Y:S02]  /*06f0*/  @!P0 LEA.HI.X R21, R16, R21, R17, 0x1, P1 ;  /* 0x0000001510158211 */ /* 0x000fe400008f0c11 */
[----:B---3--:R-:W-:-:S04]  /*0700*/  @!P0 PRMT R19, R18, 0x7632, R19 ;  /* 0x0000763212138816 */ /* 0x008fc80000000013 */
[----:B------:R-:W-:-:S05]  /*0710*/  @!P0 PRMT R19, R19, 0x5410, R18 ;  /* 0x0000541013138816 */ /* 0x000fca0000000012 */
[--C-:B------:R-:W-:Y:S02]  /*0720*/  HADD2.F32 R25, -RZ, R19.reuse.H0_H0 ;  /* 0x20000013ff197230 */ /* 0x100fe40000004100 */
[----:B------:R-:W-:-:S03]  /*0730*/  HADD2.F32 R23, -RZ, R19.H1_H1 ;  /* 0x30000013ff177230 */ /* 0x000fc60000004100 */
[C---:B------:R-:W-:Y:S02]  /*0740*/  FADD.FTZ R24, -R4.reuse, R25 ;  /* 0x0000001904187221 */ /* 0x040fe40000010100 */
[----:B------:R-:W-:Y:S02]  /*0750*/  FADD.FTZ R22, -R4, R23 ;  /* 0x0000001704167221 */ /* 0x000fe40000010100 */
[-C--:B0-----:R-:W-:Y:S02]  /*0760*/  FMUL.FTZ R24, R24, R5.reuse ;  /* 0x0000000518187220 */ /* 0x081fe40000410000 */
[----:B------:R-:W-:Y:S02]  /*0770*/  FMUL.FTZ R19, R22, R5 ;  /* 0x0000000516137220 */ /* 0x000fe40000410000 */
[----:B-----5:R-:W-:Y:S02]  /*0780*/  FFMA.FTZ R24, R13, R24, R11 ;  /* 0x000000180d187223 */ /* 0x020fe4000001000b */
[----:B------:R-:W-:-:S05]  /*0790*/  FFMA.FTZ R19, R12, R19, R10 ;  /* 0x000000130c137223 */ /* 0x000fca000001000a */
[----:B------:R-:W-:-:S05]  /*07a0*/  @!P0 F2FP.F16.F32.PACK_AB R17, R24, R19 ;  /* 0x000000131811823e */ /* 0x000fca00000000ff */
[----:B------:R2:W-:Y:S01]  /*07b0*/  @!P0 STG.E desc[UR14][R20.64], R17 ;  /* 0x0000001114008986 */ /* 0x0005e2000c10190e */
[----:B------:R-:W-:Y:S05]  /*07c0*/  BRA.U UP1, `(.L_x_784) ;  /* 0xfffffffd01847547 */ /* 0x000fea000b83ffff */
.L_x_783:
[----:B------:R-:W-:Y:S05]  /*07d0*/  BRA.U UP0, `(.L_x_781) ;  /* 0x0000001500147547 */ /* 0x000fea000b800000 */
[----:B------:R-:W-:Y:S01]  /*07e0*/  ISETP.GE.U32.AND P0, PT, R14, UR8, PT ;  /* 0x000000080e007c0c */ /* 0x000fe2000bf06070 */
[----:B------:R-:W1:Y:S01]  /*07f0*/  LDCU.64 UR16, c[0x0][0x3e0] ;  /* 0x00007c00ff1077ac */ /* 0x000e620008000a00 */
[C---:B--2---:R-:W-:Y:S02]  /*0800*/  IADD3 R20, PT, PT, R6.reuse, -UR6, RZ ;  /* 0x8000000606147c10 */ /* 0x044fe4000fffe0ff */
[----:B------:R-:W-:Y:S02]  /*0810*/  ISETP.GE.AND.EX P0, PT, R15, UR9, PT, P0 ;  /* 0x000000090f007c0c */ /* 0x000fe4000bf06300 */
[----:B------:R-:W-:-:S11]  /*0820*/  IADD3 R21, PT, PT, R6, 0x1, RZ ;  /* 0x0000000106157810 */ /* 0x000fd60007ffe0ff */
.L_x_785:
[----:B---3--:R-:W2:Y:S01]  /*0830*/  @!P0 LDC.64 R14, c[0x0][0x390] ;  /* 0x0000e400ff0e8b82 */ /* 0x008ea20000000a00 */
[----:B------:R-:W-:-:S05]  /*0840*/  VIADD R17, R21, 0xffffffff ;  /* 0xffffffff15117836 */ /* 0x000fca0000000000 */
[----:B------:R-:W-:-:S05]  /*0850*/  SHF.R.S32.HI R6, RZ, 0x1f, R17 ;  /* 0x0000001fff067819 */ /* 0x000fca0000011411 */
[----:B-1----:R-:W-:Y:S01]  /*0860*/  IMAD R16, R6, UR16, RZ ;  /* 0x0000001006107c24 */ /* 0x002fe2000f8e02ff */
[----:B------:R-:W-:-:S05]  /*0870*/  MOV R6, R8 ;  /* 0x0000000800067202 */ /* 0x000fca0000000f00 */
[----:B------:R-:W-:-:S04]  /*0880*/  IMAD.WIDE.U32 R18, R17, UR16, R6 ;  /* 0x0000001011127c25 */ /* 0x000fc8000f8e0006 */
[----:B------:R-:W-:Y:S01]  /*0890*/  IMAD R17, R17, UR17, R16 ;  /* 0x0000001111117c24 */ /* 0x000fe2000f8e0210 */
[----:B--2---:R-:W-:-:S04]  /*08a0*/  @!P0 LEA R22, P1, R18, R14, 0x1 ;  /* 0x0000000e12168211 */ /* 0x004fc800078208ff */
[----:B------:R-:W-:Y:S02]  /*08b0*/  IADD3 R19, PT, PT, R19, R17, RZ ;  /* 0x0000001113137210 */ /* 0x000fe40007ffe0ff */
[----:B------:R-:W1:Y:S02]  /*08c0*/  @!P0 LDC.64 R16, c[0x0][0x380] ;  /* 0x0000e000ff108b82 */ /* 0x000e640000000a00 */
[----:B------:R-:W-:-:S05]  /*08d0*/  @!P0 LEA.HI.X R23, R18, R15, R19, 0x1, P1 ;  /* 0x0000000f12178211 */ /* 0x000fca00008f0c13 */
[----:B------:R2:W3:Y:S01]  /*08e0*/  @!P0 LDG.E R22, desc[UR14][R22.64] ;  /* 0x0000000e16168981 */ /* 0x0004e2000c1e1900 */
[----:B------:R-:W4:Y:S01]  /*08f0*/  @!P0 LDC.64 R14, c[0x0][0x390] ;  /* 0x0000e400ff0e8b82 */ /* 0x000f220000000a00 */
[----:B--2---:R-:W-:Y:S02]  /*0900*/  PRMT R23, RZ, 0x5410, RZ ;  /* 0x00005410ff177816 */ /* 0x004fe400000000ff */
[C---:B-1----:R-:W-:Y:S02]  /*0910*/  @!P0 LEA R24, P1, R18.reuse, R16, 0x1 ;  /* 0x0000001012188211 */ /* 0x042fe400078208ff */
[----:B------:R-:W-:Y:S02]  /*0920*/  SHF.R.S32.HI R16, RZ, 0x1f, R21 ;  /* 0x0000001fff107819 */ /* 0x000fe40000011415 */
[----:B------:R-:W-:Y:S01]  /*0930*/  @!P0 LEA.HI.X R25, R18, R17, R19, 0x1, P1 ;  /* 0x0000001112198211 */ /* 0x000fe200008f0c13 */
[----:B------:R-:W-:-:S04]  /*0940*/  IMAD.WIDE.U32 R18, R21, UR16, R6 ;  /* 0x0000001015127c25 */ /* 0x000fc8000f8e0006 */
[----:B------:R-:W-:Y:S01]  /*0950*/  IMAD R26, R16, UR16, RZ ;  /* 0x00000010101a7c24 */ /* 0x000fe2000f8e02ff */
[----:B---3--:R-:W-:-:S04]  /*0960*/  @!P0 PRMT R23, R23, 0x5410, R22 ;  /* 0x0000541017178816 */ /* 0x008fc80000000016 */
[----:B------:R-:W-:-:S05]  /*0970*/  @!P0 PRMT R23, R22, 0x7632, R23 ;  /* 0x0000763216178816 */ /* 0x000fca0000000017 */
[--C-:B------:R-:W-:Y:S02]  /*0980*/  HADD2.F32 R17, -RZ, R23.reuse.H1_H1 ;  /* 0x30000017ff117230 */ /* 0x100fe40000004100 */
[----:B------:R-:W-:-:S03]  /*0990*/  HADD2.F32 R23, -RZ, R23.H0_H0 ;  /* 0x20000017ff177230 */ /* 0x000fc60000004100 */
[C---:B------:R-:W-:Y:S02]  /*09a0*/  FADD.FTZ R16, -R4.reuse, R17 ;  /* 0x0000001104107221 */ /* 0x040fe40000010100 */
[----:B------:R-:W-:Y:S01]  /*09b0*/  FADD.FTZ R22, -R4, R23 ;  /* 0x0000001704167221 */ /* 0x000fe20000010100 */
[----:B------:R-:W-:Y:S02]  /*09c0*/  IMAD R23, R21, UR17, R26 ;  /* 0x0000001115177c24 */ /* 0x000fe4000f8e021a */
[-C--:B0-----:R-:W-:Y:S01]  /*09d0*/  FMUL.FTZ R17, R16, R5.reuse ;  /* 0x0000000510117220 */ /* 0x081fe20000410000 */
[----:B----4-:R-:W-:Y:S01]  /*09e0*/  @!P0 LEA R26, P1, R18, R14, 0x1 ;  /* 0x0000000e121a8211 */ /* 0x010fe200078208ff */
[----:B------:R-:W-:Y:S02]  /*09f0*/  FMUL.FTZ R22, R22, R5 ;  /* 0x0000000516167220 */ /* 0x000fe40000410000 */
[----:B-----5:R-:W-:Y:S01]  /*0a00*/  FFMA.FTZ R17, R12, R17, R10 ;  /* 0x000000110c117223 */ /* 0x020fe2000001000a */
[----:B------:R-:W-:Y:S01]  /*0a10*/  IADD3 R19, PT, PT, R19, R23, RZ ;  /* 0x0000001713137210 */ /* 0x000fe20007ffe0ff */
[----:B------:R-:W-:-:S03]  /*0a20*/  FFMA.FTZ R22, R13, R22, R11 ;  /* 0x000000160d167223 */ /* 0x000fc6000001000b */
[----:B------:R-:W-:Y:S02]  /*0a30*/  @!P0 LEA.HI.X R27, R18, R15, R19, 0x1, P1 ;  /* 0x0000000f121b8211 */ /* 0x000fe400008f0c13 */
[----:B------:R-:W-:Y:S01]  /*0a40*/  @!P0 F2FP.F16.F32.PACK_AB R28, R22, R17 ;  /* 0x00000011161c823e */ /* 0x000fe200000000ff */
[----:B------:R-:W0:Y:S04]  /*0a50*/  @!P0 LDC.64 R14, c[0x0][0x380] ;  /* 0x0000e000ff0e8b82 */ /* 0x000e280000000a00 */
[----:B------:R1:W-:Y:S04]  /*0a60*/  @!P0 STG.E desc[UR14][R24.64], R28 ;  /* 0x0000001c18008986 */ /* 0x0003e8000c10190e */
[----:B------:R-:W2:Y:S01]  /*0a70*/  @!P0 LDG.E R26, desc[UR14][R26.64] ;  /* 0x0000000e1a1a8981 */ /* 0x000ea2000c1e1900 */
[----:B------:R-:W3:Y:S01]  /*0a80*/  @!P0 LDC.64 R16, c[0x0][0x390] ;  /* 0x0000e400ff108b82 */ /* 0x000ee20000000a00 */
[----:B------:R-:W-:-:S02]  /*0a90*/  IADD3 R29, PT, PT, R21, 0x1, RZ ;  /* 0x00000001151d7810 */ /* 0x000fc40007ffe0ff */
[----:B-1----:R-:W-:Y:S02]  /*0aa0*/  PRMT R25, RZ, 0x5410, RZ ;  /* 0x00005410ff197816 */ /* 0x002fe400000000ff */
[C---:B0-----:R-:W-:Y:S02]  /*0ab0*/  @!P0 LEA R22, P1, R18.reuse, R14, 0x1 ;  /* 0x0000000e12168211 */ /* 0x041fe400078208ff */
[----:B------:R-:W-:Y:S02]  /*0ac0*/  SHF.R.S32.HI R14, RZ, 0x1f, R29 ;  /* 0x0000001fff0e7819 */ /* 0x000fe4000001141d */
[----:B------:R-:W-:-:S03]  /*0ad0*/  @!P0 LEA.HI.X R23, R18, R15, R19, 0x1, P1 ;  /* 0x0000000f12178211 */ /* 0x000fc600008f0c13 */
[----:B------:R-:W-:-:S04]  /*0ae0*/  IMAD R24, R14, UR16, RZ ;  /* 0x000000100e187c24 */ /* 0x000fc8000f8e02ff */
[----:B------:R-:W-:Y:S01]  /*0af0*/  IMAD R19, R29, UR17, R24 ;  /* 0x000000111d137c24 */ /* 0x000fe2000f8e0218 */
[----:B--2---:R-:W-:-:S04]  /*0b00*/  @!P0 PRMT R25, R25, 0x5410, R26 ;  /* 0x0000541019198816 */ /* 0x004fc8000000001a */
[----:B------:R-:W-:-:S05]  /*0b10*/  @!P0 PRMT R25, R26, 0x7632, R25 ;  /* 0x000076321a198816 */ /* 0x000fca0000000019 */
[--C-:B------:R-:W-:Y:S02]  /*0b20*/  HADD2.F32 R15, -RZ, R25.reuse.H1_H1 ;  /* 0x30000019ff0f7230 */ /* 0x100fe40000004100 */
[----:B------:R-:W-:-:S03]  /*0b30*/  HADD2.F32 R25, -RZ, R25.H0_H0 ;  /* 0x20000019ff197230 */ /* 0x000fc60000004100 */
[C---:B------:R-:W-:Y:S02]  /*0b40*/  FADD.FTZ R14, -R4.reuse, R15 ;  /* 0x0000000f040e7221 */ /* 0x040fe40000010100 */
[----:B------:R-:W-:Y:S02]  /*0b50*/  FADD.FTZ R18, -R4, R25 ;  /* 0x0000001904127221 */ /* 0x000fe40000010100 */
[----:B------:R-:W-:Y:S01]  /*0b60*/  FMUL.FTZ R25, R14, R5 ;  /* 0x000000050e197220 */ /* 0x000fe20000410000 */
[----:B------:R-:W-:-:S04]  /*0b70*/  IMAD.WIDE.U32 R14, R29, UR16, R6 ;  /* 0x000000101d0e7c25 */ /* 0x000fc8000f8e0006 */
[----:B------:R-:W-:Y:S01]  /*0b80*/  FMUL.FTZ R18, R18, R5 ;  /* 0x0000000512127220 */ /* 0x000fe20000410000 */
[----:B------:R-:W-:-:S03]  /*0b90*/  FFMA.FTZ R25, R12, R25, R10 ;  /* 0x000000190c197223 */ /* 0x000fc6000001000a */
[----:B------:R-:W-:Y:S01]  /*0ba0*/  FFMA.FTZ R18, R13, R18, R11 ;  /* 0x000000120d127223 */ /* 0x000fe2000001000b */
[----:B---3--:R-:W-:Y:S02]  /*0bb0*/  @!P0 LEA R24, P1, R14, R16, 0x1 ;  /* 0x000000100e188211 */ /* 0x008fe400078208ff */
[----:B------:R-:W-:Y:S02]  /*0bc0*/  IADD3 R15, PT, PT, R15, R19, RZ ;  /* 0x000000130f0f7210 */ /* 0x000fe40007ffe0ff */
[----:B------:R-:W-:Y:S02]  /*0bd0*/  @!P0 F2FP.F16.F32.PACK_AB R29, R18, R25 ;  /* 0x00000019121d823e */ /* 0x000fe400000000ff */
[C---:B------:R-:W-:Y:S01]  /*0be0*/  @!P0 LEA.HI.X R25, R14.reuse, R17, R15, 0x1, P1 ;  /* 0x000000110e198211 */ /* 0x040fe200008f0c0f */
[----:B------:R-:W0:Y:S02]  /*0bf0*/  @!P0 LDC.64 R18, c[0x0][0x390] ;  /* 0x0000e400ff128b82 */ /* 0x000e240000000a00 */
[----:B------:R1:W-:Y:S04]  /*0c00*/  @!P0 STG.E desc[UR14][R22.64], R29 ;  /* 0x0000001d16008986 */ /* 0x0003e8000c10190e */
[----:B------:R-:W2:Y:S01]  /*0c10*/  @!P0 LDG.E R24, desc[UR14][R24.64] ;  /* 0x0000000e18188981 */ /* 0x000ea2000c1e1900 */
[----:B------:R-:W-:Y:S01]  /*0c20*/  IADD3 R27, PT, PT, R21, 0x2, RZ ;  /* 0x00000002151b7810 */ /* 0x000fe20007ffe0ff */
[----:B------:R-:W3:Y:S02]  /*0c30*/  @!P0 LDC.64 R16, c[0x0][0x380] ;  /* 0x0000e000ff108b82 */ /* 0x000ee40000000a00 */
[----:B---3--:R-:W-:-:S04]  /*0c40*/  @!P0 LEA R16, P1, R14, R16, 0x1 ;  /* 0x000000100e108211 */ /* 0x008fc800078208ff */
[----:B------:R-:W-:Y:S02]  /*0c50*/  @!P0 LEA.HI.X R17, R14, R17, R15, 0x1, P1 ;  /* 0x000000110e118211 */ /* 0x000fe400008f0c0f */
[----:B------:R-:W-:Y:S02]  /*0c60*/  PRMT R14, RZ, 0x5410, RZ ;  /* 0x00005410ff0e7816 */ /* 0x000fe400000000ff */
[----:B------:R-:W-:Y:S02]  /*0c70*/  SHF.R.S32.HI R15, RZ, 0x1f, R27 ;  /* 0x0000001fff0f7819 */ /* 0x000fe4000001141b */
[----:B--2---:R-:W-:-:S04]  /*0c80*/  @!P0 PRMT R14, R14, 0x5410, R24 ;  /* 0x000054100e0e8816 */ /* 0x004fc80000000018 */
[----:B------:R-:W-:Y:S01]  /*0c90*/  @!P0 PRMT R14, R24, 0x7632, R14 ;  /* 0x00007632180e8816 */ /* 0x000fe2000000000e */
[----:B------:R-:W-:-:S04]  /*0ca0*/  IMAD R24, R15, UR16, RZ ;  /* 0x000000100f187c24 */ /* 0x000fc8000f8e02ff */
[--C-:B-1----:R-:W-:Y:S02]  /*0cb0*/  HADD2.F32 R23, -RZ, R14.reuse.H1_H1 ;  /* 0x3000000eff177230 */ /* 0x102fe40000004100 */
[----:B------:R-:W-:Y:S02]  /*0cc0*/  HADD2.F32 R25, -RZ, R14.H0_H0 ;  /* 0x2000000eff197230 */ /* 0x000fe40000004100 */
        /* <DEDUP_REMOVED lines=11> */
[----:B------:R-:W-:Y:S02]  /*0d80*/  @!P0 F2FP.F16.F32.PACK_AB R15, R22, R15 ;  /* 0x0000000f160f823e */ /* 0x000fe400000000ff */
[----:B------:R-:W0:Y:S03]  /*0d90*/  @!P0 LDC.64 R22, c[0x0][0x380] ;  /* 0x0000e000ff168b82 */ /* 0x000e260000000a00 */
[----:B------:R1:W-:Y:S04]  /*0da0*/  @!P0 STG.E desc[UR14][R16.64], R15 ;  /* 0x0000000f10008986 */ /* 0x0003e8000c10190e */
[----:B------:R-:W2:Y:S01]  /*0db0*/  @!P0 LDG.E R18, desc[UR14][R18.64] ;  /* 0x0000000e12128981 */ /* 0x000ea2000c1e1900 */
[----:B------:R-:W-:-:S02]  /*0dc0*/  IADD3 R20, PT, PT, R20, 0x4, RZ ;  /* 0x0000000414147810 */ /* 0x000fc40007ffe0ff */
[----:B-1----:R-:W-:Y:S02]  /*0dd0*/  PRMT R17, RZ, 0x5410, RZ ;  /* 0x00005410ff117816 */ /* 0x002fe400000000ff */
[----:B0-----:R-:W-:-:S04]  /*0de0*/  @!P0 LEA R22, P1, R14, R22, 0x1 ;  /* 0x000000160e168211 */ /* 0x001fc800078208ff */
[----:B------:R-:W-:Y:S02]  /*0df0*/  @!P0 LEA.HI.X R23, R14, R23, R6, 0x1, P1 ;  /* 0x000000170e178211 */ /* 0x000fe400008f0c06 */
[----:B------:R-:W-:Y:S02]  /*0e00*/  ISETP.NE.AND P1, PT, R20, RZ, PT ;  /* 0x000000ff1400720c */ /* 0x000fe40003f25270 */
[----:B--2---:R-:W-:-:S04]  /*0e10*/  @!P0 PRMT R17, R17, 0x5410, R18 ;  /* 0x0000541011118816 */ /* 0x004fc80000000012 */
[----:B------:R-:W-:-:S05]  /*0e20*/  @!P0 PRMT R17, R18, 0x7632, R17 ;  /* 0x0000763212118816 */ /* 0x000fca0000000011 */
[--C-:B------:R-:W-:Y:S02]  /*0e30*/  HADD2.F32 R25, -RZ, R17.reuse.H1_H1 ;  /* 0x30000011ff197230 */ /* 0x100fe40000004100 */
[----:B------:R-:W-:-:S03]  /*0e40*/  HADD2.F32 R27, -RZ, R17.H0_H0 ;  /* 0x20000011ff1b7230 */ /* 0x000fc60000004100 */
[C---:B------:R-:W-:Y:S02]  /*0e50*/  FADD.FTZ R24, -R4.reuse, R25 ;  /* 0x0000001904187221 */ /* 0x040fe40000010100 */
[----:B------:R-:W-:Y:S02]  /*0e60*/  FADD.FTZ R26, -R4, R27 ;  /* 0x0000001b041a7221 */ /* 0x000fe40000010100 */
[-C--:B------:R-:W-:Y:S02]  /*0e70*/  FMUL.FTZ R15, R24, R5.reuse ;  /* 0x00000005180f7220 */ /* 0x080fe40000410000 */
[----:B------:R-:W-:Y:S02]  /*0e80*/  FMUL.FTZ R26, R26, R5 ;  /* 0x000000051a1a7220 */ /* 0x000fe40000410000 */
[----:B------:R-:W-:Y:S02]  /*0e90*/  FFMA.FTZ R15, R12, R15, R10 ;  /* 0x0000000f0c0f7223 */ /* 0x000fe4000001000a */
[----:B------:R-:W-:-:S05]  /*0ea0*/  FFMA.FTZ R26, R13, R26, R11 ;  /* 0x0000001a0d1a7223 */ /* 0x000fca000001000b */
[----:B------:R-:W-:-:S05]  /*0eb0*/  @!P0 F2FP.F16.F32.PACK_AB R15, R26, R15 ;  /* 0x0000000f1a0f823e */ /* 0x000fca00000000ff */
[----:B------:R3:W-:Y:S01]  /*0ec0*/  @!P0 STG.E desc[UR14][R22.64], R15 ;  /* 0x0000000f16008986 */ /* 0x0007e2000c10190e */
[----:B------:R-:W-:Y:S05]  /*0ed0*/  @!P1 BRA `(.L_x_781) ;  /* 0x0000000c00549947 */ /* 0x000fea0003800000 */
[----:B------:R-:W-:Y:S01]  /*0ee0*/  VIADD R21, R21, 0x4 ;  /* 0x0000000415157836 */ /* 0x000fe20000000000 */
[----:B------:R-:W-:Y:S06]  /*0ef0*/  BRA `(.L_x_785) ;  /* 0xfffffff8004c7947 */ /* 0x000fec000383ffff */
.L_x_782:
        /* <DEDUP_REMOVED lines=8> */
.L_x_789:
[----:B------:R-:W-:Y:S01]  /*0f80*/  SHF.R.S32.HI R6, RZ, 0x1f, R21 ;  /* 0x0000001fff067819 */ /* 0x000fe20000011415 */
[----:B------:R-:W-:Y:S01]  /*0f90*/  UIADD3 UR5, UPT, UPT, UR5, 0x1, URZ ;  /* 0x0000000105057890 */ /* 0x000fe2000fffe0ff */
[----:B------:R-:W-:Y:S03]  /*0fa0*/  BSSY.RECONVERGENT B0, `(.L_x_787) ;  /* 0x0000025000007945 */ /* 0x000fe60003800200 */
[----:B-1----:R-:W-:Y:S01]  /*0fb0*/  IMAD R18, R6, UR8, RZ ;  /* 0x0000000806127c24 */ /* 0x002fe2000f8e02ff */
[----:B------:R-:W-:Y:S01]  /*0fc0*/  MOV R6, R8 ;  /* 0x0000000800067202 */ /* 0x000fe20000000f00 */
[----:B------:R-:W-:Y:S02]  /*0fd0*/  UISETP.NE.AND UP0, UPT, UR5, URZ, UPT ;  /* 0x000000ff0500728c */ /* 0x000fe4000bf05270 */
[C---:B------:R-:W-:Y:S02]  /*0fe0*/  IMAD R23, R21.reuse, UR9, R18 ;  /* 0x0000000915177c24 */ /* 0x040fe4000f8e0212 */
[----:B------:R-:W-:Y:S01]  /*0ff0*/  IMAD.WIDE.U32 R16, R21, UR8, R6 ;  /* 0x0000000815107c25 */ /* 0x000fe2000f8e0006 */
[----:B------:R-:W-:-:S04]  /*1000*/  PRMT R6, RZ, 0x5410, RZ ;  /* 0x00005410ff067816 */ /* 0x000fc800000000ff */
[----:B------:R-:W-:Y:S01]  /*1010*/  IADD3 R23, PT, PT, R17, R23, RZ ;  /* 0x0000001711177210 */ /* 0x000fe20007ffe0ff */
[----:B------:R-:W-:Y:S06]  /*1020*/  @P0 BRA `(.L_x_788) ;  /* 0x0000000000700947 */ /* 0x000fec0003800000 */
[----:B------:R-:W1:Y:S02]  /*1030*/  @!P0 LDC.64 R18, c[0x0][0x390] ;  /* 0x0000e400ff128b82 */ /* 0x000e640000000a00 */
[----:B-1----:R-:W-:-:S04]  /*1040*/  @!P0 LEA R18, P1, R16, R18, 0x1 ;  /* 0x0000001210128211 */ /* 0x002fc800078208ff */
[----:B------:R-:W-:-:S05]  /*1050*/  @!P0 LEA.HI.X R19, R16, R19, R23, 0x1, P1 ;  /* 0x0000001310138211 */ /* 0x000fca00008f0c17 */
[----:B------:R-:W3:Y:S02]  /*1060*/  @!P0 LDG.E R18, desc[UR14][R18.64] ;  /* 0x0000000e12128981 */ /* 0x000ee4000c1e1900 */
[----:B---3--:R-:W-:-:S04]  /*1070*/  @!P0 PRMT R6, R18, 0x7632, R6 ;  /* 0x0000763212068816 */ /* 0x008fc80000000006 */
[----:B------:R-:W-:Y:S02]  /*1080*/  @!P0 PRMT R6, R6, 0x5410, R18 ;  /* 0x0000541006068816 */ /* 0x000fe40000000012 */
[----:B--2---:R-:W-:-:S03]  /*1090*/  LEA R18, P1, R16, UR10, 0x1 ;  /* 0x0000000a10127c11 */ /* 0x004fc6000f8208ff */
[--C-:B------:R-:W-:Y:S01]  /*10a0*/  HADD2.F32 R25, -RZ, R6.reuse.H0_H0 ;  /* 0x20000006ff197230 */ /* 0x100fe20000004100 */
[----:B------:R-:W-:Y:S01]  /*10b0*/  LEA.HI.X R19, R16, UR11, R23, 0x1, P1 ;  /* 0x0000000b10137c11 */ /* 0x000fe200088f0c17 */
[----:B------:R-:W-:-:S03]  /*10c0*/  HADD2.F32 R17, -RZ, R6.H1_H1 ;  /* 0x30000006ff117230 */ /* 0x000fc60000004100 */
[C---:B------:R-:W-:Y:S02]  /*10d0*/  FADD.FTZ R6, -R4.reuse, R25 ;  /* 0x0000001904067221 */ /* 0x040fe40000010100 */
[----:B------:R-:W-:Y:S02]  /*10e0*/  FADD.FTZ R20, -R4, R17 ;  /* 0x0000001104147221 */ /* 0x000fe40000010100 */
[-C--:B0-----:R-:W-:Y:S02]  /*10f0*/  FMUL.FTZ R6, R6, R5.reuse ;  /* 0x0000000506067220 */ /* 0x081fe40000410000 */
[----:B------:R-:W-:Y:S02]  /*1100*/  FMUL.FTZ R17, R20, R5 ;  /* 0x0000000514117220 */ /* 0x000fe40000410000 */
[----:B-----5:R-:W-:Y:S02]  /*1110*/  FFMA.FTZ R6, R13, R6, R11 ;  /* 0x000000060d067223 */ /* 0x020fe4000001000b */
        /* <DEDUP_REMOVED lines=11> */
[----:B------:R-:W-:-:S05]  /*11d0*/  F2FP.F16.F32.PACK_AB R17, R6, R17 ;  /* 0x000000110611723e */ /* 0x000fca00000000ff */
[----:B------:R1:W-:Y:S02]  /*11e0*/  STG.E desc[UR14][R18.64], R17 ;  /* 0x0000001112007986 */ /* 0x0003e4000c10190e */
.L_x_788:
[----:B--2---:R-:W-:Y:S05]  /*11f0*/  BSYNC.RECONVERGENT B0 ;  /* 0x0000000000007941 */ /* 0x004fea0003800200 */
.L_x_787:
[----:B------:R-:W-:Y:S01]  /*1200*/  IADD3 R21, PT, PT, R21, 0x1, RZ ;  /* 0x0000000115157810 */ /* 0x000fe20007ffe0ff */
[----:B------:R-:W-:Y:S06]  /*1210*/  BRA.U UP0, `(.L_x_789) ;  /* 0xfffffffd00587547 */ /* 0x000fec000b83ffff */
.L_x_786:
        /* <DEDUP_REMOVED lines=9> */
.L_x_792:
[----:B----4-:R-:W4:Y:S01]  /*12b0*/  @!P0 LDC.64 R14, c[0x0][0x390] ;  /* 0x0000e400ff0e8b82 */ /* 0x010f220000000a00 */
[----:B-1----:R-:W-:Y:S01]  /*12c0*/  IADD3 R17, PT, PT, R21, -0x1, RZ ;  /* 0xffffffff15117810 */ /* 0x002fe20007ffe0ff */
[----:B------:R-:W-:Y:S01]  /*12d0*/  BSSY.RECONVERGENT B0, `(.L_x_790) ;  /* 0x0000025000007945 */ /* 0x000fe20003800200 */
[----:B------:R-:W-:Y:S02]  /*12e0*/  PRMT R22, RZ, 0x5410, RZ ;  /* 0x00005410ff167816 */ /* 0x000fe400000000ff */
[----:B------:R-:W-:-:S05]  /*12f0*/  SHF.R.S32.HI R6, RZ, 0x1f, R17 ;  /* 0x0000001fff067819 */ /* 0x000fca0000011411 */
[----:B--2---:R-:W-:Y:S02]  /*1300*/  IMAD R16, R6, UR16, RZ ;  /* 0x0000001006107c24 */ /* 0x004fe4000f8e02ff */
[----:B------:R-:W-:Y:S02]  /*1310*/  IMAD.MOV.U32 R6, RZ, RZ, R8 ;  /* 0x000000ffff067224 */ /* 0x000fe400078e0008 */
[C---:B------:R-:W-:Y:S02]  /*1320*/  IMAD R23, R17.reuse, UR17, R16 ;  /* 0x0000001111177c24 */ /* 0x040fe4000f8e0210 */
[----:B------:R-:W-:-:S05]  /*1330*/  IMAD.WIDE.U32 R18, R17, UR16, R6 ;  /* 0x0000001011127c25 */ /* 0x000fca000f8e0006 */
[----:B------:R-:W-:Y:S01]  /*1340*/  IADD3 R23, PT, PT, R19, R23, RZ ;  /* 0x0000001713177210 */ /* 0x000fe20007ffe0ff */
[----:B------:R-:W-:Y:S06]  /*1350*/  @P0 BRA `(.L_x_791) ;  /* 0x0000000000700947 */ /* 0x000fec0003800000 */
[----:B------:R-:W1:Y:S02]  /*1360*/  @!P0 LDC.64 R16, c[0x0][0x390] ;  /* 0x0000e400ff108b82 */ /* 0x000e640000000a00 */
[----:B-1----:R-:W-:-:S04]  /*1370*/  @!P0 LEA R16, P1, R18, R16, 0x1 ;  /* 0x0000001012108211 */ /* 0x002fc800078208ff */
[----:B------:R-:W-:-:S05]  /*1380*/  @!P0 LEA.HI.X R17, R18, R17, R23, 0x1, P1 ;  /* 0x0000001112118211 */ /* 0x000fca00008f0c17 */
[----:B------:R-:W2:Y:S02]  /*1390*/  @!P0 LDG.E R16, desc[UR14][R16.64] ;  /* 0x0000000e10108981 */ /* 0x000ea4000c1e1900 */
[----:B--2---:R-:W-:-:S04]  /*13a0*/  @!P0 PRMT R22, R16, 0x7632, R22 ;  /* 0x0000763210168816 */ /* 0x004fc80000000016 */
[----:B------:R-:W-:-:S05]  /*13b0*/  @!P0 PRMT R22, R22, 0x5410, R16 ;  /* 0x0000541016168816 */ /* 0x000fca0000000010 */
[--C-:B------:R-:W-:Y:S02]  /*13c0*/  HADD2.F32 R25, -RZ, R22.reuse.H0_H0 ;  /* 0x20000016ff197230 */ /* 0x100fe40000004100 */
[----:B------:R-:W-:-:S03]  /*13d0*/  HADD2.F32 R19, -RZ, R22.H1_H1 ;  /* 0x30000016ff137230 */ /* 0x000fc60000004100 */
        /* <DEDUP_REMOVED lines=16> */
[----:B---3--:R-:W-:-:S04]  /*14e0*/  LEA R16, P1, R18, UR18, 0x1 ;  /* 0x0000001212107c11 */ /* 0x008fc8000f8208ff */
[----:B------:R-:W-:Y:S02]  /*14f0*/  LEA.HI.X R17, R18, UR19, R23, 0x1, P1 ;  /* 0x0000001312117c11 */ /* 0x000fe400088f0c17 */
[----:B------:R-:W-:-:S05]  /*1500*/  F2FP.F16.F32.PACK_AB R19, R28, R19 ;  /* 0x000000131c13723e */ /* 0x000fca00000000ff */
[----:B------:R1:W-:Y:S02]  /*1510*/  STG.E desc[UR14][R16.64], R19 ;  /* 0x0000001310007986 */ /* 0x0003e4000c10190e */
.L_x_791:
[----:B---3--:R-:W-:Y:S05]  /*1520*/  BSYNC.RECONVERGENT B0 ;  /* 0x0000000000007941 */ /* 0x008fea0003800200 */
.L_x_790:
[----:B-1----:R-:W-:-:S05]  /*1530*/  SHF.R.S32.HI R16, RZ, 0x1f, R21 ;  /* 0x0000001fff107819 */ /* 0x002fca0000011415 */
[----:B------:R-:W-:Y:S02]  /*1540*/  IMAD R18, R16, UR16, RZ ;  /* 0x0000001010127c24 */ /* 0x000fe4000f8e02ff */
[----:B------:R-:W-:-:S04]  /*1550*/  IMAD.WIDE.U32 R16, R21, UR16, R6 ;  /* 0x0000001015107c25 */ /* 0x000fc8000f8e0006 */
[----:B------:R-:W-:Y:S01]  /*1560*/  IMAD R19, R21, UR17, R18 ;  /* 0x0000001115137c24 */ /* 0x000fe2000f8e0212 */
[----:B----4-:R-:W-:-:S04]  /*1570*/  @!P0 LEA R18, P1, R16, R14, 0x1 ;  /* 0x0000000e10128211 */ /* 0x010fc800078208ff */
[----:B------:R-:W-:-:S04]  /*1580*/  IADD3 R17, PT, PT, R17, R19, RZ ;  /* 0x0000001311117210 */ /* 0x000fc80007ffe0ff */
[----:B------:R-:W-:-:S05]  /*1590*/  @!P0 LEA.HI.X R19, R16, R15, R17, 0x1, P1 ;  /* 0x0000000f10138211 */ /* 0x000fca00008f0c11 */
[----:B------:R-:W2:Y:S01]  /*15a0*/  @!P0 LDG.E R18, desc[UR14][R18.64] ;  /* 0x0000000e12128981 */ /* 0x000ea2000c1e1900 */
[----:B------:R-:W-:-:S04]  /*15b0*/  PRMT R14, RZ, 0x7610, R14 ;  /* 0x00007610ff0e7816 */ /* 0x000fc8000000000e */
[----:B--2---:R-:W-:-:S04]  /*15c0*/  @!P0 PRMT R14, R18, 0x7632, R14 ;  /* 0x00007632120e8816 */ /* 0x004fc8000000000e */
[----:B------:R-:W-:-:S05]  /*15d0*/  PRMT R14, R14, 0x5410, RZ ;  /* 0x000054100e0e7816 */ /* 0x000fca00000000ff */
[----:B------:R-:W-:Y:S01]  /*15e0*/  HADD2.F32 R15, -RZ, R14.H0_H0 ;  /* 0x2000000eff0f7230 */ /* 0x000fe20000004100 */
[----:B------:R-:W-:-:S04]  /*15f0*/  @!P0 PRMT R14, R14, 0x5410, R18 ;  /* 0x000054100e0e8816 */ /* 0x000fc80000000012 */
[----:B------:R-:W-:Y:S01]  /*1600*/  FADD.FTZ R22, -R4, R15 ;  /* 0x0000000f04167221 */ /* 0x000fe20000010100 */
[----:B------:R-:W-:Y:S02]  /*1610*/  HADD2.F32 R23, -RZ, R14.H1_H1 ;  /* 0x3000000eff177230 */ /* 0x000fe40000004100 */
[----:B------:R-:W1:Y:S01]  /*1620*/  @!P0 LDC.64 R14, c[0x0][0x380] ;  /* 0x0000e000ff0e8b82 */ /* 0x000e620000000a00 */
[-C--:B0-----:R-:W-:Y:S02]  /*1630*/  FMUL.FTZ R24, R22, R5.reuse ;  /* 0x0000000516187220 */ /* 0x081fe40000410000 */
[----:B------:R-:W-:Y:S02]  /*1640*/  FADD.FTZ R22, -R4, R23 ;  /* 0x0000001704167221 */ /* 0x000fe40000010100 */
[----:B-----5:R-:W-:Y:S02]  /*1650*/  FFMA.FTZ R18, R13, R24, R11 ;  /* 0x000000180d127223 */ /* 0x020fe4000001000b */
[----:B------:R-:W-:-:S02]  /*1660*/  FMUL.FTZ R19, R22, R5 ;  /* 0x0000000516137220 */ /* 0x000fc40000410000 */
[----:B------:R-:W-:Y:S02]  /*1670*/  @!P0 FMUL.FTZ R24, R18, -1.4426950216293334961 ;  /* 0xbfb8aa3b12188820 */ /* 0x000fe40000410000 */
[----:B------:R-:W-:-:S04]  /*1680*/  FFMA.FTZ R22, R12, R19, R10 ;  /* 0x000000130c167223 */ /* 0x000fc8000001000a */
[----:B------:R-:W-:Y:S01]  /*1690*/  @!P0 FMUL.FTZ R23, R22, -1.4426950216293334961 ;  /* 0xbfb8aa3b16178820 */ /* 0x000fe20000410000 */
[----:B------:R-:W0:Y:S08]  /*16a0*/  @!P0 MUFU.EX2 R24, R24 ;  /* 0x0000001800188308 */ /* 0x000e300000000800 */
[----:B------:R-:W2:Y:S01]  /*16b0*/  @!P0 MUFU.EX2 R19, R23 ;  /* 0x0000001700138308 */ /* 0x000ea20000000800 */
[----:B-1----:R-:W-:-:S04]  /*16c0*/  @!P0 LEA R14, P1, R16, R14, 0x1 ;  /* 0x0000000e100e8211 */ /* 0x002fc800078208ff */
[----:B------:R-:W-:Y:S02]  /*16d0*/  @!P0 LEA.HI.X R15, R16, R15, R17, 0x1, P1 ;  /* 0x0000000f100f8211 */ /* 0x000fe400008f0c11 */
[----:B------:R-:W1:Y:S01]  /*16e0*/  @!P0 LDC.64 R16, c[0x0][0x390] ;  /* 0x0000e400ff108b82 */ /* 0x000e620000000a00 */
[----:B0-----:R-:W-:-:S04]  /*16f0*/  @!P0 FADD.FTZ R26, R24, 1 ;  /* 0x3f800000181a8421 */ /* 0x001fc80000010000 */
[----:B------:R-:W0:Y:S01]  /*1700*/  @!P0 MUFU.RCP R25, R26 ;  /* 0x0000001a00198308 */ /* 0x000e220000001000 */
[----:B--2---:R-:W-:Y:S01]  /*1710*/  @!P0 FADD.FTZ R27, R19, 1 ;  /* 0x3f800000131b8421 */ /* 0x004fe20000010000 */
[----:B------:R-:W-:-:S04]  /*1720*/  IADD3 R19, PT, PT, R21, 0x1, RZ ;  /* 0x0000000115137810 */ /* 0x000fc80007ffe0ff */
[----:B------:R-:W-:Y:S02]  /*1730*/  SHF.R.S32.HI R24, RZ, 0x1f, R19 ;  /* 0x0000001fff187819 */ /* 0x000fe40000011413 */
[----:B------:R-:W2:Y:S03]  /*1740*/  @!P0 MUFU.RCP R27, R27 ;  /* 0x0000001b001b8308 */ /* 0x000ea60000001000 */
[----:B------:R-:W-:Y:S02]  /*1750*/  IMAD R24, R24, UR16, RZ ;  /* 0x0000001018187c24 */ /* 0x000fe4000f8e02ff */
[----:B0-----:R-:W-:Y:S02]  /*1760*/  @!P0 FMUL.FTZ R23, R18, R25 ;  /* 0x0000001912178220 */ /* 0x001fe40000410000 */
[C---:B------:R-:W-:Y:S02]  /*1770*/  IMAD R25, R19.reuse, UR17, R24 ;  /* 0x0000001113197c24 */ /* 0x040fe4000f8e0218 */
[----:B------:R-:W-:-:S03]  /*1780*/  IMAD.WIDE.U32 R18, R19, UR16, R6 ;  /* 0x0000001013127c25 */ /* 0x000fc6000f8e0006 */
[----:B-1----:R-:W-:Y:S01]  /*1790*/  @!P0 LEA R16, P1, R18, R16, 0x1 ;  /* 0x0000001012108211 */ /* 0x002fe200078208ff */
[----:B--2---:R-:W-:Y:S01]  /*17a0*/  @!P0 FMUL.FTZ R22, R22, R27 ;  /* 0x0000001b16168220 */ /* 0x004fe20000410000 */
[----:B------:R-:W-:-:S04]  /*17b0*/  IADD3 R19, PT, PT, R19, R25, RZ ;  /* 0x0000001913137210 */ /* 0x000fc80007ffe0ff */
[----:B------:R-:W-:Y:S02]  /*17c0*/  @!P0 F2FP.F16.F32.PACK_AB R25, R23, R22 ;  /* 0x000000161719823e */ /* 0x000fe400000000ff */
[----:B------:R-:W-:-:S03]  /*17d0*/  @!P0 LEA.HI.X R17, R18, R17, R19, 0x1, P1 ;  /* 0x0000001112118211 */ /* 0x000fc600008f0c13 */
[----:B------:R0:W-:Y:S04]  /*17e0*/  @!P0 STG.E desc[UR14][R14.64], R25 ;  /* 0x000000190e008986 */ /* 0x0001e8000c10190e */
[----:B------:R-:W2:Y:S01]  /*17f0*/  @!P0 LDG.E R16, desc[UR14][R16.64] ;  /* 0x0000000e10108981 */ /* 0x000ea2000c1e1900 */
[----:B0-----:R-:W-:-:S04]  /*1800*/  PRMT R15, RZ, 0x7610, R15 ;  /* 0x00007610ff0f7816 */ /* 0x001fc8000000000f */
[----:B--2---:R-:W-:-:S04]  /*1810*/  @!P0 PRMT R15, R16, 0x7632, R15 ;  /* 0x00007632100f8816 */ /* 0x004fc8000000000f */
[----:B------:R-:W-:-:S05]  /*1820*/  PRMT R15, R15, 0x5410, RZ ;  /* 0x000054100f0f7816 */ /* 0x000fca00000000ff */
[----:B------:R-:W-:Y:S01]  /*1830*/  HADD2.F32 R23, -RZ, R15.H0_H0 ;  /* 0x2000000fff177230 */ /* 0x000fe20000004100 */
[----:B------:R-:W-:-:S04]  /*1840*/  @!P0 PRMT R15, R15, 0x5410, R16 ;  /* 0x000054100f0f8816 */ /* 0x000fc80000000010 */
[----:B------:R-:W-:Y:S01]  /*1850*/  FADD.FTZ R22, -R4, R23 ;  /* 0x0000001704167221 */ /* 0x000fe20000010100 */
[----:B------:R-:W-:-:S03]  /*1860*/  HADD2.F32 R27, -RZ, R15.H1_H1 ;  /* 0x3000000fff1b7230 */ /* 0x000fc60000004100 */
[-C--:B------:R-:W-:Y:S02]  /*1870*/  FMUL.FTZ R24, R22, R5.reuse ;  /* 0x0000000516187220 */ /* 0x080fe40000410000 */
[----:B------:R-:W-:Y:S01]  /*1880*/  FADD.FTZ R14, -R4, R27 ;  /* 0x0000001b040e7221 */ /* 0x000fe20000010100 */
[----:B------:R-:W0:Y:S01]  /*1890*/  @!P0 LDC.64 R22, c[0x0][0x380] ;  /* 0x0000e000ff168b82 */ /* 0x000e220000000a00 */
[----:B------:R-:W-:Y:S01]  /*18a0*/  FFMA.FTZ R25, R13, R24, R11 ;  /* 0x000000180d197223 */ /* 0x000fe2000001000b */
[----:B------:R-:W-:Y:S01]  /*18b0*/  IADD3 R27, PT, PT, R21, 0x2, RZ ;  /* 0x00000002151b7810 */ /* 0x000fe20007ffe0ff */
[----:B------:R-:W-:Y:S02]  /*18c0*/  FMUL.FTZ R15, R14, R5 ;  /* 0x000000050e0f7220 */ /* 0x000fe40000410000 */
[----:B------:R-:W-:Y:S02]  /*18d0*/  @!P0 FMUL.FTZ R17, R25, -1.4426950216293334961 ;  /* 0xbfb8aa3b19118820 */ /* 0x000fe40000410000 */
[----:B------:R-:W-:-:S02]  /*18e0*/  FFMA.FTZ R24, R12, R15, R10 ;  /* 0x0000000f0c187223 */ /* 0x000fc4000001000a */
[----:B------:R-:W1:Y:S02]  /*18f0*/  @!P0 LDC.64 R14, c[0x0][0x390] ;  /* 0x0000e400ff0e8b82 */ /* 0x000e640000000a00 */
[----:B------:R-:W-:Y:S01]  /*1900*/  @!P0 FMUL.FTZ R16, R24, -1.4426950216293334961 ;  /* 0xbfb8aa3b18108820 */ /* 0x000fe20000410000 */
[----:B------:R-:W2:Y:S08]  /*1910*/  @!P0 MUFU.EX2 R17, R17 ;  /* 0x0000001100118308 */ /* 0x000eb00000000800 */
[----:B------:R-:W3:Y:S01]  /*1920*/  @!P0 MUFU.EX2 R16, R16 ;  /* 0x0000001000108308 */ /* 0x000ee20000000800 */
[----:B0-----:R-:W-:-:S04]  /*1930*/  @!P0 LEA R22, P1, R18, R22, 0x1 ;  /* 0x0000001612168211 */ /* 0x001fc800078208ff */
[----:B------:R-:W-:Y:S01]  /*1940*/  @!P0 LEA.HI.X R23, R18, R23, R19, 0x1, P1 ;  /* 0x0000001712178211 */ /* 0x000fe200008f0c13 */
[----:B--2---:R-:W-:Y:S01]  /*1950*/  @!P0 FADD.FTZ R26, R17, 1 ;  /* 0x3f800000111a8421 */ /* 0x004fe20000010000 */
[----:B------:R-:W-:-:S03]  /*1960*/  SHF.R.S32.HI R17, RZ, 0x1f, R27 ;  /* 0x0000001fff117819 */ /* 0x000fc6000001141b */
[----:B------:R-:W0:Y:S02]  /*1970*/  @!P0 MUFU.RCP R18, R26 ;  /* 0x0000001a00128308 */ /* 0x000e240000001000 */
[----:B------:R-:W-:Y:S02]  /*1980*/  IMAD R28, R17, UR16, RZ ;  /* 0x00000010111c7c24 */ /* 0x000fe4000f8e02ff */
[----:B---3--:R-:W-:Y:S01]  /*1990*/  @!P0 FADD.FTZ R19, R16, 1 ;  /* 0x3f80000010138421 */ /* 0x008fe20000010000 */
[----:B------:R-:W-:-:S04]  /*19a0*/  IMAD.WIDE.U32 R16, R27, UR16, R6 ;  /* 0x000000101b107c25 */ /* 0x000fc8000f8e0006 */
[----:B------:R-:W-:Y:S01]  /*19b0*/  IMAD R27, R27, UR17, R28 ;  /* 0x000000111b1b7c24 */ /* 0x000fe2000f8e021c */
[----:B------:R-:W2:Y:S01]  /*19c0*/  @!P0 MUFU.RCP R19, R19 ;  /* 0x0000001300138308 */ /* 0x000ea20000001000 */
[----:B-1----:R-:W-:-:S03]  /*19d0*/  @!P0 LEA R14, P1, R16, R14, 0x1 ;  /* 0x0000000e100e8211 */ /* 0x002fc600078208ff */
[----:B------:R-:W-:Y:S01]  /*19e0*/  IADD3 R6, PT, PT, R17, R27, RZ ;  /* 0x0000001b11067210 */ /* 0x000fe20007ffe0ff */
[----:B0-----:R-:W-:-:S03]  /*19f0*/  @!P0 FMUL.FTZ R25, R25, R18 ;  /* 0x0000001219198220 */ /* 0x001fc60000410000 */
[----:B------:R-:W-:Y:S01]  /*1a00*/  @!P0 LEA.HI.X R15, R16, R15, R6, 0x1, P1 ;  /* 0x0000000f100f8211 */ /* 0x000fe200008f0c06 */
[----:B--2---:R-:W-:-:S05]  /*1a10*/  @!P0 FMUL.FTZ R24, R24, R19 ;  /* 0x0000001318188220 */ /* 0x004fca0000410000 */
[----:B------:R-:W-:-:S05]  /*1a20*/  @!P0 F2FP.F16.F32.PACK_AB R25, R25, R24 ;  /* 0x000000181919823e */ /* 0x000fca00000000ff */
[----:B------:R0:W-:Y:S04]  /*1a30*/  @!P0 STG.E desc[UR14][R22.64], R25 ;  /* 0x0000001916008986 */ /* 0x0001e8000c10190e */
[----:B------:R1:W2:Y:S01]  /*1a40*/  @!P0 LDG.E R14, desc[UR14][R14.64] ;  /* 0x0000000e0e0e8981 */ /* 0x0002a2000c1e1900 */
[----:B------:R-:W-:Y:S02]  /*1a50*/  IADD3 R20, PT, PT, R20, 0x4, RZ ;  /* 0x0000000414147810 */ /* 0x000fe40007ffe0ff */
[----:B------:R-:W-:Y:S02]  /*1a60*/  IADD3 R21, PT, PT, R21, 0x4, RZ ;  /* 0x0000000415157810 */ /* 0x000fe40007ffe0ff */
[----:B-1----:R-:W-:-:S04]  /*1a70*/  PRMT R15, RZ, 0x5410, RZ ;  /* 0x00005410ff0f7816 */ /* 0x002fc800000000ff */
[----:B--2---:R-:W-:-:S04]  /*1a80*/  @!P0 PRMT R15, R15, 0x5410, R14 ;  /* 0x000054100f0f8816 */ /* 0x004fc8000000000e */
[----:B------:R-:W-:-:S05]  /*1a90*/  @!P0 PRMT R15, R14, 0x7632, R15 ;  /* 0x000076320e0f8816 */ /* 0x000fca000000000f */
[--C-:B------:R-:W-:Y:S02]  /*1aa0*/  HADD2.F32 R17, -RZ, R15.reuse.H1_H1 ;  /* 0x3000000fff117230 */ /* 0x100fe40000004100 */
[----:B------:R-:W-:Y:S02]  /*1ab0*/  HADD2.F32 R19, -RZ, R15.H0_H0 ;  /* 0x2000000fff137230 */ /* 0x000fe40000004100 */
[----:B------:R-:W1:Y:S01]  /*1ac0*/  @!P0 LDC.64 R14, c[0x0][0x380] ;  /* 0x0000e000ff0e8b82 */ /* 0x000e620000000a00 */
[----:B------:R-:W-:-:S04]  /*1ad0*/  FADD.FTZ R18, -R4, R17 ;  /* 0x0000001104127221 */ /* 0x000fc80000010100 */
[----:B------:R-:W-:Y:S01]  /*1ae0*/  FMUL.FTZ R17, R18, R5 ;  /* 0x0000000512117220 */ /* 0x000fe20000410000 */
[----:B------:R-:W-:-:S03]  /*1af0*/  FADD.FTZ R18, -R4, R19 ;  /* 0x0000001304127221 */ /* 0x000fc60000010100 */
[----:B------:R-:W-:Y:S01]  /*1b00*/  FFMA.FTZ R17, R12, R17, R10 ;  /* 0x000000110c117223 */ /* 0x000fe2000001000a */
[----:B------:R-:W-:-:S03]  /*1b10*/  FMUL.FTZ R18, R18, R5 ;  /* 0x0000000512127220 */ /* 0x000fc60000410000 */
[----:B------:R-:W-:Y:S01]  /*1b20*/  @!P0 FMUL.FTZ R19, R17, -1.4426950216293334961 ;  /* 0xbfb8aa3b11138820 */ /* 0x000fe20000410000 */
[----:B------:R-:W-:-:S04]  /*1b30*/  FFMA.FTZ R18, R13, R18, R11 ;  /* 0x000000120d127223 */ /* 0x000fc8000001000b */
[----:B0-----:R-:W-:Y:S01]  /*1b40*/  @!P0 FMUL.FTZ R23, R18, -1.4426950216293334961 ;  /* 0xbfb8aa3b12178820 */ /* 0x001fe20000410000 */
[----:B------:R-:W0:Y:S01]  /*1b50*/  @!P0 MUFU.EX2 R19, R19 ;  /* 0x0000001300138308 */ /* 0x000e220000000800 */
[----:B-1----:R-:W-:-:S07]  /*1b60*/  @!P0 LEA R14, P1, R16, R14, 0x1 ;  /* 0x0000000e100e8211 */ /* 0x002fce00078208ff */
[----:B------:R-:W1:Y:S01]  /*1b70*/  @!P0 MUFU.EX2 R23, R23 ;  /* 0x0000001700178308 */ /* 0x000e620000000800 */
[----:B------:R-:W-:Y:S02]  /*1b80*/  @!P0 LEA.HI.X R15, R16, R15, R6, 0x1, P1 ;  /* 0x0000000f100f8211 */ /* 0x000fe400008f0c06 */
[----:B------:R-:W-:Y:S01]  /*1b90*/  ISETP.NE.AND P1, PT, R20, RZ, PT ;  /* 0x000000ff1400720c */ /* 0x000fe20003f25270 */
[----:B0-----:R-:W-:-:S06]  /*1ba0*/  @!P0 FADD.FTZ R22, R19, 1 ;  /* 0x3f80000013168421 */ /* 0x001fcc0000010000 */
[----:B------:R-:W0:Y:S01]  /*1bb0*/  @!P0 MUFU.RCP R22, R22 ;  /* 0x0000001600168308 */ /* 0x000e220000001000 */
[----:B-1----:R-:W-:-:S07]  /*1bc0*/  @!P0 FADD.FTZ R24, R23, 1 ;  /* 0x3f80000017188421 */ /* 0x002fce0000010000 */
[----:B------:R-:W1:Y:S01]  /*1bd0*/  @!P0 MUFU.RCP R25, R24 ;  /* 0x0000001800198308 */ /* 0x000e620000001000 */
[----:B0-----:R-:W-:Y:S01]  /*1be0*/  @!P0 FMUL.FTZ R17, R17, R22 ;  /* 0x0000001611118220 */ /* 0x001fe20000410000 */
[----:B-1----:R-:W-:-:S05]  /*1bf0*/  @!P0 FMUL.FTZ R18, R18, R25 ;  /* 0x0000001912128220 */ /* 0x002fca0000410000 */
[----:B------:R-:W-:-:S05]  /*1c00*/  @!P0 F2FP.F16.F32.PACK_AB R17, R18, R17 ;  /* 0x000000111211823e */ /* 0x000fca00000000ff */
[----:B------:R4:W-:Y:S01]  /*1c10*/  @!P0 STG.E desc[UR14][R14.64], R17 ;  /* 0x000000110e008986 */ /* 0x0009e2000c10190e */
[----:B------:R-:W-:Y:S05]  /*1c20*/  @P1 BRA `(.L_x_792) ;  /* 0xfffffff400a01947 */ /* 0x000fea000383ffff */
.L_x_781:
        /* <DEDUP_REMOVED lines=14> */
.L_x_793:
        /* <DEDUP_REMOVED lines=15> */
.L_x_3590:


//--------------------- .text._Z32group_norm_nhwc_fwd_scale_kernelI11Fp16IOFp32WLi168EEv26Group_norm_nhwc_fwd_params --------------------------
	.section	.text._Z32group_norm_nhwc_fwd_scale_kernelI11Fp16IOFp32WLi168EEv26Group_norm_nhwc_fwd_params,"ax",@progbits
	.align	128
        .global         _Z32group_norm_nhwc_fwd_scale_kernelI11Fp16IOFp32WLi168EEv26Group_norm_nhwc_fwd_params
        .type           _Z32group_norm_nhwc_fwd_scale_kernelI11Fp16IOFp32WLi168EEv26Group_norm_nhwc_fwd_params,@function
        .size           _Z32group_norm_nhwc_fwd_scale_kernelI11Fp16IOFp32WLi168EEv26Group_norm_nhwc_fwd_params,(.L_x_3591 - _Z32group_norm_nhwc_fwd_scale_kernelI11Fp16IOFp32WLi168EEv26Group_norm_nhwc_fwd_params)
        .other          _Z32group_norm_nhwc_fwd_scale_kernelI11Fp16IOFp32WLi168EEv26Group_norm_nhwc_fwd_params,@"STO_CUDA_ENTRY STV_DEFAULT"
_Z32group_norm_nhwc_fwd_scale_kernelI11Fp16IOFp32WLi168EEv26Group_norm_nhwc_fwd_params:
.text._Z32group_norm_nhwc_fwd_scale_kernelI11Fp16IOFp32WLi168EEv26Group_norm_nhwc_fwd_params:
        /* <DEDUP_REMOVED lines=94> */
.L_x_797:
        /* <DEDUP_REMOVED lines=31> */
.L_x_796:
[----:B------:R-:W-:Y:S05]  /*07d0*/  BRA.U UP0, `(.L_x_794) ;  /* 0x0000001500147547 */ /* 0x000fea000b800000 */
[----:B------:R-:W-:Y:S01]  /*07e0*/  ISETP.GE.U32.AND P0, PT, R14, UR8, PT ;  /* 0x000000080e007c0c */ /* 0x000fe2000bf06070 */
[----:B------:R-:W1:Y:S01]  /*07f0*/  LDCU.64 UR16, c[0x0][0x3e0] ;  /* 0x00007c00ff1077ac */ /* 0x000e620008000a00 */
[C---:B--2---:R-:W-:Y:S02]  /*0800*/  IADD3 R20, PT, PT, R6.reuse, -UR6, RZ ;  /* 0x8000000606147c10 */ /* 0x044fe4000fffe0ff */
[----:B------:R-:W-:Y:S02]  /*0810*/  ISETP.GE.AND.EX P0, PT, R15, UR9, PT, P0 ;  /* 0x000000090f007c0c */ /* 0x000fe4000bf06300 */
[----:B------:R-:W-:-:S11]  /*0820*/  IADD3 R21, PT, PT, R6, 0x1, RZ ;  /* 0x0000000106157810 */ /* 0x000fd60007ffe0ff */
.L_x_798:
        /* <DEDUP_REMOVED lines=109> */
.L_x_795:
        /* <DEDUP_REMOVED lines=8> */
.L_x_802:
        /* <DEDUP_REMOVED lines=39> */
.L_x_801:
[----:B--2---:R-:W-:Y:S05]  /*11f0*/  BSYNC.RECONVERGENT B0 ;  /* 0x0000000000007941 */ /* 0x004fea0003800200 */
.L_x_800:
[----:B------:R-:W-:Y:S01]  /*1200*/  IADD3 R21, PT, PT, R21, 0x1, RZ ;  /* 0x0000000115157810 */ /* 0x000fe20007ffe0ff */
[----:B------:R-:W-:Y:S06]  /*1210*/  BRA.U UP0, `(.L_x_802) ;  /* 0xfffffffd00587547 */ /* 0x000fec000b83ffff */
.L_x_799:
        /* <DEDUP_REMOVED lines=9> */
.L_x_805:
        /* <DEDUP_REMOVED lines=39> */
.L_x_804:
[----:B---3--:R-:W-:Y:S05]  /*1520*/  BSYNC.RECONVERGENT B0 ;  /* 0x0000000000007941 */ /* 0x008fea0003800200 */
.L_x_803:
        /* <DEDUP_REMOVED lines=112> */
.L_x_794:
        /* <DEDUP_REMOVED lines=14> */
.L_x_806:
        /* <DEDUP_REMOVED lines=15> */
.L_x_3591:


//--------------------- .text._Z32group_norm_nhwc_fwd_scale_kernelI11Fp16IOFp32WLi64EEv26Group_norm_nhwc_fwd_params --------------------------
	.section	.text._Z32group_norm_nhwc_fwd_scale_kernelI11Fp16IOFp32WLi64EEv26Group_norm_nhwc_fwd_params,"ax",@progbits
	.align	128
        .global         _Z32group_norm_nhwc_fwd_scale_kernelI11Fp16IOFp32WLi64EEv26Group_norm_nhwc_fwd_params
        .type           _Z32group_norm_nhwc_fwd_scale_kernelI11Fp16IOFp32WLi64EEv26Group_norm_nhwc_fwd_params,@function
        .size           _Z32group_norm_nhwc_fwd_scale_kernelI11Fp16IOFp32WLi64EEv26Group_norm_nhwc_fwd_params,(.L_x_3592 - _Z32group_norm_nhwc_fwd_scale_kernelI11Fp16IOFp32WLi64EEv26Group_norm_nhwc_fwd_params)
        .other          _Z32group_norm_nhwc_fwd_scale_kernelI11Fp16IOFp32WLi64EEv26Group_norm_nhwc_fwd_params,@"STO_CUDA_ENTRY STV_DEFAULT"
_Z32group_norm_nhwc_fwd_scale_kernelI11Fp16IOFp32WLi64EEv26Group_norm_nhwc_fwd_params:
.text._Z32group_norm_nhwc_fwd_scale_kernelI11Fp16IOFp32WLi64EEv26Group_norm_nhwc_fwd_params:
        /* <DEDUP_REMOVED lines=94> */
.L_x_810:
        /* <DEDUP_REMOVED lines=31> */
.L_x_809:
[----:B------:R-:W-:Y:S05]  /*07d0*/  BRA.U UP0, `(.L_x_807) ;  /* 0x0000001500147547 */ /* 0x000fea000b800000 */
[----:B------:R-:W-:Y:S01]  /*07e0*/  ISETP.GE.U32.AND P0, PT, R14, UR8, PT ;  /* 0x000000080e007c0c */ /* 0x000fe2000bf06070 */
[----:B------:R-:W1:Y:S01]  /*07f0*/  LDCU.64 UR16, c[0x0][0x3e0] ;  /* 0x00007c00ff1077ac */ /* 0x000e620008000a00 */
[C---:B--2---:R-:W-:Y:S02]  /*0800*/  IADD3 R20, PT, PT, R6.reuse, -UR6, RZ ;  /* 0x8000000606147c10 */ /* 0x044fe4000fffe0ff */
[----:B------:R-:W-:Y:S02]  /*0810*/  ISETP.GE.AND.EX P0, PT, R15, UR9, PT, P0 ;  /* 0x000000090f007c0c */ /* 0x000fe4000bf06300 */
[----:B------:R-:W-:-:S11]  /*0820*/  IADD3 R21, PT, PT, R6, 0x1, RZ ;  /* 0x0000000106157810 */ /* 0x000fd60007ffe0ff */
.L_x_811:
        /* <DEDUP_REMOVED lines=109> */
.L_x_808:
        /* <DEDUP_REMOVED lines=8> */
.L_x_815:
        /* <DEDUP_REMOVED lines=39> */
.L_x_814:
[----:B--2---:R-:W-:Y:S05]  /*11f0*/  BSYNC.RECONVERGENT B0 ;  /* 0x0000000000007941 */ /* 0x004fea0003800200 */
.L_x_813:
[----:B------:R-:W-:Y:S01]  /*1200*/  IADD3 R21, PT, PT, R21, 0x1, RZ ;  /* 0x0000000115157810 */ /* 0x000fe20007ffe0ff */
[----:B------:R-:W-:Y:S06]  /*1210*/  BRA.U UP0, `(.L_x_815) ;  /* 0xfffffffd00587547 */ /* 0x000fec000b83ffff */
.L_x_812:
        /* <DEDUP_REMOVED lines=9> */
.L_x_818:
        /* <DEDUP_REMOVED lines=39> */
.L_x_817:
[----:B---3--:R-:W-:Y:S05]  /*1520*/  BSYNC.RECONVERGENT B0 ;  /* 0x0000000000007941 */ /* 0x008fea0003800200 */
.L_x_816:
        /* <DEDUP_REMOVED lines=112> */
.L_x_807:
        /* <DEDUP_REMOVED lines=14> */
.L_x_819:
        /* <DEDUP_REMOVED lines=15> */
.L_x_3592:


//--------------------- .text._Z32group_norm_nhwc_fwd_scale_kernelI11Fp16IOFp32WLi128EEv26Group_norm_nhwc_fwd_params --------------------------
	.section	.text._Z32group_norm_nhwc_fwd_scale_kernelI11Fp16IOFp32WLi128EEv26Group_norm_nhwc_fwd_params,"ax",@progbits
	.align	128
        .global         _Z32group_norm_nhwc_fwd_scale_kernelI11Fp16IOFp32WLi128EEv26Group_norm_nhwc_fwd_params
        .type           _Z32group_norm_nhwc_fwd_scale_kernelI11Fp16IOFp32WLi128EEv26Group_norm_nhwc_fwd_params,@function
        .size           _Z32group_norm_nhwc_fwd_scale_kernelI11Fp16IOFp32WLi128EEv26Group_norm_nhwc_fwd_params,(.L_x_3593 - _Z32group_norm_nhwc_fwd_scale_kernelI11Fp16IOFp32WLi128EEv26Group_norm_nhwc_fwd_params)
        .other          _Z32group_norm_nhwc_fwd_scale_kernelI11Fp16IOFp32WLi128EEv26Group_norm_nhwc_fwd_params,@"STO_CUDA_ENTRY STV_DEFAULT"
_Z32group_norm_nhwc_fwd_scale_kernelI11Fp16IOFp32WLi128EEv26Group_norm_nhwc_fwd_params:
.text._Z32group_norm_nhwc_fwd_scale_kernelI11Fp16IOFp32WLi128EEv26Group_norm_nhwc_fwd_params:
        /* <DEDUP_REMOVED lines=94> */
.L_x_823:
        /* <DEDUP_REMOVED lines=31> */
.L_x_822:
[----:B------:R-:W-:Y:S05]  /*07d0*/  BRA.U UP0, `(.L_x_820) ;  /* 0x0000001500147547 */ /* 0x000fea000b800000 */
[----:B------:R-:W-:Y:S01]  /*07e0*/  ISETP.GE.U32.AND P0, PT, R14, UR8, PT ;  /* 0x000000080e007c0c */ /* 0x000fe2000bf06070 */
[----:B------:R-:W1:Y:S01]  /*07f0*/  LDCU.64 UR16, c[0x0][0x3e0] ;  /* 0x00007c00ff1077ac */ /* 0x000e620008000a00 */
[C---:B--2---:R-:W-:Y:S02]  /*0800*/  IADD3 R20, PT, PT, R6.reuse, -UR6, RZ ;  /* 0x8000000606147c10 */ /* 0x044fe4000fffe0ff */
[----:B------:R-:W-:Y:S02]  /*0810*/  ISETP.GE.AND.EX P0, PT, R15, UR9, PT, P0 ;  /* 0x000000090f007c0c */ /* 0x000fe4000bf06300 */
[----:B------:R-:W-:-:S11]  /*0820*/  IADD3 R21, PT, PT, R6, 0x1, RZ ;  /* 0x0000000106157810 */ /* 0x000fd60007ffe0ff */
.L_x_824:
        /* <DEDUP_REMOVED lines=109> */
.L_x_821:
        /* <DEDUP_REMOVED lines=8> */
.L_x_828:
        /* <DEDUP_REMOVED lines=39> */
.L_x_827:
[----:B--2---:R-:W-:Y:S05]  /*11f0*/  BSYNC.RECONVERGENT B0 ;  /* 0x0000000000007941 */ /* 0x004fea0003800200 */
.L_x_826:
[----:B------:R-:W-:Y:S01]  /*1200*/  IADD3 R21, PT, PT, R21, 0x1, RZ ;  /* 0x0000000115157810 */ /* 0x000fe20007ffe0ff */
[----:B------:R-:W-:Y:S06]  /*1210*/  BRA.U UP0, `(.L_x_828) ;  /* 0xfffffffd00587547 */ /* 0x000fec000b83ffff */
.L_x_825:
        /* <DEDUP_REMOVED lines=9> */
.L_x_831:
        /* <DEDUP_REMOVED lines=39> */
.L_x_830:
[----:B---3--:R-:W-:Y:S05]  /*1520*/  BSYNC.RECONVERGENT B0 ;  /* 0x0000000000007941 */ /* 0x008fea0003800200 */
.L_x_829:
        /* <DEDUP_REMOVED lines=112> */
.L_x_820:
        /* <DEDUP_REMOVED lines=14> */
.L_x_832:
        /* <DEDUP_REMOVED lines=15> */
.L_x_3593:


//--------------------- .text._Z32group_norm_nhwc_fwd_scale_kernelI11Fp16IOFp32WLi192EEv26Group_norm_nhwc_fwd_params --------------------------
	.section	.text._Z32group_norm_nhwc_fwd_scale_kernelI11Fp16IOFp32WLi192EEv26Group_norm_nhwc_fwd_params,"ax",@progbits
	.align	128
        .global         _Z32group_norm_nhwc_fwd_scale_kernelI11Fp16IOFp32WLi192EEv26Group_norm_nhwc_fwd_params
        .type           _Z32group_norm_nhwc_fwd_scale_kernelI11Fp16IOFp32WLi192EEv26Group_norm_nhwc_fwd_params,@function
        .size           _Z32group_norm_nhwc_fwd_scale_kernelI11Fp16IOFp32WLi192EEv26Group_norm_nhwc_fwd_params,(.L_x_3594 - _Z32group_norm_nhwc_fwd_scale_kernelI11Fp16IOFp32WLi192EEv26Group_norm_nhwc_fwd_params)
        .other          _Z32group_norm_nhwc_fwd_scale_kernelI11Fp16IOFp32WLi192EEv26Group_norm_nhwc_fwd_params,@"STO_CUDA_ENTRY STV_DEFAULT"
_Z32group_norm_nhwc_fwd_scale_kernelI11Fp16IOFp32WLi192EEv26Group_norm_nhwc_fwd_params:
.text._Z32group_norm_nhwc_fwd_scale_kernelI11Fp16IOFp32WLi192EEv26Group_norm_nhwc_fwd_params:
        /* <DEDUP_REMOVED lines=94> */
.L_x_836:
        /* <DEDUP_REMOVED lines=31> */
.L_x_835:
[----:B------:R-:W-:Y:S05]  /*07d0*/  BRA.U UP0, `(.L_x_833) ;  /* 0x0000001500147547 */ /* 0x000fea000b800000 */
[----:B------:R-:W-:Y:S01]  /*07e0*/  ISETP.GE.U32.AND P0, PT, R14, UR8, PT ;  /* 0x000000080e007c0c */ /* 0x000fe2000bf06070 */
[----:B------:R-:W1:Y:S01]  /*07f0*/  LDCU.64 UR16, c[0x0][0x3e0] ;  /* 0x00007c00ff1077ac */ /* 0x000e620008000a00 */
[C---:B--2---:R-:W-:Y:S02]  /*0800*/  IADD3 R20, PT, PT, R6.reuse, -UR6, RZ ;  /* 0x8000000606147c10 */ /* 0x044fe4000fffe0ff */
[----:B------:R-:W-:Y:S02]  /*0810*/  ISETP.GE.AND.EX P0, PT, R15, UR9, PT, P0 ;  /* 0x000000090f007c0c */ /* 0x000fe4000bf06300 */
[----:B------:R-:W-:-:S11]  /*0820*/  IADD3 R21, PT, PT, R6, 0x1, RZ ;  /* 0x0000000106157810 */ /* 0x000fd60007ffe0ff */
.L_x_837:
        /* <DEDUP_REMOVED lines=109> */
.L_x_834:
        /* <DEDUP_REMOVED lines=8> */
.L_x_841:
        /* <DEDUP_REMOVED lines=39> */
.L_x_840:
[----:B--2---:R-:W-:Y:S05]  /*11f0*/  BSYNC.RECONVERGENT B0 ;  /* 0x0000000000007941 */ /* 0x004fea0003800200 */
.L_x_839:
[----:B------:R-:W-:Y:S01]  /*1200*/  IADD3 R21, PT, PT, R21, 0x1, RZ ;  /* 0x0000000115157810 */ /* 0x000fe20007ffe0ff */
[----:B------:R-:W-:Y:S06]  /*1210*/  BRA.U UP0, `(.L_x_841) ;  /* 0xfffffffd00587547 */ /* 0x000fec000b83ffff */
.L_x_838:
        /* <DEDUP_REMOVED lines=9> */
.L_x_844:
        /* <DEDUP_REMOVED lines=39> */
.L_x_843:
[----:B---3--:R-:W-:Y:S05]  /*1520*/  BSYNC.RECONVERGENT B0 ;  /* 0x0000000000007941 */ /* 0x008fea0003800200 */
.L_x_842:
        /* <DEDUP_REMOVED lines=112> */
.L_x_833:
        /* <DEDUP_REMOVED lines=14> */
.L_x_845:
        /* <DEDUP_REMOVED lines=15> */
.L_x_3594:


//--------------------- .text._Z32group_norm_nhwc_fwd_scale_kernelI11Fp16IOFp32WLi448EEv26Group_norm_nhwc_fwd_params --------------------------
	.section	.text._Z32group_norm_nhwc_fwd_scale_kernelI11Fp16IOFp32WLi448EEv26Group_norm_nhwc_fwd_params,"ax",@progbits
	.align	128
        .global         _Z32group_norm_nhwc_fwd_scale_kernelI11Fp16IOFp32WLi448EEv26Group_norm_nhwc_fwd_params
        .type           _Z32group_norm_nhwc_fwd_scale_kernelI11Fp16IOFp32WLi448EEv26Group_norm_nhwc_fwd_params,@function
        .size           _Z32group_norm_nhwc_fwd_scale_kernelI11Fp16IOFp32WLi448EEv26Group_norm_nhwc_fwd_params,(.L_x_3595 - _Z32group_norm_nhwc_fwd_scale_kernelI11Fp16IOFp32WLi448EEv26Group_norm_nhwc_fwd_params)
        .other          _Z32group_norm_nhwc_fwd_scale_kernelI11Fp16IOFp32WLi448EEv26Group_norm_nhwc_fwd_params,@"STO_CUDA_ENTRY STV_DEFAULT"
_Z32group_norm_nhwc_fwd_scale_kernelI11Fp16IOFp32WLi448EEv26Group_norm_nhwc_fwd_params:
.text._Z32group_norm_nhwc_fwd_scale_kernelI11Fp16IOFp32WLi448EEv26Group_norm_nhwc_fwd_params:
        /* <DEDUP_REMOVED lines=94> */
.L_x_849:
        /* <DEDUP_REMOVED lines=31> */
.L_x_848:
[----:B------:R-:W-:Y:S05]  /*07d0*/  BRA.U UP0, `(.L_x_846) ;  /* 0x0000001500147547 */ /* 0x000fea000b800000 */
[----:B------:R-:W-:Y:S01]  /*07e0*/  ISETP.GE.U32.AND P0, PT, R14, UR8, PT ;  /* 0x000000080e007c0c */ /* 0x000fe2000bf06070 */
[----:B------:R-:W1:Y:S01]  /*07f0*/  LDCU.64 UR16, c[0x0][0x3e0] ;  /* 0x00007c00ff1077ac */ /* 0x000e620008000a00 */
[C---:B--2---:R-:W-:Y:S02]  /*0800*/  IADD3 R20, PT, PT, R6.reuse, -UR6, RZ ;  /* 0x8000000606147c10 */ /* 0x044fe4000fffe0ff */
[----:B------:R-:W-:Y:S02]  /*0810*/  ISETP.GE.AND.EX P0, PT, R15, UR9, PT, P0 ;  /* 0x000000090f007c0c */ /* 0x000fe4000bf06300 */
[----:B------:R-:W-:-:S11]  /*0820*/  IADD3 R21, PT, PT, R6, 0x1, RZ ;  /* 0x0000000106157810 */ /* 0x000fd60007ffe0ff */
.L_x_850:
        /* <DEDUP_REMOVED lines=109> */
.L_x_847:
        /* <DEDUP_REMOVED lines=8> */
.L_x_854:
        /* <DEDUP_REMOVED lines=39> */
.L_x_853:
[----:B--2---:R-:W-:Y:S05]  /*11f0*/  BSYNC.RECONVERGENT B0 ;  /* 0x0000000000007941 */ /* 0x004fea0003800200 */
.L_x_852:
[----:B------:R-:W-:Y:S01]  /*1200*/  IADD3 R21, PT, PT, R21, 0x1, RZ ;  /* 0x0000000115157810 */ /* 0x000fe20007ffe0ff */
[----:B------:R-:W-:Y:S06]  /*1210*/  BRA.U UP0, `(.L_x_854) ;  /* 0xfffffffd00587547 */ /* 0x000fec000b83ffff */
.L_x_851:
        /* <DEDUP_REMOVED lines=9> */
.L_x_857:
        /* <DEDUP_REMOVED lines=39> */
.L_x_856:
[----:B---3--:R-:W-:Y:S05]  /*1520*/  BSYNC.RECONVERGENT B0 ;  /* 0x0000000000007941 */ /* 0x008fea0003800200 */
.L_x_855:
        /* <DEDUP_REMOVED lines=112> */
.L_x_846:
        /* <DEDUP_REMOVED lines=14> */
.L_x_858:
        /* <DEDUP_REMOVED lines=15> */
.L_x_3595:


//--------------------- .text._Z32group_norm_nhwc_fwd_scale_kernelI11Fp16IOFp32WLi256EEv26Group_norm_nhwc_fwd_params --------------------------
	.section	.text._Z32group_norm_nhwc_fwd_scale_kernelI11Fp16IOFp32WLi256EEv26Group_norm_nhwc_fwd_params,"ax",@progbits
	.align	128
        .global         _Z32group_norm_nhwc_fwd_scale_kernelI11Fp16IOFp32WLi256EEv26Group_norm_nhwc_fwd_params
        .type           _Z32group_norm_nhwc_fwd_scale_kernelI11Fp16IOFp32WLi256EEv26Group_norm_nhwc_fwd_params,@function
        .size           _Z32group_norm_nhwc_fwd_scale_kernelI11Fp16IOFp32WLi256EEv26Group_norm_nhwc_fwd_params,(.L_x_3596 - _Z32group_norm_nhwc_fwd_scale_kernelI11Fp16IOFp32WLi256EEv26Group_norm_nhwc_fwd_params)
        .other          _Z32group_norm_nhwc_fwd_scale_kernelI11Fp16IOFp32WLi256EEv26Group_norm_nhwc_fwd_params,@"STO_CUDA_ENTRY STV_DEFAULT"
_Z32group_norm_nhwc_fwd_scale_kernelI11Fp16IOFp32WLi256EEv26Group_norm_nhwc_fwd_params:
.text._Z32group_norm_nhwc_fwd_scale_kernelI11Fp16IOFp32WLi256EEv26Group_norm_nhwc_fwd_params:
        /* <DEDUP_REMOVED lines=94> */
.L_x_862:
        /* <DEDUP_REMOVED lines=31> */
.L_x_861:
[----:B------:R-:W-:Y:S05]  /*07d0*/  BRA.U UP0, `(.L_x_859) ;  /* 0x0000001500147547 */ /* 0x000fea000b800000 */
[----:B------:R-:W-:Y:S01]  /*07e0*/  ISETP.GE.U32.AND P0, PT, R14, UR8, PT ;  /* 0x000000080e007c0c */ /* 0x000fe2000bf06070 */
[----:B------:R-:W1:Y:S01]  /*07f0*/  LDCU.64 UR16, c[0x0][0x3e0] ;  /* 0x00007c00ff1077ac */ /* 0x000e620008000a00 */
[C---:B--2---:R-:W-:Y:S02]  /*0800*/  IADD3 R20, PT, PT, R6.reuse, -UR6, RZ ;  /* 0x8000000606147c10 */ /* 0x044fe4000fffe0ff */
[----:B------:R-:W-:Y:S02]  /*0810*/  ISETP.GE.AND.EX P0, PT, R15, UR9, PT, P0 ;  /* 0x000000090f007c0c */ /* 0x000fe4000bf06300 */
[----:B------:R-:W-:-:S11]  /*0820*/  IADD3 R21, PT, PT, R6, 0x1, RZ ;  /* 0x0000000106157810 */ /* 0x000fd60007ffe0ff */
.L_x_863:
        /* <DEDUP_REMOVED lines=109> */
.L_x_860:
        /* <DEDUP_REMOVED lines=8> */
.L_x_867:
        /* <DEDUP_REMOVED lines=39> */
.L_x_866:
[----:B--2---:R-:W-:Y:S05]  /*11f0*/  BSYNC.RECONVERGENT B0 ;  /* 0x0000000000007941 */ /* 0x004fea0003800200 */
.L_x_865:
[----:B------:R-:W-:Y:S01]  /*1200*/  IADD3 R21, PT, PT, R21, 0x1, RZ ;  /* 0x0000000115157810 */ /* 0x000fe20007ffe0ff */
[----:B------:R-:W-:Y:S06]  /*1210*/  BRA.U UP0, `(.L_x_867) ;  /* 0xfffffffd00587547 */ /* 0x000fec000b83ffff */
.L_x_864:
        /* <DEDUP_REMOVED lines=9> */
.L_x_870:
        /* <DEDUP_REMOVED lines=39> */
.L_x_869:
[----:B---3--:R-:W-:Y:S05]  /*1520*/  BSYNC.RECONVERGENT B0 ;  /* 0x0000000000007941 */ /* 0x008fea0003800200 */
.L_x_868:
        /* <DEDUP_REMOVED lines=112> */
.L_x_859:
        /* <DEDUP_REMOVED lines=14> */
.L_x_871:
        /* <DEDUP_REMOVED lines=15> */
.L_x_3596:


//--------------------- .text._Z32group_norm_nhwc_fwd_scale_kernelI11Fp16IOFp32WLi120EEv26Group_norm_nhwc_fwd_params --------------------------
	.section	.text._Z32group_norm_nhwc_fwd_scale_kernelI11Fp16IOFp32WLi120EEv26Group_norm_nhwc_fwd_params,"ax",@progbits
	.align	128
        .global         _Z32group_norm_nhwc_fwd_scale_kernelI11Fp16IOFp32WLi120EEv26Group_norm_nhwc_fwd_params
        .type           _Z32group_norm_nhwc_fwd_scale_kernelI11Fp16IOFp32WLi120EEv26Group_norm_nhwc_fwd_params,@function
        .size           _Z32group_norm_nhwc_fwd_scale_kernelI11Fp16IOFp32WLi120EEv26Group_norm_nhwc_fwd_params,(.L_x_3597 - _Z32group_norm_nhwc_fwd_scale_kernelI11Fp16IOFp32WLi120EEv26Group_norm_nhwc_fwd_params)
        .other          _Z32group_norm_nhwc_fwd_scale_kernelI11Fp16IOFp32WLi120EEv26Group_norm_nhwc_fwd_params,@"STO_CUDA_ENTRY STV_DEFAULT"
_Z32group_norm_nhwc_fwd_scale_kernelI11Fp16IOFp32WLi120EEv26Group_norm_nhwc_fwd_params:
.text._Z32group_norm_nhwc_fwd_scale_kernelI11Fp16IOFp32WLi120EEv26Group_norm_nhwc_fwd_params:
        /* <DEDUP_REMOVED lines=94> */
.L_x_875:
        /* <DEDUP_REMOVED lines=31> */
.L_x_874:
[----:B------:R-:W-:Y:S05]  /*07d0*/  BRA.U UP0, `(.L_x_872) ;  /* 0x0000001500147547 */ /* 0x000fea000b800000 */
[----:B------:R-:W-:Y:S01]  /*07e0*/  ISETP.GE.U32.AND P0, PT, R14, UR8, PT ;  /* 0x000000080e007c0c */ /* 0x000fe2000bf06070 */
[----:B------:R-:W1:Y:S01]  /*07f0*/  LDCU.64 UR16, c[0x0][0x3e0] ;  /* 0x00007c00ff1077ac */ /* 0x000e620008000a00 */
[C---:B--2---:R-:W-:Y:S02]  /*0800*/  IADD3 R20, PT, PT, R6.reuse, -UR6, RZ ;  /* 0x8000000606147c10 */ /* 0x044fe4000fffe0ff */
[----:B------:R-:W-:Y:S02]  /*0810*/  ISETP.GE.AND.EX P0, PT, R15, UR9, PT, P0 ;  /* 0x000000090f007c0c */ /* 0x000fe4000bf06300 */
[----:B------:R-:W-:-:S11]  /*0820*/  IADD3 R21, PT, PT, R6, 0x1, RZ ;  /* 0x0000000106157810 */ /* 0x000fd60007ffe0ff */
.L_x_876:
        /* <DEDUP_REMOVED lines=109> */
.L_x_873:
        /* <DEDUP_REMOVED lines=8> */
.L_x_880:
        /* <DEDUP_REMOVED lines=39> */
.L_x_879:
[----:B--2---:R-:W-:Y:S05]  /*11f0*/  BSYNC.RECONVERGENT B0 ;  /* 0x0000000000007941 */ /* 0x004fea0003800200 */
.L_x_878:
[----:B------:R-:W-:Y:S01]  /*1200*/  IADD3 R21, PT, PT, R21, 0x1, RZ ;  /* 0x0000000115157810 */ /* 0x000fe20007ffe0ff */
[----:B------:R-:W-:Y:S06]  /*1210*/  BRA.U UP0, `(.L_x_880) ;  /* 0xfffffffd00587547 */ /* 0x000fec000b83ffff */
.L_x_877:
        /* <DEDUP_REMOVED lines=9> */
.L_x_883:
        /* <DEDUP_REMOVED lines=39> */
.L_x_882:
[----:B---3--:R-:W-:Y:S05]  /*1520*/  BSYNC.RECONVERGENT B0 ;  /* 0x0000000000007941 */ /* 0x008fea0003800200 */
.L_x_881:
        /* <DEDUP_REMOVED lines=112> */
.L_x_872:
        /* <DEDUP_REMOVED lines=14> */
.L_x_884:
        /* <DEDUP_REMOVED lines=15> */
.L_x_3597:


//--------------------- .text._Z32group_norm_nhwc_fwd_scale_kernelI11Fp16IOFp32WLi140EEv26Group_norm_nhwc_fwd_params --------------------------
	.section	.text._Z32group_norm_nhwc_fwd_scale_kernelI11Fp16IOFp32WLi140EEv26Group_norm_nhwc_fwd_params,"ax",@progbits
	.align	128
        .global         _Z32group_norm_nhwc_fwd_scale_kernelI11Fp16IOFp32WLi140EEv26Group_norm_nhwc_fwd_params
        .type           _Z32group_norm_nhwc_fwd_scale_kernelI11Fp16IOFp32WLi140EEv26Group_norm_nhwc_fwd_params,@function
        .size           _Z32group_norm_nhwc_fwd_scale_kernelI11Fp16IOFp32WLi140EEv26Group_norm_nhwc_fwd_params,(.L_x_3598 - _Z32group_norm_nhwc_fwd_scale_kernelI11Fp16IOFp32WLi140EEv26Group_norm_nhwc_fwd_params)
        .other          _Z32group_norm_nhwc_fwd_scale_kernelI11Fp16IOFp32WLi140EEv26Group_norm_nhwc_fwd_params,@"STO_CUDA_ENTRY STV_DEFAULT"
_Z32group_norm_nhwc_fwd_scale_kernelI11Fp16IOFp32WLi140EEv26Group_norm_nhwc_fwd_params:
.text._Z32group_norm_nhwc_fwd_scale_kernelI11Fp16IOFp32WLi140EEv26Group_norm_nhwc_fwd_params:
        /* <DEDUP_REMOVED lines=94> */
.L_x_888:
        /* <DEDUP_REMOVED lines=31> */
.L_x_887:
[----:B------:R-:W-:Y:S05]  /*07d0*/  BRA.U UP0, `(.L_x_885) ;  /* 0x0000001500147547 */ /* 0x000fea000b800000 */
[----:B------:R-:W-:Y:S01]  /*07e0*/  ISETP.GE.U32.AND P0, PT, R14, UR8, PT ;  /* 0x000000080e007c0c */ /* 0x000fe2000bf06070 */
[----:B------:R-:W1:Y:S01]  /*07f0*/  LDCU.64 UR16, c[0x0][0x3e0] ;  /* 0x00007c00ff1077ac */ /* 0x000e620008000a00 */
[C---:B--2---:R-:W-:Y:S02]  /*0800*/  IADD3 R20, PT, PT, R6.reuse, -UR6, RZ ;  /* 0x8000000606147c10 */ /* 0x044fe4000fffe0ff */
[----:B------:R-:W-:Y:S02]  /*0810*/  ISETP.GE.AND.EX P0, PT, R15, UR9, PT, P0 ;  /* 0x000000090f007c0c */ /* 0x000fe4000bf06300 */
[----:B------:R-:W-:-:S11]  /*0820*/  IADD3 R21, PT, PT, R6, 0x1, RZ ;  /* 0x0000000106157810 */ /* 0x000fd60007ffe0ff */
.L_x_889:
        /* <DEDUP_REMOVED lines=109> */
.L_x_886:
        /* <DEDUP_REMOVED lines=8> */
.L_x_893:
        /* <DEDUP_REMOVED lines=39> */
.L_x_892:
[----:B--2---:R-:W-:Y:S05]  /*11f0*/  BSYNC.RECONVERGENT B0 ;  /* 0x0000000000007941 */ /* 0x004fea0003800200 */
.L_x_891:
[----:B------:R-:W-:Y:S01]  /*1200*/  IADD3 R21, PT, PT, R21, 0x1, RZ ;  /* 0x0000000115157810 */ /* 0x000fe20007ffe0ff */
[----:B------:R-:W-:Y:S06]  /*1210*/  BRA.U UP0, `(.L_x_893) ;  /* 0xfffffffd00587547 */ /* 0x000fec000b83ffff */
.L_x_890:
        /* <DEDUP_REMOVED lines=9> */
.L_x_896:
        /* <DEDUP_REMOVED lines=39> */
.L_x_895:
[----:B---3--:R-:W-:Y:S05]  /*1520*/  BSYNC.RECONVERGENT B0 ;  /* 0x0000000000007941 */ /* 0x008fea0003800200 */
.L_x_894:
        /* <DEDUP_REMOVED lines=112> */
.L_x_885:
        /* <DEDUP_REMOVED lines=14> */
.L_x_897:
        /* <DEDUP_REMOVED lines=15> */
.L_x_3598:


//--------------------- .text._Z32group_norm_nhwc_fwd_scale_kernelI11Fp16IOFp32WLi160EEv26Group_norm_nhwc_fwd_params --------------------------
	.section	.text._Z32group_norm_nhwc_fwd_scale_kernelI11Fp16IOFp32WLi160EEv26Group_norm_nhwc_fwd_params,"ax",@progbits
	.align	128
        .global         _Z32group_norm_nhwc_fwd_scale_kernelI11Fp16IOFp32WLi160EEv26Group_norm_nhwc_fwd_params
        .type           _Z32group_norm_nhwc_fwd_scale_kernelI11Fp16IOFp32WLi160EEv26Group_norm_nhwc_fwd_params,@function
        .size           _Z32group_norm_nhwc_fwd_scale_kernelI11Fp16IOFp32WLi160EEv26Group_norm_nhwc_fwd_params,(.L_x_3599 - _Z32group_norm_nhwc_fwd_scale_kernelI11Fp16IOFp32WLi160EEv26Group_norm_nhwc_fwd_params)
        .other          _Z32group_norm_nhwc_fwd_scale_kernelI11Fp16IOFp32WLi160EEv26Group_norm_nhwc_fwd_params,@"STO_CUDA_ENTRY STV_DEFAULT"
_Z32group_norm_nhwc_fwd_scale_kernelI11Fp16IOFp32WLi160EEv26Group_norm_nhwc_fwd_params:
.text._Z32group_norm_nhwc_fwd_scale_kernelI11Fp16IOFp32WLi160EEv26Group_norm_nhwc_fwd_params:
        /* <DEDUP_REMOVED lines=94> */
.L_x_901:
        /* <DEDUP_REMOVED lines=31> */
.L_x_900:
[----:B------:R-:W-:Y:S05]  /*07d0*/  BRA.U UP0, `(.L_x_898) ;  /* 0x0000001500147547 */ /* 0x000fea000b800000 */
[----:B------:R-:W-:Y:S01]  /*07e0*/  ISETP.GE.U32.AND P0, PT, R14, UR8, PT ;  /* 0x000000080e007c0c */ /* 0x000fe2000bf06070 */
[----:B------:R-:W1:Y:S01]  /*07f0*/  LDCU.64 UR16, c[0x0][0x3e0] ;  /* 0x00007c00ff1077ac */ /* 0x000e620008000a00 */
[C---:B--2---:R-:W-:Y:S02]  /*0800*/  IADD3 R20, PT, PT, R6.reuse, -UR6, RZ ;  /* 0x8000000606147c10 */ /* 0x044fe4000fffe0ff */
[----:B------:R-:W-:Y:S02]  /*0810*/  ISETP.GE.AND.EX P0, PT, R15, UR9, PT, P0 ;  /* 0x000000090f007c0c */ /* 0x000fe4000bf06300 */
[----:B------:R-:W-:-:S11]  /*0820*/  IADD3 R21, PT, PT, R6, 0x1, RZ ;  /* 0x0000000106157810 */ /* 0x000fd60007ffe0ff */
.L_x_902:
        /* <DEDUP_REMOVED lines=109> */
.L_x_899:
        /* <DEDUP_REMOVED lines=8> */
.L_x_906:
        /* <DEDUP_REMOVED lines=39> */
.L_x_905:
[----:B--2---:R-:W-:Y:S05]  /*11f0*/  BSYNC.RECONVERGENT B0 ;  /* 0x0000000000007941 */ /* 0x004fea0003800200 */
.L_x_904:
[----:B------:R-:W-:Y:S01]  /*1200*/  IADD3 R21, PT, PT, R21, 0x1, RZ ;  /* 0x0000000115157810 */ /* 0x000fe20007ffe0ff */
[----:B------:R-:W-:Y:S06]  /*1210*/  BRA.U UP0, `(.L_x_906) ;  /* 0xfffffffd00587547 */ /* 0x000fec000b83ffff */
.L_x_903:
        /* <DEDUP_REMOVED lines=9> */
.L_x_909:
        /* <DEDUP_REMOVED lines=39> */
.L_x_908:
[----:B---3--:R-:W-:Y:S05]  /*1520*/  BSYNC.RECONVERGENT B0 ;  /* 0x0000000000007941 */ /* 0x008fea0003800200 */
.L_x_907:
        /* <DEDUP_REMOVED lines=112> */
.L_x_898:
        /* <DEDUP_REMOVED lines=14> */
.L_x_910:
        /* <DEDUP_REMOVED lines=15> */
.L_x_3599:


//--------------------- .text._Z32group_norm_nhwc_fwd_scale_kernelI11Fp16IOBf16WLi196EEv26Group_norm_nhwc_fwd_params --------------------------
	.section	.text._Z32group_norm_nhwc_fwd_scale_kernelI11Fp16IOBf16WLi196EEv26Group_norm_nhwc_fwd_params,"ax",@progbits
	.align	128
        .global         _Z32group_norm_nhwc_fwd_scale_kernelI11Fp16IOBf16WLi196EEv26Group_norm_nhwc_fwd_params
        .type           _Z32group_norm_nhwc_fwd_scale_kernelI11Fp16IOBf16WLi196EEv26Group_norm_nhwc_fwd_params,@function
        .size           _Z32group_norm_nhwc_fwd_scale_kernelI11Fp16IOBf16WLi196EEv26Group_norm_nhwc_fwd_params,(.L_x_3600 - _Z32group_norm_nhwc_fwd_scale_kernelI11Fp16IOBf16WLi196EEv26Group_norm_nhwc_fwd_params)
        .other          _Z32group_norm_nhwc_fwd_scale_kernelI11Fp16IOBf16WLi196EEv26Group_norm_nhwc_fwd_params,@"STO_CUDA_ENTRY STV_DEFAULT"
_Z32group_norm_nhwc_fwd_scale_kernelI11Fp16IOBf16WLi196EEv26Group_norm_nhwc_fwd_params:
.text._Z32group_norm_nhwc_fwd_scale_kernelI11Fp16IOBf16WLi196EEv26Group_norm_nhwc_fwd_params:
        /* <DEDUP_REMOVED lines=16> */
[----:B--2---:R-:W-:Y:S02]  /*0100*/  IADD3 R6, PT, PT, R4, 0xffffffe, RZ ;  /* 0x0ffffffe04067810 */ /* 0x004fe40007ffe0ff */
[----:B------:R-:W-:-:S04]  /*0110*/  IABS R4, R16 ;  /* 0x0000001000047213 */ /* 0x000fc80000000000 */
[----:B------:R2:W4:Y:S02]  /*0120*/  F2I.FTZ.U32.TRUNC.NTZ R7, R6 ;  /* 0x0000000600077305 */ /* 0x000524000021f000 */
[----:B--2---:R-:W-:Y:S01]  /*0130*/  HFMA2 R6, -RZ, RZ, 0, 0 ;  /* 0x00000000ff067431 */ /* 0x004fe200000001ff */
[----:B----4-:R-:W-:-:S05]  /*0140*/  IADD3 R8, PT, PT, RZ, -R7, RZ ;  /* 0x80000007ff087210 */ /* 0x010fca0007ffe0ff */
[----:B------:R-:W-:Y:S01]  /*0150*/  IMAD R9, R8, R11, RZ ;  /* 0x0000000b08097224 */ /* 0x000fe200078e02ff */
[----:B------:R-:W-:-:S03]  /*0160*/  MOV R8, RZ ;  /* 0x000000ff00087202 */ /* 0x000fc60000000f00 */
[----:B------:R-:W-:-:S06]  /*0170*/  IMAD.HI.U32 R7, R7, R9, R6 ;  /* 0x0000000907077227 */ /* 0x000fcc00078e0006 */
[----:B------:R-:W-:-:S05]  /*0180*/  IMAD.HI.U32 R9, R7, R4, RZ ;  /* 0x0000000407097227 */ /* 0x000fca00078e00ff */
[----:B------:R-:W-:-:S05]  /*0190*/  IADD3 R6, PT, PT, -R9, RZ, RZ ;  /* 0x000000ff09067210 */ /* 0x000fca0007ffe1ff */
[C---:B------:R-:W-:Y:S02]  /*01a0*/  IMAD R4, R11.reuse, R6, R4 ;  /* 0x000000060b047224 */ /* 0x040fe400078e0204 */
[----:B------:R-:W2:Y:S03]  /*01b0*/  LDC R6, c[0x0][0x3f8] ;  /* 0x0000fe00ff067b82 */ /* 0x000ea60000000800 */
[----:B------:R-:W-:-:S13]  /*01c0*/  ISETP.GT.U32.AND P2, PT, R11, R4, PT ;  /* 0x000000040b00720c */ /* 0x000fda0003f44070 */
[-C--:B------:R-:W-:Y:S01]  /*01d0*/  @!P2 IADD3 R4, PT, PT, R4, -R11.reuse, RZ ;  /* 0x8000000b0404a210 */ /* 0x080fe20007ffe0ff */
[----:B------:R-:W-:Y:S01]  /*01e0*/  @!P2 VIADD R9, R9, 0x1 ;  /* 0x000000010909a836 */ /* 0x000fe20000000000 */
[----:B------:R-:W-:Y:S02]  /*01f0*/  ISETP.NE.AND P2, PT, R13, RZ, PT ;  /* 0x000000ff0d00720c */ /* 0x000fe40003f45270 */
[----:B------:R-:W-:Y:S02]  /*0200*/  ISETP.GE.U32.AND P0, PT, R4, R11, PT ;  /* 0x0000000b0400720c */ /* 0x000fe40003f06070 */
[----:B------:R-:W-:-:S04]  /*0210*/  LOP3.LUT R4, R16, R13, RZ, 0x3c, !PT ;  /* 0x0000000d10047212 */ /* 0x000fc800078e3cff */
[----:B------:R-:W-:-:S07]  /*0220*/  ISETP.GE.AND P1, PT, R4, RZ, PT ;  /* 0x000000ff0400720c */ /* 0x000fce0003f26270 */
        /* <DEDUP_REMOVED lines=9> */
[----:B------:R0:W1:Y:S01]  /*02c0*/  @!P0 LDG.E R8, desc[UR14][R10.64] ;  /* 0x0000000e0a088981 */ /* 0x000062000c1e1900 */
[----:B------:R-:W-:-:S04]  /*02d0*/  @!P0 IMAD.WIDE R14, R7, 0x4, R14 ;  /* 0x00000004070e8825 */ /* 0x000fc800078e020e */
[----:B------:R-:W-:-:S06]  /*02e0*/  IMAD.MOV.U32 R7, RZ, RZ, RZ ;  /* 0x000000ffff077224 */ /* 0x000fcc00078e00ff */
        /* <DEDUP_REMOVED lines=8> */
[C---:B---3--:R-:W-:Y:S02]  /*0370*/  @!P0 IADD3 R12, P1, PT, R13.reuse, R18, RZ ;  /* 0x000000120d0c8210 */ /* 0x048fe40007f3e0ff */
[----:B0-----:R-:W-:Y:S02]  /*0380*/  @!P0 IADD3 R10, P2, PT, R13, R20, RZ ;  /* 0x000000140d0a8210 */ /* 0x001fe40007f5e0ff */
[C---:B------:R-:W-:Y:S02]  /*0390*/  @!P0 IADD3.X R13, PT, PT, R4.reuse, R19, RZ, P1, !PT ;  /* 0x00000013040d8210 */ /* 0x040fe40000ffe4ff */
[----:B------:R-:W-:-:S03]  /*03a0*/  @!P0 IADD3.X R11, PT, PT, R4, R21, RZ, P2, !PT ;  /* 0x00000015040b8210 */ /* 0x000fc600017fe4ff */
[----:B------:R-:W3:Y:S04]  /*03b0*/  @!P0 LDG.E.U16 R20, desc[UR14][R12.64] ;  /* 0x0000000e0c148981 */ /* 0x000ee8000c1e1500 */
        /* <DEDUP_REMOVED lines=16> */
[----:B------:R-:W-:Y:S02]  /*04c0*/  HFMA2 R4, -RZ, RZ, 1.875, 0 ;  /* 0x3f800000ff047431 */ /* 0x000fe400000001ff */
[----:B------:R-:W-:-:S04]  /*04d0*/  USEL UR6, UR6, UR10, UP0 ;  /* 0x0000000a06067287 */ /* 0x000fc80008000000 */
[----:B------:R-:W-:Y:S01]  /*04e0*/  UISETP.GE.AND UP0, UPT, UR4, UR6, UPT ;  /* 0x000000060400728c */ /* 0x000fe2000bf06270 */
[----:B------:R0:W1:Y:S01]  /*04f0*/  @P1 MUFU.RSQ R4, R10 ;  /* 0x0000000a00041308 */ /* 0x0000620000001400 */
[----:B---3--:R-:W-:Y:S01]  /*0500*/  @!P0 SHF.L.U32 R5, R20, 0x10, RZ ;  /* 0x0000001014058819 */ /* 0x008fe200000006ff */
[----:B----4-:R-:W-:Y:S01]  /*0510*/  @!P0 IMAD.U32 R3, R14, 0x10000, RZ ;  /* 0x000100000e038824 */ /* 0x010fe200078e00ff */
[----:B------:R-:W-:Y:S02]  /*0520*/  @!P0 SHF.L.U32 R2, R15, 0x10, RZ ;  /* 0x000000100f028819 */ /* 0x000fe400000006ff */
[----:B------:R-:W-:-:S03]  /*0530*/  @!P0 SHF.L.U32 R0, R18, 0x10, RZ ;  /* 0x0000001012008819 */ /* 0x000fc600000006ff */
        /* <DEDUP_REMOVED lines=16> */
.L_x_914:
[----:B-1----:R-:W1:Y:S01]  /*0640*/  @!P0 LDC.64 R14, c[0x0][0x390] ;  /* 0x0000e400ff0e8b82 */ /* 0x002e620000000a00 */
[----:B------:R-:W-:-:S05]  /*0650*/  SHF.R.S32.HI R10, RZ, 0x1f, R23 ;  /* 0x0000001fff0a7819 */ /* 0x000fca0000011417 */
[----:B0-----:R-:W-:Y:S01]  /*0660*/  IMAD R18, R10, UR8, RZ ;  /* 0x000000080a127c24 */ /* 0x001fe2000f8e02ff */
[----:B------:R-:W-:-:S03]  /*0670*/  MOV R10, R20 ;  /* 0x00000014000a7202 */ /* 0x000fc60000000f00 */
[C---:B------:R-:W-:Y:S02]  /*0680*/  IMAD R19, R23.reuse, UR9, R18 ;  /* 0x0000000917137c24 */ /* 0x040fe4000f8e0212 */
[----:B------:R-:W-:-:S04]  /*0690*/  IMAD.WIDE.U32 R12, R23, UR8, R10 ;  /* 0x00000008170c7c25 */ /* 0x000fc8000f8e000a */
[----:B------:R-:W-:Y:S01]  /*06a0*/  IMAD.IADD R10, R13, 0x1, R19 ;  /* 0x000000010d0a7824 */ /* 0x000fe200078e0213 */
[----:B-1----:R-:W-:-:S04]  /*06b0*/  @!P0 LEA R18, P1, R12, R14, 0x1 ;  /* 0x0000000e0c128211 */ /* 0x002fc800078208ff */
[----:B------:R-:W-:Y:S02]  /*06c0*/  @!P0 LEA.HI.X R19, R12, R15, R10, 0x1, P1 ;  /* 0x0000000f0c138211 */ /* 0x000fe400008f0c0a */
[----:B------:R-:W-:Y:S01]  /*06d0*/  PRMT R13, RZ, 0x5410, RZ ;  /* 0x00005410ff0d7816 */ /* 0x000fe200000000ff */
[----:B------:R-:W0:Y:S02]  /*06e0*/  @!P0 LDC.64 R14, c[0x0][0x380] ;  /* 0x0000e000ff0e8b82 */ /* 0x000e240000000a00 */
[----:B------:R-:W2:Y:S01]  /*06f0*/  @!P0 LDG.E R18, desc[UR14][R18.64] ;  /* 0x0000000e12128981 */ /* 0x000ea2000c1e1900 */
[----:B------:R-:W-:Y:S01]  /*0700*/  UIADD3 UR5, UPT, UPT, UR5, 0x1, URZ ;  /* 0x0000000105057890 */ /* 0x000fe2000fffe0ff */
[----:B------:R-:W-:-:S03]  /*0710*/  IADD3 R23, PT, PT, R23, 0x1, RZ ;  /* 0x0000000117177810 */ /* 0x000fc60007ffe0ff */
[----:B------:R-:W-:Y:S01]  /*0720*/  UISETP.NE.AND UP1, UPT, UR5, URZ, UPT ;  /* 0x000000ff0500728c */ /* 0x000fe2000bf25270 */
[----:B0-----:R-:W-:-:S04]  /*0730*/  @!P0 LEA R14, P1, R12, R14, 0x1 ;  /* 0x0000000e0c0e8211 */ /* 0x001fc800078208ff */
[----:B------:R-:W-:Y:S02]  /*0740*/  @!P0 LEA.HI.X R15, R12, R15, R10, 0x1, P1 ;  /* 0x0000000f0c0f8211 */ /* 0x000fe400008f0c0a */
[----:B--2---:R-:W-:-:S04]  /*0750*/  @!P0 PRMT R13, R18, 0x7632, R13 ;  /* 0x00007632120d8816 */ /* 0x004fc8000000000d */
[----:B------:R-:W-:-:S05]  /*0760*/  @!P0 PRMT R13, R13, 0x5410, R18 ;  /* 0x000054100d0d8816 */ /* 0x000fca0000000012 */
[--C-:B------:R-:W-:Y:S02]  /*0770*/  HADD2.F32 R25, -RZ, R13.reuse.H0_H0 ;  /* 0x2000000dff197230 */ /* 0x100fe40000004100 */
[----:B------:R-:W-:-:S03]  /*0780*/  HADD2.F32 R13, -RZ, R13.H1_H1 ;  /* 0x3000000dff0d7230 */ /* 0x000fc60000004100 */
        /* <DEDUP_REMOVED lines=8> */
[----:B------:R-:W-:Y:S05]  /*0810*/  BRA.U UP1, `(.L_x_914) ;  /* 0xfffffffd01887547 */ /* 0x000fea000b83ffff */
.L_x_913:
[----:B------:R-:W-:Y:S05]  /*0820*/  BRA.U UP0, `(.L_x_911) ;  /* 0x00000015001c7547 */ /* 0x000fea000b800000 */
[----:B------:R-:W-:Y:S01]  /*0830*/  ISETP.GE.U32.AND P0, PT, R16, UR8, PT ;  /* 0x0000000810007c0c */ /* 0x000fe2000bf06070 */
[----:B------:R-:W0:Y:S01]  /*0840*/  LDCU.64 UR16, c[0x0][0x3e0] ;  /* 0x00007c00ff1077ac */ /* 0x000e220008000a00 */
[----:B------:R-:W-:Y:S02]  /*0850*/  IADD3 R10, PT, PT, R23, -UR6, RZ ;  /* 0x80000006170a7c10 */ /* 0x000fe4000fffe0ff */
[----:B------:R-:W-:Y:S02]  /*0860*/  ISETP.GE.AND.EX P0, PT, R17, UR9, PT, P0 ;  /* 0x0000000911007c0c */ /* 0x000fe4000bf06300 */
[----:B------:R-:W-:-:S11]  /*0870*/  IADD3 R19, PT, PT, R23, 0x1, RZ ;  /* 0x0000000117137810 */ /* 0x000fd60007ffe0ff */
.L_x_915:
[----:B01----:R-:W1:Y:S01]  /*0880*/  @!P0 LDC.64 R14, c[0x0][0x390] ;  /* 0x0000e400ff0e8b82 */ /* 0x003e620000000a00 */
[----:B------:R-:W-:Y:S01]  /*0890*/  IADD3 R17, PT, PT, R19, -0x1, RZ ;  /* 0xffffffff13117810 */ /* 0x000fe20007ffe0ff */
[----:B------:R-:W-:-:S03]  /*08a0*/  IMAD.MOV.U32 R13, RZ, RZ, R11 ;  /* 0x000000ffff0d7224 */ /* 0x000fc600078e000b */
[----:B------:R-:W-:-:S05]  /*08b0*/  SHF.R.S32.HI R12, RZ, 0x1f, R17 ;  /* 0x0000001fff0c7819 */ /* 0x000fca0000011411 */
[----:B0-----:R-:W-:Y:S01]  /*08c0*/  IMAD R16, R12, UR16, RZ ;  /* 0x000000100c107c24 */ /* 0x001fe2000f8e02ff */
[----:B------:R-:W-:-:S05]  /*08d0*/  MOV R12, R20 ;  /* 0x00000014000c7202 */ /* 0x000fca0000000f00 */
[----:B------:R-:W-:-:S04]  /*08e0*/  IMAD.WIDE.U32 R22, R17, UR16, R12 ;  /* 0x0000001011167c25 */ /* 0x000fc8000f8e000c */
[----:B------:R-:W-:Y:S01]  /*08f0*/  IMAD R17, R17, UR17, R16 ;  /* 0x0000001111117c24 */ /* 0x000fe2000f8e0210 */
[----:B-1----:R-:W-:-:S04]  /*0900*/  @!P0 LEA R24, P1, R22, R14, 0x1 ;  /* 0x0000000e16188211 */ /* 0x002fc800078208ff */
[----:B------:R-:W-:Y:S02]  /*0910*/  IADD3 R18, PT, PT, R23, R17, RZ ;  /* 0x0000001117127210 */ /* 0x000fe40007ffe0ff */
[----:B------:R-:W-:Y:S01]  /*0920*/  PRMT R23, RZ, 0x5410, RZ ;  /* 0x00005410ff177816 */ /* 0x000fe200000000ff */
[----:B------:R-:W0:Y:S01]  /*0930*/  @!P0 LDC.64 R16, c[0x0][0x390] ;  /* 0x0000e400ff108b82 */ /* 0x000e220000000a00 */
[----:B------:R-:W-:-:S05]  /*0940*/  @!P0 LEA.HI.X R25, R22, R15, R18, 0x1, P1 ;  /* 0x0000000f16198211 */ /* 0x000fca00008f0c12 */
[----:B------:R-:W2:Y:S02]  /*0950*/  @!P0 LDG.E R24, desc[UR14][R24.64] ;  /* 0x0000000e18188981 */ /* 0x000ea4000c1e1900 */
[----:B------:R-:W1:Y:S02]  /*0960*/  @!P0 LDC.64 R14, c[0x0][0x380] ;  /* 0x0000e000ff0e8b82 */ /* 0x000e640000000a00 */
[C---:B-1----:R-:W-:Y:S02]  /*0970*/  @!P0 LEA R26, P1, R22.reuse, R14, 0x1 ;  /* 0x0000000e161a8211 */ /* 0x042fe400078208ff */
        /* <DEDUP_REMOVED lines=9> */
[----:B------:R-:W-:Y:S01]  /*0a10*/  FADD.FTZ R25, -R6, R23 ;  /* 0x0000001706197221 */ /* 0x000fe20000010100 */
[----:B------:R-:W-:-:S04]  /*0a20*/  IMAD.WIDE.U32 R22, R19, UR16, R12 ;  /* 0x0000001013167c25 */ /* 0x000fc8000f8e000c */
[-C--:B------:R-:W-:Y:S01]  /*0a30*/  FMUL.FTZ R15, R15, R4.reuse ;  /* 0x000000040f0f7220 */ /* 0x080fe20000410000 */
[----:B------:R-:W-:-:S03]  /*0a40*/  FMUL.FTZ R25, R25, R4 ;  /* 0x0000000419197220 */ /* 0x000fc60000410000 */
[----:B------:R-:W-:Y:S01]  /*0a50*/  FFMA.FTZ R15, R5, R15, R2 ;  /* 0x0000000f050f7223 */ /* 0x000fe20000010002 */
[----:B0-----:R-:W-:Y:S01]  /*0a60*/  @!P0 LEA R28, P1, R22, R16, 0x1 ;  /* 0x00000010161c8211 */ /* 0x001fe200078208ff */
[----:B------:R-:W-:Y:S01]  /*0a70*/  FFMA.FTZ R14, R3, R25, R0 ;  /* 0x00000019030e7223 */ /* 0x000fe20000010000 */
[----:B------:R-:W-:-:S04]  /*0a80*/  IADD3 R18, PT, PT, R23, R29, RZ ;  /* 0x0000001d17127210 */ /* 0x000fc80007ffe0ff */
[----:B------:R-:W-:Y:S02]  /*0a90*/  @!P0 F2FP.F16.F32.PACK_AB R15, R14, R15 ;  /* 0x0000000f0e0f823e */ /* 0x000fe400000000ff */
[----:B------:R-:W-:Y:S02]  /*0aa0*/  @!P0 LEA.HI.X R29, R22, R17, R18, 0x1, P1 ;  /* 0x00000011161d8211 */ /* 0x000fe400008f0c12 */
[----:B------:R-:W0:Y:S01]  /*0ab0*/  @!P0 LDC.64 R16, c[0x0][0x390] ;  /* 0x0000e400ff108b82 */ /* 0x000e220000000a00 */
[----:B------:R1:W-:Y:S04]  /*0ac0*/  @!P0 STG.E desc[UR14][R26.64], R15 ;  /* 0x0000000f1a008986 */ /* 0x0003e8000c10190e */
[----:B------:R-:W2:Y:S01]  /*0ad0*/  @!P0 LDG.E R28, desc[UR14][R28.64] ;  /* 0x0000000e1c1c8981 */ /* 0x000ea2000c1e1900 */
[----:B------:R-:W-:-:S02]  /*0ae0*/  IADD3 R23, PT, PT, R19, 0x1, RZ ;  /* 0x0000000113177810 */ /* 0x000fc40007ffe0ff */
[----:B-1----:R-:W1:Y:S01]  /*0af0*/  @!P0 LDC.64 R14, c[0x0][0x380] ;  /* 0x0000e000ff0e8b82 */ /* 0x002e620000000a00 */
[----:B------:R-:W-:Y:S02]  /*0b00*/  PRMT R27, RZ, 0x5410, RZ ;  /* 0x00005410ff1b7816 */ /* 0x000fe400000000ff */
[C---:B-1----:R-:W-:Y:S02]  /*0b10*/  @!P0 LEA R24, P1, R22.reuse, R14, 0x1 ;  /* 0x0000000e16188211 */ /* 0x042fe400078208ff */
[----:B------:R-:W-:Y:S02]  /*0b20*/  SHF.R.S32.HI R14, RZ, 0x1f, R23 ;  /* 0x0000001fff0e7819 */ /* 0x000fe40000011417 */
[----:B------:R-:W-:-:S03]  /*0b30*/  @!P0 LEA.HI.X R25, R22, R15, R18, 0x1, P1 ;  /* 0x0000000f16198211 */ /* 0x000fc600008f0c12 */
[----:B------:R-:W-:Y:S01]  /*0b40*/  IMAD R14, R14, UR16, RZ ;  /* 0x000000100e0e7c24 */ /* 0x000fe2000f8e02ff */
[----:B--2---:R-:W-:-:S04]  /*0b50*/  @!P0 PRMT R27, R27, 0x5410, R28 ;  /* 0x000054101b1b8816 */ /* 0x004fc8000000001c */
[----:B------:R-:W-:-:S05]  /*0b60*/  @!P0 PRMT R27, R28, 0x7632, R27 ;  /* 0x000076321c1b8816 */ /* 0x000fca000000001b */
[--C-:B------:R-:W-:Y:S02]  /*0b70*/  HADD2.F32 R15, -RZ, R27.reuse.H1_H1 ;  /* 0x3000001bff0f7230 */ /* 0x100fe40000004100 */
[----:B------:R-:W-:-:S03]  /*0b80*/  HADD2.F32 R27, -RZ, R27.H0_H0 ;  /* 0x2000001bff1b7230 */ /* 0x000fc60000004100 */
[C---:B------:R-:W-:Y:S01]  /*0b90*/  FADD.FTZ R29, -R6.reuse, R15 ;  /* 0x0000000f061d7221 */ /* 0x040fe20000010100 */
[C---:B------:R-:W-:Y:S02]  /*0ba0*/  IMAD R15, R23.reuse, UR17, R14 ;  /* 0x00000011170f7c24 */ /* 0x040fe4000f8e020e */
        /* <DEDUP_REMOVED lines=9> */
[C---:B------:R-:W-:Y:S01]  /*0c40*/  @!P0 LEA.HI.X R27, R22.reuse, R17, R18, 0x1, P1 ;  /* 0x00000011161b8211 */ /* 0x040fe200008f0c12 */
[----:B------:R-:W0:Y:S02]  /*0c50*/  @!P0 LDC.64 R14, c[0x0][0x380] ;  /* 0x0000e000ff0e8b82 */ /* 0x000e240000000a00 */
[----:B------:R1:W-:Y:S04]  /*0c60*/  @!P0 STG.E desc[UR14][R24.64], R23 ;  /* 0x0000001718008986 */ /* 0x0003e8000c10190e */
[----:B------:R-:W2:Y:S01]  /*0c70*/  @!P0 LDG.E R26, desc[UR14][R26.64] ;  /* 0x0000000e1a1a8981 */ /* 0x000ea2000c1e1900 */
[----:B------:R-:W-:Y:S01]  /*0c80*/  IADD3 R29, PT, PT, R19, 0x2, RZ ;  /* 0x00000002131d7810 */ /* 0x000fe20007ffe0ff */
[----:B------:R-:W3:Y:S01]  /*0c90*/  @!P0 LDC.64 R16, c[0x0][0x390] ;  /* 0x0000e400ff108b82 */ /* 0x000ee20000000a00 */
[----:B0-----:R-:W-:-:S04]  /*0ca0*/  @!P0 LEA R14, P1, R22, R14, 0x1 ;  /* 0x0000000e160e8211 */ /* 0x001fc800078208ff */
[----:B------:R-:W-:Y:S02]  /*0cb0*/  @!P0 LEA.HI.X R15, R22, R15, R18, 0x1, P1 ;  /* 0x0000000f160f8211 */ /* 0x000fe400008f0c12 */
[----:B------:R-:W-:Y:S02]  /*0cc0*/  PRMT R18, RZ, 0x5410, RZ ;  /* 0x00005410ff127816 */ /* 0x000fe400000000ff */
[----:B------:R-:W-:Y:S02]  /*0cd0*/  SHF.R.S32.HI R22, RZ, 0x1f, R29 ;  /* 0x0000001fff167819 */ /* 0x000fe4000001141d */
[----:B--2---:R-:W-:-:S04]  /*0ce0*/  @!P0 PRMT R18, R18, 0x5410, R26 ;  /* 0x0000541012128816 */ /* 0x004fc8000000001a */
[----:B------:R-:W-:-:S05]  /*0cf0*/  @!P0 PRMT R18, R26, 0x7632, R18 ;  /* 0x000076321a128816 */ /* 0x000fca0000000012 */
[--C-:B-1----:R-:W-:Y:S02]  /*0d00*/  HADD2.F32 R25, -RZ, R18.reuse.H1_H1 ;  /* 0x30000012ff197230 */ /* 0x102fe40000004100 */
[----:B------:R-:W-:Y:S02]  /*0d10*/  HADD2.F32 R27, -RZ, R18.H0_H0 ;  /* 0x20000012ff1b7230 */ /* 0x000fe40000004100 */
[----:B------:R-:W-:Y:S02]  /*0d20*/  IMAD R18, R22, UR16, RZ ;  /* 0x0000001016127c24 */ /* 0x000fe4000f8e02ff */
[----:B------:R-:W-:Y:S01]  /*0d30*/  FADD.FTZ R25, -R6, R25 ;  /* 0x0000001906197221 */ /* 0x000fe20000010100 */
[----:B------:R-:W-:-:S04]  /*0d40*/  IMAD.WIDE.U32 R22, R29, UR16, R12 ;  /* 0x000000101d167c25 */ /* 0x000fc8000f8e000c */
[----:B------:R-:W-:Y:S01]  /*0d50*/  FADD.FTZ R27, -R6, R27 ;  /* 0x0000001b061b7221 */ /* 0x000fe20000010100 */
[-C--:B------:R-:W-:Y:S01]  /*0d60*/  FMUL.FTZ R25, R25, R4.reuse ;  /* 0x0000000419197220 */ /* 0x080fe20000410000 */
[----:B------:R-:W-:Y:S02]  /*0d70*/  IMAD R29, R29, UR17, R18 ;  /* 0x000000111d1d7c24 */ /* 0x000fe4000f8e0212 */
[----:B------:R-:W-:Y:S01]  /*0d80*/  FMUL.FTZ R27, R27, R4 ;  /* 0x000000041b1b7220 */ /* 0x000fe20000410000 */
[C---:B---3--:R-:W-:Y:S01]  /*0d90*/  @!P0 LEA R16, P1, R22.reuse, R16, 0x1 ;  /* 0x0000001016108211 */ /* 0x048fe200078208ff */
[----:B------:R-:W-:Y:S02]  /*0da0*/  IMAD.IADD R18, R23, 0x1, R29 ;  /* 0x0000000117127824 */ /* 0x000fe400078e021d */
[----:B------:R-:W-:Y:S01]  /*0db0*/  FFMA.FTZ R23, R5, R25, R2 ;  /* 0x0000001905177223 */ /* 0x000fe20000010002 */
[----:B------:R-:W-:Y:S02]  /*0dc0*/  FFMA.FTZ R12, R3, R27, R0 ;  /* 0x0000001b030c7223 */ /* 0x000fe40000010000 */
[----:B------:R-:W-:-:S03]  /*0dd0*/  @!P0 LEA.HI.X R17, R22, R17, R18, 0x1, P1 ;  /* 0x0000001116118211 */ /* 0x000fc600008f0c12 */
        /* <DEDUP_REMOVED lines=22> */
[----:B------:R-:W-:Y:S01]  /*0f40*/  IADD3 R19, PT, PT, R19, 0x4, RZ ;  /* 0x0000000413137810 */ /* 0x000fe20007ffe0ff */
[----:B------:R-:W-:Y:S06]  /*0f50*/  BRA `(.L_x_915) ;  /* 0xfffffff800487947 */ /* 0x000fec000383ffff */
.L_x_912:
        /* <DEDUP_REMOVED lines=8> */
.L_x_919:
[----:B------:R-:W-:Y:S01]  /*0fe0*/  SHF.R.S32.HI R12, RZ, 0x1f, R10 ;  /* 0x0000001fff0c7819 */ /* 0x000fe2000001140a */
[----:B------:R-:W-:Y:S01]  /*0ff0*/  UIADD3 UR5, UPT, UPT, UR5, 0x1, URZ ;  /* 0x0000000105057890 */ /* 0x000fe2000fffe0ff */
[----:B0-----:R-:W-:Y:S01]  /*1000*/  MOV R13, R11 ;  /* 0x0000000b000d7202 */ /* 0x001fe20000000f00 */
[----:B------:R-:W-:Y:S01]  /*1010*/  BSSY.RECONVERGENT B0, `(.L_x_917) ;  /* 0x0000025000007945 */ /* 0x000fe20003800200 */
[----:B------:R-:W-:Y:S01]  /*1020*/  PRMT R18, RZ, 0x5410, RZ ;  /* 0x00005410ff127816 */ /* 0x000fe200000000ff */
[----:B0-----:R-:W-:Y:S01]  /*1030*/  IMAD R15, R12, UR8, RZ ;  /* 0x000000080c0f7c24 */ /* 0x001fe2000f8e02ff */
[----:B------:R-:W-:Y:S01]  /*1040*/  MOV R12, R20 ;  /* 0x00000014000c7202 */ /* 0x000fe20000000f00 */
[----:B------:R-:W-:Y:S02]  /*1050*/  UISETP.NE.AND UP0, UPT, UR5, URZ, UPT ;  /* 0x000000ff0500728c */ /* 0x000fe4000bf05270 */
[C---:B------:R-:W-:Y:S02]  /*1060*/  IMAD R15, R10.reuse, UR9, R15 ;  /* 0x000000090a0f7c24 */ /* 0x040fe4000f8e020f */
[----:B------:R-:W-:-:S04]  /*1070*/  IMAD.WIDE.U32 R12, R10, UR8, R12 ;  /* 0x000000080a0c7c25 */ /* 0x000fc8000f8e000c */
[----:B------:R-:W-:Y:S01]  /*1080*/  IMAD.IADD R19, R13, 0x1, R15 ;  /* 0x000000010d137824 */ /* 0x000fe200078e020f */
[----:B------:R-:W-:Y:S06]  /*1090*/  @P0 BRA `(.L_x_918) ;  /* 0x0000000000700947 */ /* 0x000fec0003800000 */
[----:B------:R-:W0:Y:S02]  /*10a0*/  @!P0 LDC.64 R14, c[0x0][0x390] ;  /* 0x0000e400ff0e8b82 */ /* 0x000e240000000a00 */
[----:B0-----:R-:W-:-:S04]  /*10b0*/  @!P0 LEA R14, P1, R12, R14, 0x1 ;  /* 0x0000000e0c0e8211 */ /* 0x001fc800078208ff */
[----:B------:R-:W-:-:S05]  /*10c0*/  @!P0 LEA.HI.X R15, R12, R15, R19, 0x1, P1 ;  /* 0x0000000f0c0f8211 */ /* 0x000fca00008f0c13 */
[----:B------:R-:W2:Y:S02]  /*10d0*/  @!P0 LDG.E R14, desc[UR14][R14.64] ;  /* 0x0000000e0e0e8981 */ /* 0x000ea4000c1e1900 */
[----:B--2---:R-:W-:-:S04]  /*10e0*/  @!P0 PRMT R18, R14, 0x7632, R18 ;  /* 0x000076320e128816 */ /* 0x004fc80000000012 */
[----:B------:R-:W-:Y:S02]  /*10f0*/  @!P0 PRMT R18, R18, 0x5410, R14 ;  /* 0x0000541012128816 */ /* 0x000fe4000000000e */
[----:B-1----:R-:W-:-:S03]  /*1100*/  LEA R14, P1, R12, UR10, 0x1 ;  /* 0x0000000a0c0e7c11 */ /* 0x002fc6000f8208ff */
[--C-:B------:R-:W-:Y:S02]  /*1110*/  HADD2.F32 R23, -RZ, R18.reuse.H0_H0 ;  /* 0x20000012ff177230 */ /* 0x100fe40000004100 */
[----:B------:R-:W-:-:S03]  /*1120*/  HADD2.F32 R13, -RZ, R18.H1_H1 ;  /* 0x30000012ff0d7230 */ /* 0x000fc60000004100 */
[----:B------:R-:W-:-:S04]  /*1130*/  FADD.FTZ R23, -R6, R23 ;  /* 0x0000001706177221 */ /* 0x000fc80000010100 */
[----:B------:R-:W-:Y:S01]  /*1140*/  FMUL.FTZ R18, R23, R4 ;  /* 0x0000000417127220 */ /* 0x000fe20000410000 */
        /* <DEDUP_REMOVED lines=15> */
[----:B------:R-:W-:-:S05]  /*1240*/  F2FP.F16.F32.PACK_AB R13, R26, R13 ;  /* 0x0000000d1a0d723e */ /* 0x000fca00000000ff */
[----:B------:R0:W-:Y:S02]  /*1250*/  STG.E desc[UR14][R14.64], R13 ;  /* 0x0000000d0e007986 */ /* 0x0001e4000c10190e */
.L_x_918:
[----:B-1----:R-:W-:Y:S05]  /*1260*/  BSYNC.RECONVERGENT B0 ;  /* 0x0000000000007941 */ /* 0x002fea0003800200 */
.L_x_917:
[----:B------:R-:W-:Y:S01]  /*1270*/  IADD3 R10, PT, PT, R10, 0x1, RZ ;  /* 0x000000010a0a7810 */ /* 0x000fe20007ffe0ff */
[----:B------:R-:W-:Y:S06]  /*1280*/  BRA.U UP0, `(.L_x_919) ;  /* 0xfffffffd00547547 */ /* 0x000fec000b83ffff */
.L_x_916:
[----:B------:R-:W-:-:S04]  /*1290*/  UIADD3 UR5, UPT, UPT, UR4, -UR6, URZ ;  /* 0x8000000604057290 */ /* 0x000fc8000fffe0ff */
[----:B------:R-:W-:-:S09]  /*12a0*/  UISETP.GT.U32.AND UP0, UPT, UR5, -0x4, UPT ;  /* 0xfffffffc0500788c */ /* 0x000fd2000bf04070 */
[----:B------:R-:W-:Y:S05]  /*12b0*/  BRA.U UP0, `(.L_x_911) ;  /* 0x0000000900787547 */ /* 0x000fea000b800000 */
[----:B------:R-:W-:Y:S01]  /*12c0*/  ISETP.GE.U32.AND P0, PT, R16, UR8, PT ;  /* 0x0000000810007c0c */ /* 0x000fe2000bf06070 */
[----:B------:R-:W1:Y:S01]  /*12d0*/  LDCU.64 UR16, c[0x0][0x3e0] ;  /* 0x00007c00ff1077ac */ /* 0x000e620008000a00 */
[C---:B------:R-:W-:Y:S02]  /*12e0*/  IADD3 R16, PT, PT, R10.reuse, -UR6, RZ ;  /* 0x800000060a107c10 */ /* 0x040fe4000fffe0ff */
[----:B------:R-:W-:Y:S01]  /*12f0*/  ISETP.GE.AND.EX P0, PT, R17, UR9, PT, P0 ;  /* 0x0000000911007c0c */ /* 0x000fe2000bf06300 */
[----:B------:R-:W2:Y:S01]  /*1300*/  LDCU.64 UR18, c[0x0][0x380] ;  /* 0x00007000ff1277ac */ /* 0x000ea20008000a00 */
[----:B------:R-:W-:-:S11]  /*1310*/  IADD3 R17, PT, PT, R10, 0x1, RZ ;  /* 0x000000010a117810 */ /* 0x000fd60007ffe0ff */
.L_x_922:
[----:B0--3--:R-:W-:Y:S01]  /*1320*/  IADD3 R15, PT, PT, R17, -0x1, RZ ;  /* 0xffffffff110f7810 */ /* 0x009fe20007ffe0ff */
[----:B------:R-:W0:Y:S01]  /*1330*/  @!P0 LDC.64 R12, c[0x0][0x390] ;  /* 0x0000e400ff0c8b82 */ /* 0x000e220000000a00 */
[----:B------:R-:W-:Y:S01]  /*1340*/  BSSY.RECONVERGENT B0, `(.L_x_920) ;  /* 0x0000025000007945 */ /* 0x000fe20003800200 */
[----:B------:R-:W-:Y:S02]  /*1350*/  PRMT R22, RZ, 0x5410, RZ ;  /* 0x00005410ff167816 */ /* 0x000fe400000000ff */
[----:B------:R-:W-:-:S05]  /*1360*/  SHF.R.S32.HI R10, RZ, 0x1f, R15 ;  /* 0x0000001fff0a7819 */ /* 0x000fca000001140f */
[----:B-1----:R-:W-:Y:S01]  /*1370*/  IMAD R14, R10, UR16, RZ ;  /* 0x000000100a0e7c24 */ /* 0x002fe2000f8e02ff */
[----:B------:R-:W-:-:S03]  /*1380*/  MOV R10, R20 ;  /* 0x00000014000a7202 */ /* 0x000fc60000000f00 */
        /* <DEDUP_REMOVED lines=8> */
[----:B---3--:R-:W-:-:S04]  /*1410*/  @!P0 PRMT R22, R14, 0x7632, R22 ;  /* 0x000076320e168816 */ /* 0x008fc80000000016 */
[----:B------:R-:W-:-:S05]  /*1420*/  @!P0 PRMT R22, R22, 0x5410, R14 ;  /* 0x0000541016168816 */ /* 0x000fca000000000e */
        /* <DEDUP_REMOVED lines=10> */
[----:B------:R-:W1:Y:S08]  /*14d0*/  MUFU.EX2 R26, R26 ;  /* 0x0000001a001a7308 */ /* 0x000e700000000800 */
[----:B------:R-:W3:Y:S01]  /*14e0*/  MUFU.EX2 R22, R22 ;  /* 0x0000001600167308 */ /* 0x000ee20000000800 */
[----:B-1----:R-:W-:-:S07]  /*14f0*/  FADD.FTZ R25, R26, 1 ;  /* 0x3f8000001a197421 */ /* 0x002fce0000010000 */
[----:B------:R-:W1:Y:S01]  /*1500*/  MUFU.RCP R28, R25 ;  /* 0x00000019001c7308 */ /* 0x000e620000001000 */
[----:B---3--:R-:W-:-:S07]  /*1510*/  FADD.FTZ R24, R22, 1 ;  /* 0x3f80000016187421 */ /* 0x008fce0000010000 */
[----:B------:R-:W3:Y:S01]  /*1520*/  MUFU.RCP R15, R24 ;  /* 0x00000018000f7308 */ /* 0x000ee20000001000 */
[----:B-1----:R-:W-:Y:S01]  /*1530*/  FMUL.FTZ R28, R19, R28 ;  /* 0x0000001c131c7220 */ /* 0x002fe20000410000 */
[----:B---3--:R-:W-:Y:S01]  /*1540*/  FMUL.FTZ R19, R14, R15 ;  /* 0x0000000f0e137220 */ /* 0x008fe20000410000 */
[----:B--2---:R-:W-:-:S04]  /*1550*/  LEA R14, P1, R18, UR18, 0x1 ;  /* 0x00000012120e7c11 */ /* 0x004fc8000f8208ff */
[----:B------:R-:W-:Y:S02]  /*1560*/  LEA.HI.X R15, R18, UR19, R23, 0x1, P1 ;  /* 0x00000013120f7c11 */ /* 0x000fe400088f0c17 */
[----:B------:R-:W-:-:S05]  /*1570*/  F2FP.F16.F32.PACK_AB R19, R28, R19 ;  /* 0x000000131c13723e */ /* 0x000fca00000000ff */
[----:B------:R1:W-:Y:S02]  /*1580*/  STG.E desc[UR14][R14.64], R19 ;  /* 0x000000130e007986 */ /* 0x0003e4000c10190e */
.L_x_921:
[----:B--2---:R-:W-:Y:S05]  /*1590*/  BSYNC.RECONVERGENT B0 ;  /* 0x0000000000007941 */ /* 0x004fea0003800200 */
.L_x_920:
[----:B-1----:R-:W-:-:S05]  /*15a0*/  SHF.R.S32.HI R14, RZ, 0x1f, R17 ;  /* 0x0000001fff0e7819 */ /* 0x002fca0000011411 */
[----:B------:R-:W-:Y:S02]  /*15b0*/  IMAD R18, R14, UR16, RZ ;  /* 0x000000100e127c24 */ /* 0x000fe4000f8e02ff */
[----:B------:R-:W-:-:S04]  /*15c0*/  IMAD.WIDE.U32 R14, R17, UR16, R10 ;  /* 0x00000010110e7c25 */ /* 0x000fc8000f8e000a */
[----:B------:R-:W-:Y:S01]  /*15d0*/  IMAD R23, R17, UR17, R18 ;  /* 0x0000001111177c24 */ /* 0x000fe2000f8e0212 */
[----:B0-----:R-:W-:-:S03]  /*15e0*/  @!P0 LEA R18, P1, R14, R12, 0x1 ;  /* 0x0000000c0e128211 */ /* 0x001fc600078208ff */
[----:B------:R-:W-:-:S05]  /*15f0*/  IMAD.IADD R23, R15, 0x1, R23 ;  /* 0x000000010f177824 */ /* 0x000fca00078e0217 */
[----:B------:R-:W-:-:S05]  /*1600*/  @!P0 LEA.HI.X R19, R14, R13, R23, 0x1, P1 ;  /* 0x0000000d0e138211 */ /* 0x000fca00008f0c17 */
[----:B------:R-:W2:Y:S01]  /*1610*/  @!P0 LDG.E R18, desc[UR14][R18.64] ;  /* 0x0000000e12128981 */ /* 0x000ea2000c1e1900 */
[----:B------:R-:W-:Y:S02]  /*1620*/  PRMT R12, RZ, 0x7610, R12 ;  /* 0x00007610ff0c7816 */ /* 0x000fe4000000000c */
[----:B------:R-:W-:Y:S02]  /*1630*/  IADD3 R29, PT, PT, R17, 0x1, RZ ;  /* 0x00000001111d7810 */ /* 0x000fe40007ffe0ff */
[----:B--2---:R-:W-:-:S04]  /*1640*/  @!P0 PRMT R12, R18, 0x7632, R12 ;  /* 0x00007632120c8816 */ /* 0x004fc8000000000c */
[----:B------:R-:W-:-:S05]  /*1650*/  PRMT R12, R12, 0x5410, RZ ;  /* 0x000054100c0c7816 */ /* 0x000fca00000000ff */
[----:B------:R-:W-:Y:S01]  /*1660*/  HADD2.F32 R13, -RZ, R12.H0_H0 ;  /* 0x2000000cff0d7230 */ /* 0x000fe20000004100 */
[----:B------:R-:W-:-:S04]  /*1670*/  @!P0 PRMT R12, R12, 0x5410, R18 ;  /* 0x000054100c0c8816 */ /* 0x000fc80000000012 */
[----:B------:R-:W-:Y:S01]  /*1680*/  FADD.FTZ R13, -R6, R13 ;  /* 0x0000000d060d7221 */ /* 0x000fe20000010100 */
[----:B------:R-:W-:-:S03]  /*1690*/  HADD2.F32 R15, -RZ, R12.H1_H1 ;  /* 0x3000000cff0f7230 */ /* 0x000fc60000004100 */
[----:B------:R-:W-:Y:S02]  /*16a0*/  FMUL.FTZ R22, R13, R4 ;  /* 0x000000040d167220 */ /* 0x000fe40000410000 */
[----:B------:R-:W-:Y:S01]  /*16b0*/  FADD.FTZ R25, -R6, R15 ;  /* 0x0000000f06197221 */ /* 0x000fe20000010100 */
[----:B------:R-:W0:Y:S01]  /*16c0*/  @!P0 LDC.64 R12, c[0x0][0x380] ;  /* 0x0000e000ff0c8b82 */ /* 0x000e220000000a00 */
[----:B------:R-:W-:Y:S02]  /*16d0*/  FFMA.FTZ R15, R3, R22, R0 ;  /* 0x00000016030f7223 */ /* 0x000fe40000010000 */
[----:B------:R-:W-:Y:S02]  /*16e0*/  FMUL.FTZ R22, R25, R4 ;  /* 0x0000000419167220 */ /* 0x000fe40000410000 */
[----:B------:R-:W-:Y:S02]  /*16f0*/  @!P0 FMUL.FTZ R25, R15, -1.4426950216293334961 ;  /* 0xbfb8aa3b0f198820 */ /* 0x000fe40000410000 */
[----:B------:R-:W-:-:S04]  /*1700*/  FFMA.FTZ R22, R5, R22, R2 ;  /* 0x0000001605167223 */ /* 0x000fc80000010002 */
[----:B------:R-:W-:Y:S01]  /*1710*/  @!P0 FMUL.FTZ R24, R22, -1.4426950216293334961 ;  /* 0xbfb8aa3b16188820 */ /* 0x000fe20000410000 */
[----:B------:R-:W1:Y:S08]  /*1720*/  @!P0 MUFU.EX2 R25, R25 ;  /* 0x0000001900198308 */ /* 0x000e700000000800 */
[----:B------:R-:W2:Y:S01]  /*1730*/  @!P0 MUFU.EX2 R24, R24 ;  /* 0x0000001800188308 */ /* 0x000ea20000000800 */
[----:B0-----:R-:W-:-:S04]  /*1740*/  @!P0 LEA R18, P1, R14, R12, 0x1 ;  /* 0x0000000c0e128211 */ /* 0x001fc800078208ff */
[----:B------:R-:W-:Y:S01]  /*1750*/  @!P0 LEA.HI.X R19, R14, R13, R23, 0x1, P1 ;  /* 0x0000000d0e138211 */ /* 0x000fe200008f0c17 */
[----:B-1----:R-:W-:Y:S01]  /*1760*/  @!P0 FADD.FTZ R26, R25, 1 ;  /* 0x3f800000191a8421 */ /* 0x002fe20000010000 */
[----:B------:R-:W0:Y:S01]  /*1770*/  @!P0 LDC.64 R12, c[0x0][0x390] ;  /* 0x0000e400ff0c8b82 */ /* 0x000e220000000a00 */
[----:B------:R-:W-:-:S04]  /*1780*/  SHF.R.S32.HI R14, RZ, 0x1f, R29 ;  /* 0x0000001fff0e7819 */ /* 0x000fc8000001141d */
[----:B------:R-:W1:Y:S01]  /*1790*/  @!P0 MUFU.RCP R26, R26 ;  /* 0x0000001a001a8308 */ /* 0x000e620000001000 */
[----:B------:R-:W-:Y:S02]  /*17a0*/  IMAD R14, R14, UR16, RZ ;  /* 0x000000100e0e7c24 */ /* 0x000fe4000f8e02ff */
[----:B--2---:R-:W-:Y:S02]  /*17b0*/  @!P0 FADD.FTZ R27, R24, 1 ;  /* 0x3f800000181b8421 */ /* 0x004fe40000010000 */
[----:B------:R-:W-:-:S04]  /*17c0*/  IMAD R25, R29, UR17, R14 ;  /* 0x000000111d197c24 */ /* 0x000fc8000f8e020e */
[----:B------:R-:W2:Y:S01]  /*17d0*/  @!P0 MUFU.RCP R27, R27 ;  /* 0x0000001b001b8308 */ /* 0x000ea20000001000 */
[----:B-1----:R-:W-:Y:S01]  /*17e0*/  @!P0 FMUL.FTZ R23, R15, R26 ;  /* 0x0000001a0f178220 */ /* 0x002fe20000410000 */
[----:B------:R-:W-:-:S05]  /*17f0*/  IMAD.WIDE.U32 R14, R29, UR16, R10 ;  /* 0x000000101d0e7c25 */ /* 0x000fca000f8e000a */
[----:B------:R-:W-:Y:S01]  /*1800*/  IADD3 R15, PT, PT, R15, R25, RZ ;  /* 0x000000190f0f7210 */ /* 0x000fe20007ffe0ff */
[----:B--2---:R-:W-:Y:S01]  /*1810*/  @!P0 FMUL.FTZ R24, R22, R27 ;  /* 0x0000001b16188220 */ /* 0x004fe20000410000 */
[----:B0-----:R-:W-:-:S04]  /*1820*/  @!P0 LEA R22, P1, R14, R12, 0x1 ;  /* 0x0000000c0e168211 */ /* 0x001fc800078208ff */
[----:B------:R-:W-:Y:S02]  /*1830*/  @!P0 F2FP.F16.F32.PACK_AB R25, R23, R24 ;  /* 0x000000181719823e */ /* 0x000fe400000000ff */
[----:B------:R-:W-:-:S03]  /*1840*/  @!P0 LEA.HI.X R23, R14, R13, R15, 0x1, P1 ;  /* 0x0000000d0e178211 */ /* 0x000fc600008f0c0f */
[----:B------:R0:W-:Y:S04]  /*1850*/  @!P0 STG.E desc[UR14][R18.64], R25 ;  /* 0x0000001912008986 */ /* 0x0001e8000c10190e */
        /* <DEDUP_REMOVED lines=26> */
[----:B--2---:R-:W-:Y:S01]  /*1a00*/  @!P0 FADD.FTZ R25, R24, 1 ;  /* 0x3f80000018198421 */ /* 0x004fe20000010000 */
[----:B------:R-:W-:-:S04]  /*1a10*/  IMAD.WIDE.U32 R14, R29, UR16, R10 ;  /* 0x000000101d0e7c25 */ /* 0x000fc8000f8e000a */
[----:B------:R-:W-:Y:S01]  /*1a20*/  IMAD R29, R29, UR17, R28 ;  /* 0x000000111d1d7c24 */ /* 0x000fe2000f8e021c */
[----:B------:R-:W2:Y:S04]  /*1a30*/  @!P0 MUFU.RCP R25, R25 ;  /* 0x0000001900198308 */ /* 0x000ea80000001000 */
[----:B------:R-:W-:Y:S01]  /*1a40*/  IADD3 R10, PT, PT, R15, R29, RZ ;  /* 0x0000001d0f0a7210 */ /* 0x000fe20007ffe0ff */
[----:B-1----:R-:W-:Y:S01]  /*1a50*/  @!P0 FMUL.FTZ R23, R23, R26 ;  /* 0x0000001a17178220 */ /* 0x002fe20000410000 */
[----:B0-----:R-:W-:-:S04]  /*1a60*/  @!P0 LEA R12, P1, R14, R12, 0x1 ;  /* 0x0000000c0e0c8211 */ /* 0x001fc800078208ff */
        /* <DEDUP_REMOVED lines=13> */
[C---:B------:R-:W-:Y:S02]  /*1b40*/  FADD.FTZ R15, -R6.reuse, R15 ;  /* 0x0000000f060f7221 */ /* 0x040fe40000010100 */
[----:B------:R-:W-:Y:S02]  /*1b50*/  FADD.FTZ R25, -R6, R25 ;  /* 0x0000001906197221 */ /* 0x000fe40000010100 */
[-C--:B------:R-:W-:Y:S02]  /*1b60*/  FMUL.FTZ R15, R15, R4.reuse ;  /* 0x000000040f0f7220 */ /* 0x080fe40000410000 */
[----:B0-----:R-:W-:-:S02]  /*1b70*/  FMUL.FTZ R18, R25, R4 ;  /* 0x0000000419127220 */ /* 0x001fc40000410000 */
[----:B------:R-:W-:Y:S02]  /*1b80*/  FFMA.FTZ R15, R5, R15, R2 ;  /* 0x0000000f050f7223 */ /* 0x000fe40000010002 */
[----:B------:R-:W-:Y:S02]  /*1b90*/  FFMA.FTZ R18, R3, R18, R0 ;  /* 0x0000001203127223 */ /* 0x000fe40000010000 */
[----:B------:R-:W-:Y:S02]  /*1ba0*/  @!P0 FMUL.FTZ R19, R15, -1.4426950216293334961 ;  /* 0xbfb8aa3b0f138820 */ /* 0x000fe40000410000 */
[----:B------:R-:W-:-:S04]  /*1bb0*/  @!P0 FMUL.FTZ R23, R18, -1.4426950216293334961 ;  /* 0xbfb8aa3b12178820 */ /* 0x000fc80000410000 */
        /* <DEDUP_REMOVED lines=14> */
.L_x_911:
[----:B------:R-:W2:Y:S01]  /*1ca0*/  LDC R0, c[0x0][0x3f8] ;  /* 0x0000fe00ff007b82 */ /* 0x000ea20000000800 */
[----:B------:R-:W4:Y:S02]  /*1cb0*/  LDCU.64 UR10, c[0x0][0x388] ;  /* 0x00007100ff0a77ac */ /* 0x000f240008000a00 */
[----:B----4-:R-:W-:Y:S02]  /*1cc0*/  ISETP.EQ.U32.AND P0, PT, RZ, UR10, PT ;  /* 0x0000000aff007c0c */ /* 0x010fe4000bf02070 */
[----:B--2---:R-:W-:-:S04]  /*1cd0*/  ISETP.GE.AND P1, PT, R9, R0, PT ;  /* 0x000000000900720c */ /* 0x004fc80003f26270 */
[----:B------:R-:W-:-:S13]  /*1ce0*/  ISETP.EQ.OR.EX P0, PT, RZ, UR11, P1, P0 ;  /* 0x0000000bff007c0c */ /* 0x000fda0008f02700 */
[----:B------:R-:W-:Y:S05]  /*1cf0*/  @P0 EXIT ;  /* 0x000000000000094d */ /* 0x000fea0003800000 */
[----:B------:R-:W2:Y:S01]  /*1d00*/  LDC.64 R2, c[0x0][0x388] ;  /* 0x0000e200ff027b82 */ /* 0x000ea20000000a00 */
[----:B------:R-:W4:Y:S01]  /*1d10*/  LDCU UR4, c[0x0][0x414] ;  /* 0x00008280ff0477ac */ /* 0x000f220008000800 */
[----:B------:R-:W-:Y:S02]  /*1d20*/  IMAD R9, R0, UR12, R9 ;  /* 0x0000000c00097c24 */ /* 0x000fe4000f8e0209 */
[----:B----4-:R-:W-:Y:S01]  /*1d30*/  FMUL.FTZ R6, R8, UR4 ;  /* 0x0000000408067c20 */ /* 0x010fe20008410000 */
[----:B------:R-:W-:Y:S01]  /*1d40*/  FMUL.FTZ R7, R7, UR4 ;  /* 0x0000000407077c20 */ /* 0x000fe20008410000 */
[----:B--2---:R-:W-:-:S05]  /*1d50*/  IMAD.WIDE R2, R9, 0x8, R2 ;  /* 0x0000000809027825 */ /* 0x004fca00078e0202 */
[----:B------:R-:W-:Y:S01]  /*1d60*/  STG.E.64 desc[UR14][R2.64], R6 ;  /* 0x0000000602007986 */ /* 0x000fe2000c101b0e */
[----:B------:R-:W-:Y:S05]  /*1d70*/  EXIT ;  /* 0x000000000000794d */ /* 0x000fea0003800000 */
.L_x_923:
        /* <DEDUP_REMOVED lines=16> */
.L_x_3600:


//--------------------- .text._Z32group_norm_nhwc_fwd_scale_kernelI11Fp16IOBf16WLi168EEv26Group_norm_nhwc_fwd_params --------------------------
	.section	.text._Z32group_norm_nhwc_fwd_scale_kernelI11Fp16IOBf16WLi168EEv26Group_norm_nhwc_fwd_params,"ax",@progbits
	.align	128
        .global         _Z32group_norm_nhwc_fwd_scale_kernelI11Fp16IOBf16WLi168EEv26Group_norm_nhwc_fwd_params
        .type           _Z32group_norm_nhwc_fwd_scale_kernelI11Fp16IOBf16WLi168EEv26Group_norm_nhwc_fwd_params,@function
        .size           _Z32group_norm_nhwc_fwd_scale_kernelI11Fp16IOBf16WLi168EEv26Group_norm_nhwc_fwd_params,(.L_x_3601 - _Z32group_norm_nhwc_fwd_scale_kernelI11Fp16IOBf16WLi168EEv26Group_norm_nhwc_fwd_params)
        .other          _Z32group_norm_nhwc_fwd_scale_kernelI11Fp16IOBf16WLi168EEv26Group_norm_nhwc_fwd_params,@"STO_CUDA_ENTRY STV_DEFAULT"
_Z32group_norm_nhwc_fwd_scale_kernelI11Fp16IOBf16WLi168EEv26Group_norm_nhwc_fwd_params:
.text._Z32group_norm_nhwc_fwd_scale_kernelI11Fp16IOBf16WLi168EEv26Group_norm_nhwc_fwd_params:
        /* <DEDUP_REMOVED lines=100> */
.L_x_927:
        /* <DEDUP_REMOVED lines=30> */
.L_x_926:
[----:B------:R-:W-:Y:S05]  /*0820*/  BRA.U UP0, `(.L_x_924) ;  /* 0x00000015001c7547 */ /* 0x000fea000b800000 */
[----:B------:R-:W-:Y:S01]  /*0830*/  ISETP.GE.U32.AND P0, PT, R16, UR8, PT ;  /* 0x0000000810007c0c */ /* 0x000fe2000bf06070 */
[----:B------:R-:W0:Y:S01]  /*0840*/  LDCU.64 UR16, c[0x0][0x3e0] ;  /* 0x00007c00ff1077ac */ /* 0x000e220008000a00 */
[----:B------:R-:W-:Y:S02]  /*0850*/  IADD3 R10, PT, PT, R23, -UR6, RZ ;  /* 0x80000006170a7c10 */ /* 0x000fe4000fffe0ff */
[----:B------:R-:W-:Y:S02]  /*0860*/  ISETP.GE.AND.EX P0, PT, R17, UR9, PT, P0 ;  /* 0x0000000911007c0c */ /* 0x000fe4000bf06300 */
[----:B------:R-:W-:-:S11]  /*0870*/  IADD3 R19, PT, PT, R23, 0x1, RZ ;  /* 0x0000000117137810 */ /* 0x000fd60007ffe0ff */
.L_x_928:
        /* <DEDUP_REMOVED lines=110> */
.L_x_925:
        /* <DEDUP_REMOVED lines=8> */
.L_x_932:
        /* <DEDUP_REMOVED lines=40> */
.L_x_931:
[----:B-1----:R-:W-:Y:S05]  /*1260*/  BSYNC.RECONVERGENT B0 ;  /* 0x0000000000007941 */ /* 0x002fea0003800200 */
.L_x_930:
[----:B------:R-:W-:Y:S01]  /*1270*/  IADD3 R10, PT, PT, R10, 0x1, RZ ;  /* 0x000000010a0a7810 */ /* 0x000fe20007ffe0ff */
[----:B------:R-:W-:Y:S06]  /*1280*/  BRA.U UP0, `(.L_x_932) ;  /* 0xfffffffd00547547 */ /* 0x000fec000b83ffff */
.L_x_929:
        /* <DEDUP_REMOVED lines=9> */
.L_x_935:
        /* <DEDUP_REMOVED lines=39> */
.L_x_934:
[----:B--2---:R-:W-:Y:S05]  /*1590*/  BSYNC.RECONVERGENT B0 ;  /* 0x0000000000007941 */ /* 0x004fea0003800200 */
.L_x_933:
        /* <DEDUP_REMOVED lines=112> */
.L_x_924:
        /* <DEDUP_REMOVED lines=14> */
.L_x_936:
        /* <DEDUP_REMOVED lines=16> */
.L_x_3601:


//--------------------- .text._Z32group_norm_nhwc_fwd_scale_kernelI11Fp16IOBf16WLi64EEv26Group_norm_nhwc_fwd_params --------------------------
	.section	.text._Z32group_norm_nhwc_fwd_scale_kernelI11Fp16IOBf16WLi64EEv26Group_norm_nhwc_fwd_params,"ax",@progbits
	.align	128
        .global         _Z32group_norm_nhwc_fwd_scale_kernelI11Fp16IOBf16WLi64EEv26Group_norm_nhwc_fwd_params
        .type           _Z32group_norm_nhwc_fwd_scale_kernelI11Fp16IOBf16WLi64EEv26Group_norm_nhwc_fwd_params,@function
        .size           _Z32group_norm_nhwc_fwd_scale_kernelI11Fp16IOBf16WLi64EEv26Group_norm_nhwc_fwd_params,(.L_x_3602 - _Z32group_norm_nhwc_fwd_scale_kernelI11Fp16IOBf16WLi64EEv26Group_norm_nhwc_fwd_params)
        .other          _Z32group_norm_nhwc_fwd_scale_kernelI11Fp16IOBf16WLi64EEv26Group_norm_nhwc_fwd_params,@"STO_CUDA_ENTRY STV_DEFAULT"
_Z32group_norm_nhwc_fwd_scale_kernelI11Fp16IOBf16WLi64EEv26Group_norm_nhwc_fwd_params:
.text._Z32group_norm_nhwc_fwd_scale_kernelI11Fp16IOBf16WLi64EEv26Group_norm_nhwc_fwd_params:
        /* <DEDUP_REMOVED lines=100> */
.L_x_940:
        /* <DEDUP_REMOVED lines=30> */
.L_x_939:
[----:B------:R-:W-:Y:S05]  /*0820*/  BRA.U UP0, `(.L_x_937) ;  /* 0x00000015001c7547 */ /* 0x000fea000b800000 */
[----:B------:R-:W-:Y:S01]  /*0830*/  ISETP.GE.U32.AND P0, PT, R16, UR8, PT ;  /* 0x0000000810007c0c */ /* 0x000fe2000bf06070 */
[----:B------:R-:W0:Y:S01]  /*0840*/  LDCU.64 UR16, c[0x0][0x3e0] ;  /* 0x00007c00ff1077ac */ /* 0x000e220008000a00 */
[----:B------:R-:W-:Y:S02]  /*0850*/  IADD3 R10, PT, PT, R23, -UR6, RZ ;  /* 0x80000006170a7c10 */ /* 0x000fe4000fffe0ff */
[----:B------:R-:W-:Y:S02]  /*0860*/  ISETP.GE.AND.EX P0, PT, R17, UR9, PT, P0 ;  /* 0x0000000911007c0c */ /* 0x000fe4000bf06300 */
[----:B------:R-:W-:-:S11]  /*0870*/  IADD3 R19, PT, PT, R23, 0x1, RZ ;  /* 0x0000000117137810 */ /* 0x000fd60007ffe0ff */
.L_x_941:
        /* <DEDUP_REMOVED lines=110> */
.L_x_938:
        /* <DEDUP_REMOVED lines=8> */
.L_x_945:
        /* <DEDUP_REMOVED lines=40> */
.L_x_944:
[----:B-1----:R-:W-:Y:S05]  /*1260*/  BSYNC.RECONVERGENT B0 ;  /* 0x0000000000007941 */ /* 0x002fea0003800200 */
.L_x_943:
[----:B------:R-:W-:Y:S01]  /*1270*/  IADD3 R10, PT, PT, R10, 0x1, RZ ;  /* 0x000000010a0a7810 */ /* 0x000fe20007ffe0ff */
[----:B------:R-:W-:Y:S06]  /*1280*/  BRA.U UP0, `(.L_x_945) ;  /* 0xfffffffd00547547 */ /* 0x000fec000b83ffff */
.L_x_942:
        /* <DEDUP_REMOVED lines=9> */
.L_x_948:
        /* <DEDUP_REMOVED lines=39> */
.L_x_947:
[----:B--2---:R-:W-:Y:S05]  /*1590*/  BSYNC.RECONVERGENT B0 ;  /* 0x0000000000007941 */ /* 0x004fea0003800200 */
.L_x_946:
        /* <DEDUP_REMOVED lines=112> */
.L_x_937:
        /* <DEDUP_REMOVED lines=14> */
.L_x_949:
        /* <DEDUP_REMOVED lines=16> */
.L_x_3602:


//--------------------- .text._Z32group_norm_nhwc_fwd_scale_kernelI11Fp16IOBf16WLi128EEv26Group_norm_nhwc_fwd_params --------------------------
	.section	.text._Z32group_norm_nhwc_fwd_scale_kernelI11Fp16IOBf16WLi128EEv26Group_norm_nhwc_fwd_params,"ax",@progbits
	.align	128
        .global         _Z32group_norm_nhwc_fwd_scale_kernelI11Fp16IOBf16WLi128EEv26Group_norm_nhwc_fwd_params
        .type           _Z32group_norm_nhwc_fwd_scale_kernelI11Fp16IOBf16WLi128EEv26Group_norm_nhwc_fwd_params,@function
        .size           _Z32group_norm_nhwc_fwd_scale_kernelI11Fp16IOBf16WLi128EEv26Group_norm_nhwc_fwd_params,(.L_x_3603 - _Z32group_norm_nhwc_fwd_scale_kernelI11Fp16IOBf16WLi128EEv26Group_norm_nhwc_fwd_params)
        .other          _Z32group_norm_nhwc_fwd_scale_kernelI11Fp16IOBf16WLi128EEv26Group_norm_nhwc_fwd_params,@"STO_CUDA_ENTRY STV_DEFAULT"
_Z32group_norm_nhwc_fwd_scale_kernelI11Fp16IOBf16WLi128EEv26Group_norm_nhwc_fwd_params:
.text._Z32group_norm_nhwc_fwd_scale_kernelI11Fp16IOBf16WLi128EEv26Group_norm_nhwc_fwd_params:
        /* <DEDUP_REMOVED lines=100> */
.L_x_953:
        /* <DEDUP_REMOVED lines=30> */
.L_x_952:
[----:B------:R-:W-:Y:S05]  /*0820*/  BRA.U UP0, `(.L_x_950) ;  /* 0x00000015001c7547 */ /* 0x000fea000b800000 */
[----:B------:R-:W-:Y:S01]  /*0830*/  ISETP.GE.U32.AND P0, PT, R16, UR8, PT ;  /* 0x0000000810007c0c */ /* 0x000fe2000bf06070 */
[----:B------:R-:W0:Y:S01]  /*0840*/  LDCU.64 UR16, c[0x0][0x3e0] ;  /* 0x00007c00ff1077ac */ /* 0x000e220008000a00 */
[----:B------:R-:W-:Y:S02]  /*0850*/  IADD3 R10, PT, PT, R23, -UR6, RZ ;  /* 0x80000006170a7c10 */ /* 0x000fe4000fffe0ff */
[----:B------:R-:W-:Y:S02]  /*0860*/  ISETP.GE.AND.EX P0, PT, R17, UR9, PT, P0 ;  /* 0x0000000911007c0c */ /* 0x000fe4000bf06300 */
[----:B------:R-:W-:-:S11]  /*0870*/  IADD3 R19, PT, PT, R23, 0x1, RZ ;  /* 0x0000000117137810 */ /* 0x000fd60007ffe0ff */
.L_x_954:
        /* <DEDUP_REMOVED lines=110> */
.L_x_951:
        /* <DEDUP_REMOVED lines=8> */
.L_x_958:
        /* <DEDUP_REMOVED lines=40> */
.L_x_957:
[----:B-1----:R-:W-:Y:S05]  /*1260*/  BSYNC.RECONVERGENT B0 ;  /* 0x0000000000007941 */ /* 0x002fea0003800200 */
.L_x_956:
[----:B------:R-:W-:Y:S01]  /*1270*/  IADD3 R10, PT, PT, R10, 0x1, RZ ;  /* 0x000000010a0a7810 */ /* 0x000fe20007ffe0ff */
[----:B------:R-:W-:Y:S06]  /*1280*/  BRA.U UP0, `(.L_x_958) ;  /* 0xfffffffd00547547 */ /* 0x000fec000b83ffff */
.L_x_955:
        /* <DEDUP_REMOVED lines=9> */
.L_x_961:
        /* <DEDUP_REMOVED lines=39> */
.L_x_960:
[----:B--2---:R-:W-:Y:S05]  /*1590*/  BSYNC.RECONVERGENT B0 ;  /* 0x0000000000007941 */ /* 0x004fea0003800200 */
.L_x_959:
        /* <DEDUP_REMOVED lines=112> */
.L_x_950:
        /* <DEDUP_REMOVED lines=14> */
.L_x_962:
        /* <DEDUP_REMOVED lines=16> */
.L_x_3603:


//--------------------- .text._Z32group_norm_nhwc_fwd_scale_kernelI11Fp16IOBf16WLi192EEv26Group_norm_nhwc_fwd_params --------------------------
	.section	.text._Z32group_norm_nhwc_fwd_scale_kernelI11Fp16IOBf16WLi192EEv26Group_norm_nhwc_fwd_params,"ax",@progbits
	.align	128
        .global         _Z32group_norm_nhwc_fwd_scale_kernelI11Fp16IOBf16WLi192EEv26Group_norm_nhwc_fwd_params
        .type           _Z32group_norm_nhwc_fwd_scale_kernelI11Fp16IOBf16WLi192EEv26Group_norm_nhwc_fwd_params,@function
        .size           _Z32group_norm_nhwc_fwd_scale_kernelI11Fp16IOBf16WLi192EEv26Group_norm_nhwc_fwd_params,(.L_x_3604 - _Z32group_norm_nhwc_fwd_scale_kernelI11Fp16IOBf16WLi192EEv26Group_norm_nhwc_fwd_params)
        .other          _Z32group_norm_nhwc_fwd_scale_kernelI11Fp16IOBf16WLi192EEv26Group_norm_nhwc_fwd_params,@"STO_CUDA_ENTRY STV_DEFAULT"
_Z32group_norm_nhwc_fwd_scale_kernelI11Fp16IOBf16WLi192EEv26Group_norm_nhwc_fwd_params:
.text._Z32group_norm_nhwc_fwd_scale_kernelI11Fp16IOBf16WLi192EEv26Group_norm_nhwc_fwd_params:
        /* <DEDUP_REMOVED lines=100> */
.L_x_966:
        /* <DEDUP_REMOVED lines=30> */
.L_x_965:
[----:B------:R-:W-:Y:S05]  /*0820*/  BRA.U UP0, `(.L_x_963) ;  /* 0x00000015001c7547 */ /* 0x000fea000b800000 */
[----:B------:R-:W-:Y:S01]  /*0830*/  ISETP.GE.U32.AND P0, PT, R16, UR8, PT ;  /* 0x0000000810007c0c */ /* 0x000fe2000bf06070 */
[----:B------:R-:W0:Y:S01]  /*0840*/  LDCU.64 UR16, c[0x0][0x3e0] ;  /* 0x00007c00ff1077ac */ /* 0x000e220008000a00 */
[----:B------:R-:W-:Y:S02]  /*0850*/  IADD3 R10, PT, PT, R23, -UR6, RZ ;  /* 0x80000006170a7c10 */ /* 0x000fe4000fffe0ff */
[----:B------:R-:W-:Y:S02]  /*0860*/  ISETP.GE.AND.EX P0, PT, R17, UR9, PT, P0 ;  /* 0x0000000911007c0c */ /* 0x000fe4000bf06300 */
[----:B------:R-:W-:-:S11]  /*0870*/  IADD3 R19, PT, PT, R23, 0x1, RZ ;  /* 0x0000000117137810 */ /* 0x000fd60007ffe0ff */
.L_x_967:
        /* <DEDUP_REMOVED lines=110> */
.L_x_964:
        /* <DEDUP_REMOVED lines=8> */
.L_x_971:
        /* <DEDUP_REMOVED lines=40> */
.L_x_970:
[----:B-1----:R-:W-:Y:S05]  /*1260*/  BSYNC.RECONVERGENT B0 ;  /* 0x0000000000007941 */ /* 0x002fea0003800200 */
.L_x_969:
[----:B------:R-:W-:Y:S01]  /*1270*/  IADD3 R10, PT, PT, R10, 0x1, RZ ;  /* 0x000000010a0a7810 */ /* 0x000fe20007ffe0ff */
[----:B------:R-:W-:Y:S06]  /*1280*/  BRA.U UP0, `(.L_x_971) ;  /* 0xfffffffd00547547 */ /* 0x000fec000b83ffff */
.L_x_968:
        /* <DEDUP_REMOVED lines=9> */
.L_x_974:
        /* <DEDUP_REMOVED lines=39> */
.L_x_973:
[----:B--2---:R-:W-:Y:S05]  /*1590*/  BSYNC.RECONVERGENT B0 ;  /* 0x0000000000007941 */ /* 0x004fea0003800200 */
.L_x_972:
        /* <DEDUP_REMOVED lines=112> */
.L_x_963:
        /* <DEDUP_REMOVED lines=14> */
.L_x_975:
        /* <DEDUP_REMOVED lines=16> */
.L_x_3604:


//--------------------- .text._Z32group_norm_nhwc_fwd_scale_kernelI11Fp16IOBf16WLi448EEv26Group_norm_nhwc_fwd_params --------------------------
	.section	.text._Z32group_norm_nhwc_fwd_scale_kernelI11Fp16IOBf16WLi448EEv26Group_norm_nhwc_fwd_params,"ax",@progbits
	.align	128
        .global         _Z32group_norm_nhwc_fwd_scale_kernelI11Fp16IOBf16WLi448EEv26Group_norm_nhwc_fwd_params
        .type           _Z32group_norm_nhwc_fwd_scale_kernelI11Fp16IOBf16WLi448EEv26Group_norm_nhwc_fwd_params,@function
        .size           _Z32group_norm_nhwc_fwd_scale_kernelI11Fp16IOBf16WLi448EEv26Group_norm_nhwc_fwd_params,(.L_x_3605 - _Z32group_norm_nhwc_fwd_scale_kernelI11Fp16IOBf16WLi448EEv26Group_norm_nhwc_fwd_params)
        .other          _Z32group_norm_nhwc_fwd_scale_kernelI11Fp16IOBf16WLi448EEv26Group_norm_nhwc_fwd_params,@"STO_CUDA_ENTRY STV_DEFAULT"
_Z32group_norm_nhwc_fwd_scale_kernelI11Fp16IOBf16WLi448EEv26Group_norm_nhwc_fwd_params:
.text._Z32group_norm_nhwc_fwd_scale_kernelI11Fp16IOBf16WLi448EEv26Group_norm_nhwc_fwd_params:
        /* <DEDUP_REMOVED lines=100> */
.L_x_979:
        /* <DEDUP_REMOVED lines=30> */
.L_x_978:
[----:B------:R-:W-:Y:S05]  /*0820*/  BRA.U UP0, `(.L_x_976) ;  /* 0x00000015001c7547 */ /* 0x000fea000b800000 */
[----:B------:R-:W-:Y:S01]  /*0830*/  ISETP.GE.U32.AND P0, PT, R16, UR8, PT ;  /* 0x0000000810007c0c */ /* 0x000fe2000bf06070 */
[----:B------:R-:W0:Y:S01]  /*0840*/  LDCU.64 UR16, c[0x0][0x3e0] ;  /* 0x00007c00ff1077ac */ /* 0x000e220008000a00 */
[----:B------:R-:W-:Y:S02]  /*0850*/  IADD3 R10, PT, PT, R23, -UR6, RZ ;  /* 0x80000006170a7c10 */ /* 0x000fe4000fffe0ff */
[----:B------:R-:W-:Y:S02]  /*0860*/  ISETP.GE.AND.EX P0, PT, R17, UR9, PT, P0 ;  /* 0x0000000911007c0c */ /* 0x000fe4000bf06300 */
[----:B------:R-:W-:-:S11]  /*0870*/  IADD3 R19, PT, PT, R23, 0x1, RZ ;  /* 0x0000000117137810 */ /* 0x000fd60007ffe0ff */
.L_x_980:
        /* <DEDUP_REMOVED lines=110> */
.L_x_977:
        /* <DEDUP_REMOVED lines=8> */
.L_x_984:
        /* <DEDUP_REMOVED lines=40> */
.L_x_983:
[----:B-1----:R-:W-:Y:S05]  /*1260*/  BSYNC.RECONVERGENT B0 ;  /* 0x0000000000007941 */ /* 0x002fea0003800200 */
.L_x_982:
[----:B------:R-:W-:Y:S01]  /*1270*/  IADD3 R10, PT, PT, R10, 0x1, RZ ;  /* 0x000000010a0a7810 */ /* 0x000fe20007ffe0ff */
[----:B------:R-:W-:Y:S06]  /*1280*/  BRA.U UP0, `(.L_x_984) ;  /* 0xfffffffd00547547 */ /* 0x000fec000b83ffff */
.L_x_981:
        /* <DEDUP_REMOVED lines=9> */
.L_x_987:
        /* <DEDUP_REMOVED lines=39> */
.L_x_986:
[----:B--2---:R-:W-:Y:S05]  /*1590*/  BSYNC.RECONVERGENT B0 ;  /* 0x0000000000007941 */ /* 0x004fea0003800200 */
.L_x_985:
        /* <DEDUP_REMOVED lines=112> */
.L_x_976:
        /* <DEDUP_REMOVED lines=14> */
.L_x_988:
        /* <DEDUP_REMOVED lines=16> */
.L_x_3605:


//--------------------- .text._Z32group_norm_nhwc_fwd_scale_kernelI11Fp16IOBf16WLi256EEv26Group_norm_nhwc_fwd_params --------------------------
	.section	.text._Z32group_norm_nhwc_fwd_scale_kernelI11Fp16IOBf16WLi256EEv26Group_norm_nhwc_fwd_params,"ax",@progbits
	.align	128
        .global         _Z32group_norm_nhwc_fwd_scale_kernelI11Fp16IOBf16WLi256EEv26Group_norm_nhwc_fwd_params
        .type           _Z32group_norm_nhwc_fwd_scale_kernelI11Fp16IOBf16WLi256EEv26Group_norm_nhwc_fwd_params,@function
        .size           _Z32group_norm_nhwc_fwd_scale_kernelI11Fp16IOBf16WLi256EEv26Group_norm_nhwc_fwd_params,(.L_x_3606 - _Z32group_norm_nhwc_fwd_scale_kernelI11Fp16IOBf16WLi256EEv26Group_norm_nhwc_fwd_params)
        .other          _Z32group_norm_nhwc_fwd_scale_kernelI11Fp16IOBf16WLi256EEv26Group_norm_nhwc_fwd_params,@"STO_CUDA_ENTRY STV_DEFAULT"
_Z32group_norm_nhwc_fwd_scale_kernelI11Fp16IOBf16WLi256EEv26Group_norm_nhwc_fwd_params:
.text._Z32group_norm_nhwc_fwd_scale_kernelI11Fp16IOBf16WLi256EEv26Group_norm_nhwc_fwd_params:
        /* <DEDUP_REMOVED lines=100> */
.L_x_992:
        /* <DEDUP_REMOVED lines=30> */
.L_x_991:
[----:B------:R-:W-:Y:S05]  /*0820*/  BRA.U UP0, `(.L_x_989) ;  /* 0x00000015001c7547 */ /* 0x000fea000b800000 */
[----:B------:R-:W-:Y:S01]  /*0830*/  ISETP.GE.U32.AND P0, PT, R16, UR8, PT ;  /* 0x0000000810007c0c */ /* 0x000fe2000bf06070 */
[----:B------:R-:W0:Y:S01]  /*0840*/  LDCU.64 UR16, c[0x0][0x3e0] ;  /* 0x00007c00ff1077ac */ /* 0x000e220008000a00 */
[----:B------:R-:W-:Y:S02]  /*0850*/  IADD3 R10, PT, PT, R23, -UR6, RZ ;  /* 0x80000006170a7c10 */ /* 0x000fe4000fffe0ff */
[----:B------:R-:W-:Y:S02]  /*0860*/  ISETP.GE.AND.EX P0, PT, R17, UR9, PT, P0 ;  /* 0x0000000911007c0c */ /* 0x000fe4000bf06300 */
[----:B------:R-:W-:-:S11]  /*0870*/  IADD3 R19, PT, PT, R23, 0x1, RZ ;  /* 0x0000000117137810 */ /* 0x000fd60007ffe0ff */
.L_x_993:
        /* <DEDUP_REMOVED lines=110> */
.L_x_990:
        /* <DEDUP_REMOVED lines=8> */
.L_x_997:
        /* <DEDUP_REMOVED lines=40> */
.L_x_996:
[----:B-1----:R-:W-:Y:S05]  /*1260*/  BSYNC.RECONVERGENT B0 ;  /* 0x0000000000007941 */ /* 0x002fea0003800200 */
.L_x_995:
[----:B------:R-:W-:Y:S01]  /*1270*/  IADD3 R10, PT, PT, R10, 0x1, RZ ;  /* 0x000000010a0a7810 */ /* 0x000fe20007ffe0ff */
[----:B------:R-:W-:Y:S06]  /*1280*/  BRA.U UP0, `(.L_x_997) ;  /* 0xfffffffd00547547 */ /* 0x000fec000b83ffff */
.L_x_994:
        /* <DEDUP_REMOVED lines=9> */
.L_x_1000:
        /* <DEDUP_REMOVED lines=39> */
.L_x_999:
[----:B--2---:R-:W-:Y:S05]  /*1590*/  BSYNC.RECONVERGENT B0 ;  /* 0x0000000000007941 */ /* 0x004fea0003800200 */
.L_x_998:
        /* <DEDUP_REMOVED lines=112> */
.L_x_989:
        /* <DEDUP_REMOVED lines=14> */
.L_x_1001:
        /* <DEDUP_REMOVED lines=16> */
.L_x_3606:


//--------------------- .text._Z32group_norm_nhwc_fwd_scale_kernelI11Fp16IOBf16WLi120EEv26Group_norm_nhwc_fwd_params --------------------------
	.section	.text._Z32group_norm_nhwc_fwd_scale_kernelI11Fp16IOBf16WLi120EEv26Group_norm_nhwc_fwd_params,"ax",@progbits
	.align	128
        .global         _Z32group_norm_nhwc_fwd_scale_kernelI11Fp16IOBf16WLi120EEv26Group_norm_nhwc_fwd_params
        .type           _Z32group_norm_nhwc_fwd_scale_kernelI11Fp16IOBf16WLi120EEv26Group_norm_nhwc_fwd_params,@function
        .size           _Z32group_norm_nhwc_fwd_scale_kernelI11Fp16IOBf16WLi120EEv26Group_norm_nhwc_fwd_params,(.L_x_3607 - _Z32group_norm_nhwc_fwd_scale_kernelI11Fp16IOBf16WLi120EEv26Group_norm_nhwc_fwd_params)
        .other          _Z32group_norm_nhwc_fwd_scale_kernelI11Fp16IOBf16WLi120EEv26Group_norm_nhwc_fwd_params,@"STO_CUDA_ENTRY STV_DEFAULT"
_Z32group_norm_nhwc_fwd_scale_kernelI11Fp16IOBf16WLi120EEv26Group_norm_nhwc_fwd_params:
.text._Z32group_norm_nhwc_fwd_scale_kernelI11Fp16IOBf16WLi120EEv26Group_norm_nhwc_fwd_params:
        /* <DEDUP_REMOVED lines=100> */
.L_x_1005:
        /* <DEDUP_REMOVED lines=30> */
.L_x_1004:
[----:B------:R-:W-:Y:S05]  /*0820*/  BRA.U UP0, `(.L_x_1002) ;  /* 0x00000015001c7547 */ /* 0x000fea000b800000 */
[----:B------:R-:W-:Y:S01]  /*0830*/  ISETP.GE.U32.AND P0, PT, R16, UR8, PT ;  /* 0x0000000810007c0c */ /* 0x000fe2000bf06070 */
[----:B------:R-:W0:Y:S01]  /*0840*/  LDCU.64 UR16, c[0x0][0x3e0] ;  /* 0x00007c00ff1077ac */ /* 0x000e220008000a00 */
[----:B------:R-:W-:Y:S02]  /*0850*/  IADD3 R10, PT, PT, R23, -UR6, RZ ;  /* 0x80000006170a7c10 */ /* 0x000fe4000fffe0ff */
[----:B------:R-:W-:Y:S02]  /*0860*/  ISETP.GE.AND.EX P0, PT, R17, UR9, PT, P0 ;  /* 0x0000000911007c0c */ /* 0x000fe4000bf06300 */
[----:B------:R-:W-:-:S11]  /*0870*/  IADD3 R19, PT, PT, R23, 0x1, RZ ;  /* 0x0000000117137810 */ /* 0x000fd60007ffe0ff */
.L_x_1006:
        /* <DEDUP_REMOVED lines=110> */
.L_x_1003:
        /* <DEDUP_REMOVED lines=8> */
.L_x_1010:
        /* <DEDUP_REMOVED lines=40> */
.L_x_1009:
[----:B-1----:R-:W-:Y:S05]  /*1260*/  BSYNC.RECONVERGENT B0 ;  /* 0x0000000000007941 */ /* 0x002fea0003800200 */
.L_x_1008:
[----:B------:R-:W-:Y:S01]  /*1270*/  IADD3 R10, PT, PT, R10, 0x1, RZ ;  /* 0x000000010a0a7810 */ /* 0x000fe20007ffe0ff */
[----:B------:R-:W-:Y:S06]  /*1280*/  BRA.U UP0, `(.L_x_1010) ;  /* 0xfffffffd00547547 */ /* 0x000fec000b83ffff */
.L_x_1007:
        /* <DEDUP_REMOVED lines=9> */
.L_x_1013:
        /* <DEDUP_REMOVED lines=39> */
.L_x_1012:
[----:B--2---:R-:W-:Y:S05]  /*1590*/  BSYNC.RECONVERGENT B0 ;  /* 0x0000000000007941 */ /* 0x004fea0003800200 */
.L_x_1011:
        /* <DEDUP_REMOVED lines=112> */
.L_x_1002:
        /* <DEDUP_REMOVED lines=14> */
.L_x_1014:
        /* <DEDUP_REMOVED lines=16> */
.L_x_3607:


//--------------------- .text._Z32group_norm_nhwc_fwd_scale_kernelI11Fp16IOBf16WLi140EEv26Group_norm_nhwc_fwd_params --------------------------
	.section	.text._Z32group_norm_nhwc_fwd_scale_kernelI11Fp16IOBf16WLi140EEv26Group_norm_nhwc_fwd_params,"ax",@progbits
	.align	128
        .global         _Z32group_norm_nhwc_fwd_scale_kernelI11Fp16IOBf16WLi140EEv26Group_norm_nhwc_fwd_params
        .type           _Z32group_norm_nhwc_fwd_scale_kernelI11Fp16IOBf16WLi140EEv26Group_norm_nhwc_fwd_params,@function
        .size           _Z32group_norm_nhwc_fwd_scale_kernelI11Fp16IOBf16WLi140EEv26Group_norm_nhwc_fwd_params,(.L_x_3608 - _Z32group_norm_nhwc_fwd_scale_kernelI11Fp16IOBf16WLi140EEv26Group_norm_nhwc_fwd_params)
        .other          _Z32group_norm_nhwc_fwd_scale_kernelI11Fp16IOBf16WLi140EEv26Group_norm_nhwc_fwd_params,@"STO_CUDA_ENTRY STV_DEFAULT"
_Z32group_norm_nhwc_fwd_scale_kernelI11Fp16IOBf16WLi140EEv26Group_norm_nhwc_fwd_params:
.text._Z32group_norm_nhwc_fwd_scale_kernelI11Fp16IOBf16WLi140EEv26Group_norm_nhwc_fwd_params:
        /* <DEDUP_REMOVED lines=100> */
.L_x_1018:
        /* <DEDUP_REMOVED lines=30> */
.L_x_1017:
[----:B------:R-:W-:Y:S05]  /*0820*/  BRA.U UP0, `(.L_x_1015) ;  /* 0x00000015001c7547 */ /* 0x000fea000b800000 */
[----:B------:R-:W-:Y:S01]  /*0830*/  ISETP.GE.U32.AND P0, PT, R16, UR8, PT ;  /* 0x0000000810007c0c */ /* 0x000fe2000bf06070 */
[----:B------:R-:W0:Y:S01]  /*0840*/  LDCU.64 UR16, c[0x0][0x3e0] ;  /* 0x00007c00ff1077ac */ /* 0x000e220008000a00 */
[----:B------:R-:W-:Y:S02]  /*0850*/  IADD3 R10, PT, PT, R23, -UR6, RZ ;  /* 0x80000006170a7c10 */ /* 0x000fe4000fffe0ff */
[----:B------:R-:W-:Y:S02]  /*0860*/  ISETP.GE.AND.EX P0, PT, R17, UR9, PT, P0 ;  /* 0x0000000911007c0c */ /* 0x000fe4000bf06300 */
[----:B------:R-:W-:-:S11]  /*0870*/  IADD3 R19, PT, PT, R23, 0x1, RZ ;  /* 0x0000000117137810 */ /* 0x000fd60007ffe0ff */
.L_x_1019:
        /* <DEDUP_REMOVED lines=110> */
.L_x_1016:
        /* <DEDUP_REMOVED lines=8> */
.L_x_1023:
        /* <DEDUP_REMOVED lines=40> */
.L_x_1022:
[----:B-1----:R-:W-:Y:S05]  /*1260*/  BSYNC.RECONVERGENT B0 ;  /* 0x0000000000007941 */ /* 0x002fea0003800200 */
.L_x_1021:
[----:B------:R-:W-:Y:S01]  /*1270*/  IADD3 R10, PT, PT, R10, 0x1, RZ ;  /* 0x000000010a0a7810 */ /* 0x000fe20007ffe0ff */
[----:B------:R-:W-:Y:S06]  /*1280*/  BRA.U UP0, `(.L_x_1023) ;  /* 0xfffffffd00547547 */ /* 0x000fec000b83ffff */
.L_x_1020:
        /* <DEDUP_REMOVED lines=9> */
.L_x_1026:
        /* <DEDUP_REMOVED lines=39> */
.L_x_1025:
[----:B--2---:R-:W-:Y:S05]  /*1590*/  BSYNC.RECONVERGENT B0 ;  /* 0x0000000000007941 */ /* 0x004fea0003800200 */
.L_x_1024:
        /* <DEDUP_REMOVED lines=112> */
.L_x_1015:
        /* <DEDUP_REMOVED lines=14> */
.L_x_1027:
        /* <DEDUP_REMOVED lines=16> */
.L_x_3608:


//--------------------- .text._Z32group_norm_nhwc_fwd_scale_kernelI11Fp16IOBf16WLi160EEv26Group_norm_nhwc_fwd_params --------------------------
	.section	.text._Z32group_norm_nhwc_fwd_scale_kernelI11Fp16IOBf16WLi160EEv26Group_norm_nhwc_fwd_params,"ax",@progbits
	.align	128
        .global         _Z32group_norm_nhwc_fwd_scale_kernelI11Fp16IOBf16WLi160EEv26Group_norm_nhwc_fwd_params
        .type           _Z32group_norm_nhwc_fwd_scale_kernelI11Fp16IOBf16WLi160EEv26Group_norm_nhwc_fwd_params,@function
        .size           _Z32group_norm_nhwc_fwd_scale_kernelI11Fp16IOBf16WLi160EEv26Group_norm_nhwc_fwd_params,(.L_x_3609 - _Z32group_norm_nhwc_fwd_scale_kernelI11Fp16IOBf16WLi160EEv26Group_norm_nhwc_fwd_params)
        .other          _Z32group_norm_nhwc_fwd_scale_kernelI11Fp16IOBf16WLi160EEv26Group_norm_nhwc_fwd_params,@"STO_CUDA_ENTRY STV_DEFAULT"
_Z32group_norm_nhwc_fwd_scale_kernelI11Fp16IOBf16WLi160EEv26Group_norm_nhwc_fwd_params:
.text._Z32group_norm_nhwc_fwd_scale_kernelI11Fp16IOBf16WLi160EEv26Group_norm_nhwc_fwd_params:
        /* <DEDUP_REMOVED lines=100> */
.L_x_1031:
        /* <DEDUP_REMOVED lines=30> */
.L_x_1030:
[----:B------:R-:W-:Y:S05]  /*0820*/  BRA.U UP0, `(.L_x_1028) ;  /* 0x00000015001c7547 */ /* 0x000fea000b800000 */
[----:B------:R-:W-:Y:S01]  /*0830*/  ISETP.GE.U32.AND P0, PT, R16, UR8, PT ;  /* 0x0000000810007c0c */ /* 0x000fe2000bf06070 */
[----:B------:R-:W0:Y:S01]  /*0840*/  LDCU.64 UR16, c[0x0][0x3e0] ;  /* 0x00007c00ff1077ac */ /* 0x000e220008000a00 */
[----:B------:R-:W-:Y:S02]  /*0850*/  IADD3 R10, PT, PT, R23, -UR6, RZ ;  /* 0x80000006170a7c10 */ /* 0x000fe4000fffe0ff */
[----:B------:R-:W-:Y:S02]  /*0860*/  ISETP.GE.AND.EX P0, PT, R17, UR9, PT, P0 ;  /* 0x0000000911007c0c */ /* 0x000fe4000bf06300 */
[----:B------:R-:W-:-:S11]  /*0870*/  IADD3 R19, PT, PT, R23, 0x1, RZ ;  /* 0x0000000117137810 */ /* 0x000fd60007ffe0ff */
.L_x_1032:
        /* <DEDUP_REMOVED lines=110> */
.L_x_1029:
        /* <DEDUP_REMOVED lines=8> */
.L_x_1036:
        /* <DEDUP_REMOVED lines=40> */
.L_x_1035:
[----:B-1----:R-:W-:Y:S05]  /*1260*/  BSYNC.RECONVERGENT B0 ;  /* 0x0000000000007941 */ /* 0x002fea0003800200 */
.L_x_1034:
[----:B------:R-:W-:Y:S01]  /*1270*/  IADD3 R10, PT, PT, R10, 0x1, RZ ;  /* 0x000000010a0a7810 */ /* 0x000fe20007ffe0ff */
[----:B------:R-:W-:Y:S06]  /*1280*/  BRA.U UP0, `(.L_x_1036) ;  /* 0xfffffffd00547547 */ /* 0x000fec000b83ffff */
.L_x_1033:
        /* <DEDUP_REMOVED lines=9> */
.L_x_1039:
        /* <DEDUP_REMOVED lines=39> */
.L_x_1038:
[----:B--2---:R-:W-:Y:S05]  /*1590*/  BSYNC.RECONVERGENT B0 ;  /* 0x0000000000007941 */ /* 0x004fea0003800200 */
.L_x_1037:
        /* <DEDUP_REMOVED lines=112> */
.L_x_1028:
        /* <DEDUP_REMOVED lines=14> */
.L_x_1040:
        /* <DEDUP_REMOVED lines=16> */
.L_x_3609:


//--------------------- .text._Z32group_norm_nhwc_fwd_scale_kernelI11Fp16IOFp16WLi196EEv26Group_norm_nhwc_fwd_params --------------------------
	.section	.text._Z32group_norm_nhwc_fwd_scale_kernelI11Fp16IOFp16WLi196EEv26Group_norm_nhwc_fwd_params,"ax",@progbits
	.align	128
        .global         _Z32group_norm_nhwc_fwd_scale_kernelI11Fp16IOFp16WLi196EEv26Group_norm_nhwc_fwd_params
        .type           _Z32group_norm_nhwc_fwd_scale_kernelI11Fp16IOFp16WLi196EEv26Group_norm_nhwc_fwd_params,@function
        .size           _Z32group_norm_nhwc_fwd_scale_kernelI11Fp16IOFp16WLi196EEv26Group_norm_nhwc_fwd_params,(.L_x_3610 - _Z32group_norm_nhwc_fwd_scale_kernelI11Fp16IOFp16WLi196EEv26Group_norm_nhwc_fwd_params)
        .other          _Z32group_norm_nhwc_fwd_scale_kernelI11Fp16IOFp16WLi196EEv26Group_norm_nhwc_fwd_params,@"STO_CUDA_ENTRY STV_DEFAULT"
_Z32group_norm_nhwc_fwd_scale_kernelI11Fp16IOFp16WLi196EEv26Group_norm_nhwc_fwd_params:
.text._Z32group_norm_nhwc_fwd_scale_kernelI11Fp16IOFp16WLi196EEv26Group_norm_nhwc_fwd_params:
        /* <DEDUP_REMOVED lines=29> */
[-C--:B------:R-:W-:Y:S02]  /*01d0*/  @!P2 IADD3 R4, PT, PT, R4, -R11.reuse, RZ ;  /* 0x8000000b0404a210 */ /* 0x080fe40007ffe0ff */
[----:B------:R-:W-:Y:S02]  /*01e0*/  @!P2 IADD3 R9, PT, PT, R9, 0x1, RZ ;  /* 0x000000010909a810 */ /* 0x000fe40007ffe0ff */
[----:B------:R-:W-:Y:S02]  /*01f0*/  ISETP.GE.U32.AND P0, PT, R4, R11, PT ;  /* 0x0000000b0400720c */ /* 0x000fe40003f06070 */
[----:B------:R-:W-:Y:S02]  /*0200*/  LOP3.LUT R4, R16, R13, RZ, 0x3c, !PT ;  /* 0x0000000d10047212 */ /* 0x000fe400078e3cff */
[----:B------:R-:W-:Y:S02]  /*0210*/  ISETP.NE.AND P2, PT, R13, RZ, PT ;  /* 0x000000ff0d00720c */ /* 0x000fe40003f45270 */
        /* <DEDUP_REMOVED lines=66> */
.L_x_1044:
[----:B-1----:R-:W1:Y:S01]  /*0640*/  @!P0 LDC.64 R14, c[0x0][0x390] ;  /* 0x0000e400ff0e8b82 */ /* 0x002e620000000a00 */
[----:B------:R-:W-:-:S05]  /*0650*/  SHF.R.S32.HI R10, RZ, 0x1f, R23 ;  /* 0x0000001fff0a7819 */ /* 0x000fca0000011417 */
[----:B0-----:R-:W-:Y:S01]  /*0660*/  IMAD R18, R10, UR8, RZ ;  /* 0x000000080a127c24 */ /* 0x001fe2000f8e02ff */
[----:B------:R-:W-:-:S03]  /*0670*/  MOV R10, R20 ;  /* 0x00000014000a7202 */ /* 0x000fc60000000f00 */
[C---:B------:R-:W-:Y:S02]  /*0680*/  IMAD R19, R23.reuse, UR9, R18 ;  /* 0x0000000917137c24 */ /* 0x040fe4000f8e0212 */
[----:B------:R-:W-:-:S05]  /*0690*/  IMAD.WIDE.U32 R12, R23, UR8, R10 ;  /* 0x00000008170c7c25 */ /* 0x000fca000f8e000a */
[----:B------:R-:W-:Y:S02]  /*06a0*/  IADD3 R10, PT, PT, R13, R19, RZ ;  /* 0x000000130d0a7210 */ /* 0x000fe40007ffe0ff */
        /* <DEDUP_REMOVED lines=23> */
.L_x_1043:
[----:B------:R-:W-:Y:S05]  /*0820*/  BRA.U UP0, `(.L_x_1041) ;  /* 0x00000015001c7547 */ /* 0x000fea000b800000 */
[----:B------:R-:W-:Y:S01]  /*0830*/  ISETP.GE.U32.AND P0, PT, R16, UR8, PT ;  /* 0x0000000810007c0c */ /* 0x000fe2000bf06070 */
[C---:B------:R-:W-:Y:S01]  /*0840*/  VIADD R10, R23.reuse, -UR6 ;  /* 0x80000006170a7c36 */ /* 0x040fe20008000000 */
[----:B------:R-:W-:Y:S01]  /*0850*/  IADD3 R19, PT, PT, R23, 0x1, RZ ;  /* 0x0000000117137810 */ /* 0x000fe20007ffe0ff */
[----:B------:R-:W0:Y:S01]  /*0860*/  LDCU.64 UR16, c[0x0][0x3e0] ;  /* 0x00007c00ff1077ac */ /* 0x000e220008000a00 */
[----:B------:R-:W-:-:S13]  /*0870*/  ISETP.GE.AND.EX P0, PT, R17, UR9, PT, P0 ;  /* 0x0000000911007c0c */ /* 0x000fda000bf06300 */
.L_x_1045:
[----:B01----:R-:W1:Y:S01]  /*0880*/  @!P0 LDC.64 R14, c[0x0][0x390] ;  /* 0x0000e400ff0e8b82 */ /* 0x003e620000000a00 */
[----:B------:R-:W-:Y:S02]  /*0890*/  IADD3 R17, PT, PT, R19, -0x1, RZ ;  /* 0xffffffff13117810 */ /* 0x000fe40007ffe0ff */
[----:B------:R-:W-:Y:S02]  /*08a0*/  MOV R13, R11 ;  /* 0x0000000b000d7202 */ /* 0x000fe40000000f00 */
        /* <DEDUP_REMOVED lines=107> */
.L_x_1042:
        /* <DEDUP_REMOVED lines=8> */
.L_x_1049:
        /* <DEDUP_REMOVED lines=9> */
[----:B------:R-:W-:-:S05]  /*1070*/  IMAD.WIDE.U32 R12, R10, UR8, R12 ;  /* 0x000000080a0c7c25 */ /* 0x000fca000f8e000c */
[----:B------:R-:W-:Y:S01]  /*1080*/  IADD3 R19, PT, PT, R13, R15, RZ ;  /* 0x0000000f0d137210 */ /* 0x000fe20007ffe0ff */
        /* <DEDUP_REMOVED lines=29> */
.L_x_1048:
[----:B-1----:R-:W-:Y:S05]  /*1260*/  BSYNC.RECONVERGENT B0 ;  /* 0x0000000000007941 */ /* 0x002fea0003800200 */
.L_x_1047:
[----:B------:R-:W-:Y:S01]  /*1270*/  IADD3 R10, PT, PT, R10, 0x1, RZ ;  /* 0x000000010a0a7810 */ /* 0x000fe20007ffe0ff */
[----:B------:R-:W-:Y:S06]  /*1280*/  BRA.U UP0, `(.L_x_1049) ;  /* 0xfffffffd00547547 */ /* 0x000fec000b83ffff */
.L_x_1046:
[----:B------:R-:W-:-:S04]  /*1290*/  UIADD3 UR5, UPT, UPT, UR4, -UR6, URZ ;  /* 0x8000000604057290 */ /* 0x000fc8000fffe0ff */
[----:B------:R-:W-:-:S09]  /*12a0*/  UISETP.GT.U32.AND UP0, UPT, UR5, -0x4, UPT ;  /* 0xfffffffc0500788c */ /* 0x000fd2000bf04070 */
[----:B------:R-:W-:Y:S05]  /*12b0*/  BRA.U UP0, `(.L_x_1041) ;  /* 0x0000000900787547 */ /* 0x000fea000b800000 */
[----:B------:R-:W-:Y:S01]  /*12c0*/  ISETP.GE.U32.AND P0, PT, R16, UR8, PT ;  /* 0x0000000810007c0c */ /* 0x000fe2000bf06070 */
[----:B------:R-:W1:Y:S01]  /*12d0*/  LDCU.64 UR16, c[0x0][0x3e0] ;  /* 0x00007c00ff1077ac */ /* 0x000e620008000a00 */
[C---:B------:R-:W-:Y:S02]  /*12e0*/  IADD3 R16, PT, PT, R10.reuse, -UR6, RZ ;  /* 0x800000060a107c10 */ /* 0x040fe4000fffe0ff */
[----:B------:R-:W-:Y:S01]  /*12f0*/  ISETP.GE.AND.EX P0, PT, R17, UR9, PT, P0 ;  /* 0x0000000911007c0c */ /* 0x000fe2000bf06300 */
[----:B------:R-:W-:Y:S01]  /*1300*/  VIADD R17, R10, 0x1 ;  /* 0x000000010a117836 */ /* 0x000fe20000000000 */
[----:B------:R-:W2:Y:S11]  /*1310*/  LDCU.64 UR18, c[0x0][0x380] ;  /* 0x00007000ff1277ac */ /* 0x000eb60008000a00 */
.L_x_1052:
        /* <DEDUP_REMOVED lines=39> */
.L_x_1051:
[----:B--2---:R-:W-:Y:S05]  /*1590*/  BSYNC.RECONVERGENT B0 ;  /* 0x0000000000007941 */ /* 0x004fea0003800200 */
.L_x_1050:
[----:B-1----:R-:W-:-:S05]  /*15a0*/  SHF.R.S32.HI R14, RZ, 0x1f, R17 ;  /* 0x0000001fff0e7819 */ /* 0x002fca0000011411 */
[----:B------:R-:W-:Y:S02]  /*15b0*/  IMAD R18, R14, UR16, RZ ;  /* 0x000000100e127c24 */ /* 0x000fe4000f8e02ff */
[----:B------:R-:W-:-:S04]  /*15c0*/  IMAD.WIDE.U32 R14, R17, UR16, R10 ;  /* 0x00000010110e7c25 */ /* 0x000fc8000f8e000a */
[----:B------:R-:W-:Y:S01]  /*15d0*/  IMAD R23, R17, UR17, R18 ;  /* 0x0000001111177c24 */ /* 0x000fe2000f8e0212 */
[----:B0-----:R-:W-:-:S04]  /*15e0*/  @!P0 LEA R18, P1, R14, R12, 0x1 ;  /* 0x0000000c0e128211 */ /* 0x001fc800078208ff */
[----:B------:R-:W-:-:S04]  /*15f0*/  IADD3 R23, PT, PT, R15, R23, RZ ;  /* 0x000000170f177210 */ /* 0x000fc80007ffe0ff */
        /* <DEDUP_REMOVED lines=106> */
.L_x_1041:
        /* <DEDUP_REMOVED lines=14> */
.L_x_1053:
        /* <DEDUP_REMOVED lines=16> */
.L_x_3610:


//--------------------- .text._Z32group_norm_nhwc_fwd_scale_kernelI11Fp16IOFp16WLi168EEv26Group_norm_nhwc_fwd_params --------------------------
	.section	.text._Z32group_norm_nhwc_fwd_scale_kernelI11Fp16IOFp16WLi168EEv26Group_norm_nhwc_fwd_params,"ax",@progbits
	.align	128
        .global         _Z32group_norm_nhwc_fwd_scale_kernelI11Fp16IOFp16WLi168EEv26Group_norm_nhwc_fwd_params
        .type           _Z32group_norm_nhwc_fwd_scale_kernelI11Fp16IOFp16WLi168EEv26Group_norm_nhwc_fwd_params,@function
        .size           _Z32group_norm_nhwc_fwd_scale_kernelI11Fp16IOFp16WLi168EEv26Group_norm_nhwc_fwd_params,(.L_x_3611 - _Z32group_norm_nhwc_fwd_scale_kernelI11Fp16IOFp16WLi168EEv26Group_norm_nhwc_fwd_params)
        .other          _Z32group_norm_nhwc_fwd_scale_kernelI11Fp16IOFp16WLi168EEv26Group_norm_nhwc_fwd_params,@"STO_CUDA_ENTRY STV_DEFAULT"
_Z32group_norm_nhwc_fwd_scale_kernelI11Fp16IOFp16WLi168EEv26Group_norm_nhwc_fwd_params:
.text._Z32group_norm_nhwc_fwd_scale_kernelI11Fp16IOFp16WLi168EEv26Group_norm_nhwc_fwd_params:
        /* <DEDUP_REMOVED lines=100> */
.L_x_1057:
        /* <DEDUP_REMOVED lines=30> */
.L_x_1056:
[----:B------:R-:W-:Y:S05]  /*0820*/  BRA.U UP0, `(.L_x_1054) ;  /* 0x00000015001c7547 */ /* 0x000fea000b800000 */
[----:B------:R-:W-:Y:S01]  /*0830*/  ISETP.GE.U32.AND P0, PT, R16, UR8, PT ;  /* 0x0000000810007c0c */ /* 0x000fe2000bf06070 */
[C---:B------:R-:W-:Y:S01]  /*0840*/  VIADD R10, R23.reuse, -UR6 ;  /* 0x80000006170a7c36 */ /* 0x040fe20008000000 */
[----:B------:R-:W-:Y:S01]  /*0850*/  IADD3 R19, PT, PT, R23, 0x1, RZ ;  /* 0x0000000117137810 */ /* 0x000fe20007ffe0ff */
[----:B------:R-:W0:Y:S01]  /*0860*/  LDCU.64 UR16, c[0x0][0x3e0] ;  /* 0x00007c00ff1077ac */ /* 0x000e220008000a00 */
[----:B------:R-:W-:-:S13]  /*0870*/  ISETP.GE.AND.EX P0, PT, R17, UR9, PT, P0 ;  /* 0x0000000911007c0c */ /* 0x000fda000bf06300 */
.L_x_1058:
        /* <DEDUP_REMOVED lines=110> */
.L_x_1055:
        /* <DEDUP_REMOVED lines=8> */
.L_x_1062:
        /* <DEDUP_REMOVED lines=40> */
.L_x_1061:
[----:B-1----:R-:W-:Y:S05]  /*1260*/  BSYNC.RECONVERGENT B0 ;  /* 0x0000000000007941 */ /* 0x002fea0003800200 */
.L_x_1060:
[----:B------:R-:W-:Y:S01]  /*1270*/  IADD3 R10, PT, PT, R10, 0x1, RZ ;  /* 0x000000010a0a7810 */ /* 0x000fe20007ffe0ff */
[----:B------:R-:W-:Y:S06]  /*1280*/  BRA.U UP0, `(.L_x_1062) ;  /* 0xfffffffd00547547 */ /* 0x000fec000b83ffff */
.L_x_1059:
        /* <DEDUP_REMOVED lines=9> */
.L_x_1065:
        /* <DEDUP_REMOVED lines=39> */
.L_x_1064:
[----:B--2---:R-:W-:Y:S05]  /*1590*/  BSYNC.RECONVERGENT B0 ;  /* 0x0000000000007941 */ /* 0x004fea0003800200 */
.L_x_1063:
        /* <DEDUP_REMOVED lines=112> */
.L_x_1054:
        /* <DEDUP_REMOVED lines=14> */
.L_x_1066:
        /* <DEDUP_REMOVED lines=16> */
.L_x_3611:


//--------------------- .text._Z32group_norm_nhwc_fwd_scale_kernelI11Fp16IOFp16WLi64EEv26Group_norm_nhwc_fwd_params --------------------------
	.section	.text._Z32group_norm_nhwc_fwd_scale_kernelI11Fp16IOFp16WLi64EEv26Group_norm_nhwc_fwd_params,"ax",@progbits
	.align	128
        .global         _Z32group_norm_nhwc_fwd_scale_kernelI11Fp16IOFp16WLi64EEv26Group_norm_nhwc_fwd_params
        .type           _Z32group_norm_nhwc_fwd_scale_kernelI11Fp16IOFp16WLi64EEv26Group_norm_nhwc_fwd_params,@function
        .size           _Z32group_norm_nhwc_fwd_scale_kernelI11Fp16IOFp16WLi64EEv26Group_norm_nhwc_fwd_params,(.L_x_3612 - _Z32group_norm_nhwc_fwd_scale_kernelI11Fp16IOFp16WLi64EEv26Group_norm_nhwc_fwd_params)
        .other          _Z32group_norm_nhwc_fwd_scale_kernelI11Fp16IOFp16WLi64EEv26Group_norm_nhwc_fwd_params,@"STO_CUDA_ENTRY STV_DEFAULT"
_Z32group_norm_nhwc_fwd_scale_kernelI11Fp16IOFp16WLi64EEv26Group_norm_nhwc_fwd_params:
.text._Z32group_norm_nhwc_fwd_scale_kernelI11Fp16IOFp16WLi64EEv26Group_norm_nhwc_fwd_params:
        /* <DEDUP_REMOVED lines=100> */
.L_x_1070:
        /* <DEDUP_REMOVED lines=30> */
.L_x_1069:
[----:B------:R-:W-:Y:S05]  /*0820*/  BRA.U UP0, `(.L_x_1067) ;  /* 0x00000015001c7547 */ /* 0x000fea000b800000 */
[----:B------:R-:W-:Y:S01]  /*0830*/  ISETP.GE.U32.AND P0, PT, R16, UR8, PT ;  /* 0x0000000810007c0c */ /* 0x000fe2000bf06070 */
[C---:B------:R-:W-:Y:S01]  /*0840*/  VIADD R10, R23.reuse, -UR6 ;  /* 0x80000006170a7c36 */ /* 0x040fe20008000000 */
[----:B------:R-:W-:Y:S01]  /*0850*/  IADD3 R19, PT, PT, R23, 0x1, RZ ;  /* 0x0000000117137810 */ /* 0x000fe20007ffe0ff */
[----:B------:R-:W0:Y:S01]  /*0860*/  LDCU.64 UR16, c[0x0][0x3e0] ;  /* 0x00007c00ff1077ac */ /* 0x000e220008000a00 */
[----:B------:R-:W-:-:S13]  /*0870*/  ISETP.GE.AND.EX P0, PT, R17, UR9, PT, P0 ;  /* 0x0000000911007c0c */ /* 0x000fda000bf06300 */
.L_x_1071:
        /* <DEDUP_REMOVED lines=110> */
.L_x_1068:
        /* <DEDUP_REMOVED lines=8> */
.L_x_1075:
        /* <DEDUP_REMOVED lines=40> */
.L_x_1074:
[----:B-1----:R-:W-:Y:S05]  /*1260*/  BSYNC.RECONVERGENT B0 ;  /* 0x0000000000007941 */ /* 0x002fea0003800200 */
.L_x_1073:
[----:B------:R-:W-:Y:S01]  /*1270*/  IADD3 R10, PT, PT, R10, 0x1, RZ ;  /* 0x000000010a0a7810 */ /* 0x000fe20007ffe0ff */
[----:B------:R-:W-:Y:S06]  /*1280*/  BRA.U UP0, `(.L_x_1075) ;  /* 0xfffffffd00547547 */ /* 0x000fec000b83ffff */
.L_x_1072:
        /* <DEDUP_REMOVED lines=9> */
.L_x_1078:
        /* <DEDUP_REMOVED lines=39> */
.L_x_1077:
[----:B--2---:R-:W-:Y:S05]  /*1590*/  BSYNC.RECONVERGENT B0 ;  /* 0x0000000000007941 */ /* 0x004fea0003800200 */
.L_x_1076:
        /* <DEDUP_REMOVED lines=112> */
.L_x_1067:
        /* <DEDUP_REMOVED lines=14> */
.L_x_1079:
        /* <DEDUP_REMOVED lines=16> */
.L_x_3612:


//--------------------- .text._Z32group_norm_nhwc_fwd_scale_kernelI11Fp16IOFp16WLi128EEv26Group_norm_nhwc_fwd_params --------------------------
	.section	.text._Z32group_norm_nhwc_fwd_scale_kernelI11Fp16IOFp16WLi128EEv26Group_norm_nhwc_fwd_params,"ax",@progbits
	.align	128
        .global         _Z32group_norm_nhwc_fwd_scale_kernelI11Fp16IOFp16WLi128EEv26Group_norm_nhwc_fwd_params
        .type           _Z32group_norm_nhwc_fwd_scale_kernelI11Fp16IOFp16WLi128EEv26Group_norm_nhwc_fwd_params,@function
        .size           _Z32group_norm_nhwc_fwd_scale_kernelI11Fp16IOFp16WLi128EEv26Group_norm_nhwc_fwd_params,(.L_x_3613 - _Z32group_norm_nhwc_fwd_scale_kernelI11Fp16IOFp16WLi128EEv26Group_norm_nhwc_fwd_params)
        .other          _Z32group_norm_nhwc_fwd_scale_kernelI11Fp16IOFp16WLi128EEv26Group_norm_nhwc_fwd_params,@"STO_CUDA_ENTRY STV_DEFAULT"
_Z32group_norm_nhwc_fwd_scale_kernelI11Fp16IOFp16WLi128EEv26Group_norm_nhwc_fwd_params:
.text._Z32group_norm_nhwc_fwd_scale_kernelI11Fp16IOFp16WLi128EEv26Group_norm_nhwc_fwd_params:
        /* <DEDUP_REMOVED lines=100> */
.L_x_1083:
        /* <DEDUP_REMOVED lines=30> */
.L_x_1082:
[----:B------:R-:W-:Y:S05]  /*0820*/  BRA.U UP0, `(.L_x_1080) ;  /* 0x00000015001c7547 */ /* 0x000fea000b800000 */
[----:B------:R-:W-:Y:S01]  /*0830*/  ISETP.GE.U32.AND P0, PT, R16, UR8, PT ;  /* 0x0000000810007c0c */ /* 0x000fe2000bf06070 */
[C---:B------:R-:W-:Y:S01]  /*0840*/  VIADD R10, R23.reuse, -UR6 ;  /* 0x80000006170a7c36 */ /* 0x040fe20008000000 */
[----:B------:R-:W-:Y:S01]  /*0850*/  IADD3 R19, PT, PT, R23, 0x1, RZ ;  /* 0x0000000117137810 */ /* 0x000fe20007ffe0ff */
[----:B------:R-:W0:Y:S01]  /*0860*/  LDCU.64 UR16, c[0x0][0x3e0] ;  /* 0x00007c00ff1077ac */ /* 0x000e220008000a00 */
[----:B------:R-:W-:-:S13]  /*0870*/  ISETP.GE.AND.EX P0, PT, R17, UR9, PT, P0 ;  /* 0x0000000911007c0c */ /* 0x000fda000bf06300 */
.L_x_1084:
        /* <DEDUP_REMOVED lines=110> */
.L_x_1081:
        /* <DEDUP_REMOVED lines=8> */
.L_x_1088:
        /* <DEDUP_REMOVED lines=40> */
.L_x_1087:
[----:B-1----:R-:W-:Y:S05]  /*1260*/  BSYNC.RECONVERGENT B0 ;  /* 0x0000000000007941 */ /* 0x002fea0003800200 */
.L_x_1086:
[----:B------:R-:W-:Y:S01]  /*1270*/  IADD3 R10, PT, PT, R10, 0x1, RZ ;  /* 0x000000010a0a7810 */ /* 0x000fe20007ffe0ff */
[----:B------:R-:W-:Y:S06]  /*1280*/  BRA.U UP0, `(.L_x_1088) ;  /* 0xfffffffd00547547 */ /* 0x000fec000b83ffff */
.L_x_1085:
        /* <DEDUP_REMOVED lines=9> */
.L_x_1091:
        /* <DEDUP_REMOVED lines=39> */
.L_x_1090:
[----:B--2---:R-:W-:Y:S05]  /*1590*/  BSYNC.RECONVERGENT B0 ;  /* 0x0000000000007941 */ /* 0x004fea0003800200 */
.L_x_1089:
        /* <DEDUP_REMOVED lines=112> */
.L_x_1080:
        /* <DEDUP_REMOVED lines=14> */
.L_x_1092:
        /* <DEDUP_REMOVED lines=16> */
.L_x_3613:


//--------------------- .text._Z32group_norm_nhwc_fwd_scale_kernelI11Fp16IOFp16WLi192EEv26Group_norm_nhwc_fwd_params --------------------------
	.section	.text._Z32group_norm_nhwc_fwd_scale_kernelI11Fp16IOFp16WLi192EEv26Group_norm_nhwc_fwd_params,"ax",@progbits
	.align	128
        .global         _Z32group_norm_nhwc_fwd_scale_kernelI11Fp16IOFp16WLi192EEv26Group_norm_nhwc_fwd_params
        .type           _Z32group_norm_nhwc_fwd_scale_kernelI11Fp16IOFp16WLi192EEv26Group_norm_nhwc_fwd_params,@function
        .size           _Z32group_norm_nhwc_fwd_scale_kernelI11Fp16IOFp16WLi192EEv26Group_norm_nhwc_fwd_params,(.L_x_3614 - _Z32group_norm_nhwc_fwd_scale_kernelI11Fp16IOFp16WLi192EEv26Group_norm_nhwc_fwd_params)
        .other          _Z32group_norm_nhwc_fwd_scale_kernelI11Fp16IOFp16WLi192EEv26Group_norm_nhwc_fwd_params,@"STO_CUDA_ENTRY STV_DEFAULT"
_Z32group_norm_nhwc_fwd_scale_kernelI11Fp16IOFp16WLi192EEv26Group_norm_nhwc_fwd_params:
.text._Z32group_norm_nhwc_fwd_scale_kernelI11Fp16IOFp16WLi192EEv26Group_norm_nhwc_fwd_params:
        /* <DEDUP_REMOVED lines=100> */
.L_x_1096:
        /* <DEDUP_REMOVED lines=30> */
.L_x_1095:
[----:B------:R-:W-:Y:S05]  /*0820*/  BRA.U UP0, `(.L_x_1093) ;  /* 0x00000015001c7547 */ /* 0x000fea000b800000 */
[----:B------:R-:W-:Y:S01]  /*0830*/  ISETP.GE.U32.AND P0, PT, R16, UR8, PT ;  /* 0x0000000810007c0c */ /* 0x000fe2000bf06070 */
[C---:B------:R-:W-:Y:S01]  /*0840*/  VIADD R10, R23.reuse, -UR6 ;  /* 0x80000006170a7c36 */ /* 0x040fe20008000000 */
[----:B------:R-:W-:Y:S01]  /*0850*/  IADD3 R19, PT, PT, R23, 0x1, RZ ;  /* 0x0000000117137810 */ /* 0x000fe20007ffe0ff */
[----:B------:R-:W0:Y:S01]  /*0860*/  LDCU.64 UR16, c[0x0][0x3e0] ;  /* 0x00007c00ff1077ac */ /* 0x000e220008000a00 */
[----:B------:R-:W-:-:S13]  /*0870*/  ISETP.GE.AND.EX P0, PT, R17, UR9, PT, P0 ;  /* 0x0000000911007c0c */ /* 0x000fda000bf06300 */
.L_x_1097:
        /* <DEDUP_REMOVED lines=110> */
.L_x_1094:
        /* <DEDUP_REMOVED lines=8> */
.L_x_1101:
        /* <DEDUP_REMOVED lines=40> */
.L_x_1100:
[----:B-1----:R-:W-:Y:S05]  /*1260*/  BSYNC.RECONVERGENT B0 ;  /* 0x0000000000007941 */ /* 0x002fea0003800200 */
.L_x_1099:
[----:B------:R-:W-:Y:S01]  /*1270*/  IADD3 R10, PT, PT, R10, 0x1, RZ ;  /* 0x000000010a0a7810 */ /* 0x000fe20007ffe0ff */
[----:B------:R-:W-:Y:S06]  /*1280*/  BRA.U UP0, `(.L_x_1101) ;  /* 0xfffffffd00547547 */ /* 0x000fec000b83ffff */
.L_x_1098:
        /* <DEDUP_REMOVED lines=9> */
.L_x_1104:
        /* <DEDUP_REMOVED lines=39> */
.L_x_1103:
[----:B--2---:R-:W-:Y:S05]  /*1590*/  BSYNC.RECONVERGENT B0 ;  /* 0x0000000000007941 */ /* 0x004fea0003800200 */
.L_x_1102:
        /* <DEDUP_REMOVED lines=112> */
.L_x_1093:
        /* <DEDUP_REMOVED lines=14> */
.L_x_1105:
        /* <DEDUP_REMOVED lines=16> */
.L_x_3614:


//--------------------- .text._Z32group_norm_nhwc_fwd_scale_kernelI11Fp16IOFp16WLi448EEv26Group_norm_nhwc_fwd_params --------------------------
	.section	.text._Z32group_norm_nhwc_fwd_scale_kernelI11Fp16IOFp16WLi448EEv26Group_norm_nhwc_fwd_params,"ax",@progbits
	.align	128
        .global         _Z32group_norm_nhwc_fwd_scale_kernelI11Fp16IOFp16WLi448EEv26Group_norm_nhwc_fwd_params
        .type           _Z32group_norm_nhwc_fwd_scale_kernelI11Fp16IOFp16WLi448EEv26Group_norm_nhwc_fwd_params,@function
        .size           _Z32group_norm_nhwc_fwd_scale_kernelI11Fp16IOFp16WLi448EEv26Group_norm_nhwc_fwd_params,(.L_x_3615 - _Z32group_norm_nhwc_fwd_scale_kernelI11Fp16IOFp16WLi448EEv26Group_norm_nhwc_fwd_params)
        .other          _Z32group_norm_nhwc_fwd_scale_kernelI11Fp16IOFp16WLi448EEv26Group_norm_nhwc_fwd_params,@"STO_CUDA_ENTRY STV_DEFAULT"
_Z32group_norm_nhwc_fwd_scale_kernelI11Fp16IOFp16WLi448EEv26Group_norm_nhwc_fwd_params:
.text._Z32group_norm_nhwc_fwd_scale_kernelI11Fp16IOFp16WLi448EEv26Group_norm_nhwc_fwd_params:
        /* <DEDUP_REMOVED lines=100> */
.L_x_1109:
        /* <DEDUP_REMOVED lines=30> */
.L_x_1108:
[----:B------:R-:W-:Y:S05]  /*0820*/  BRA.U UP0, `(.L_x_1106) ;  /* 0x00000015001c7547 */ /* 0x000fea000b800000 */
[----:B------:R-:W-:Y:S01]  /*0830*/  ISETP.GE.U32.AND P0, PT, R16, UR8, PT ;  /* 0x0000000810007c0c */ /* 0x000fe2000bf06070 */
[C---:B------:R-:W-:Y:S01]  /*0840*/  VIADD R10, R23.reuse, -UR6 ;  /* 0x80000006170a7c36 */ /* 0x040fe20008000000 */
[----:B------:R-:W-:Y:S01]  /*0850*/  IADD3 R19, PT, PT, R23, 0x1, RZ ;  /* 0x0000000117137810 */ /* 0x000fe20007ffe0ff */
[----:B------:R-:W0:Y:S01]  /*0860*/  LDCU.64 UR16, c[0x0][0x3e0] ;  /* 0x00007c00ff1077ac */ /* 0x000e220008000a00 */
[----:B------:R-:W-:-:S13]  /*0870*/  ISETP.GE.AND.EX P0, PT, R17, UR9, PT, P0 ;  /* 0x0000000911007c0c */ /* 0x000fda000bf06300 */
.L_x_1110:
        /* <DEDUP_REMOVED lines=110> */
.L_x_1107:
        /* <DEDUP_REMOVED lines=8> */
.L_x_1114:
        /* <DEDUP_REMOVED lines=40> */
.L_x_1113:
[----:B-1----:R-:W-:Y:S05]  /*1260*/  BSYNC.RECONVERGENT B0 ;  /* 0x0000000000007941 */ /* 0x002fea0003800200 */
.L_x_1112:
[----:B------:R-:W-:Y:S01]  /*1270*/  IADD3 R10, PT, PT, R10, 0x1, RZ ;  /* 0x000000010a0a7810 */ /* 0x000fe20007ffe0ff */
[----:B------:R-:W-:Y:S06]  /*1280*/  BRA.U UP0, `(.L_x_1114) ;  /* 0xfffffffd00547547 */ /* 0x000fec000b83ffff */
.L_x_1111:
        /* <DEDUP_REMOVED lines=9> */
.L_x_1117:
        /* <DEDUP_REMOVED lines=39> */
.L_x_1116:
[----:B--2---:R-:W-:Y:S05]  /*1590*/  BSYNC.RECONVERGENT B0 ;  /* 0x0000000000007941 */ /* 0x004fea0003800200 */
.L_x_1115:
        /* <DEDUP_REMOVED lines=112> */
.L_x_1106:
        /* <DEDUP_REMOVED lines=14> */
.L_x_1118:
        /* <DEDUP_REMOVED lines=16> */
.L_x_3615:


//--------------------- .text._Z32group_norm_nhwc_fwd_scale_kernelI11Fp16IOFp16WLi256EEv26Group_norm_nhwc_fwd_params --------------------------
	.section	.text._Z32group_norm_nhwc_fwd_scale_kernelI11Fp16IOFp16WLi256EEv26Group_norm_nhwc_fwd_params,"ax",@progbits
	.align	128
        .global         _Z32group_norm_nhwc_fwd_scale_kernelI11Fp16IOFp16WLi256EEv26Group_norm_nhwc_fwd_params
        .type           _Z32group_norm_nhwc_fwd_scale_kernelI11Fp16IOFp16WLi256EEv26Group_norm_nhwc_fwd_params,@function
        .size           _Z32group_norm_nhwc_fwd_scale_kernelI11Fp16IOFp16WLi256EEv26Group_norm_nhwc_fwd_params,(.L_x_3616 - _Z32group_norm_nhwc_fwd_scale_kernelI11Fp16IOFp16WLi256EEv26Group_norm_nhwc_fwd_params)
        .other          _Z32group_norm_nhwc_fwd_scale_kernelI11Fp16IOFp16WLi256EEv26Group_norm_nhwc_fwd_params,@"STO_CUDA_ENTRY STV_DEFAULT"
_Z32group_norm_nhwc_fwd_scale_kernelI11Fp16IOFp16WLi256EEv26Group_norm_nhwc_fwd_params:
.text._Z32group_norm_nhwc_fwd_scale_kernelI11Fp16IOFp16WLi256EEv26Group_norm_nhwc_fwd_params:
        /* <DEDUP_REMOVED lines=100> */
.L_x_1122:
        /* <DEDUP_REMOVED lines=30> */
.L_x_1121:
[----:B------:R-:W-:Y:S05]  /*0820*/  BRA.U UP0, `(.L_x_1119) ;  /* 0x00000015001c7547 */ /* 0x000fea000b800000 */
[----:B------:R-:W-:Y:S01]  /*0830*/  ISETP.GE.U32.AND P0, PT, R16, UR8, PT ;  /* 0x0000000810007c0c */ /* 0x000fe2000bf06070 */
[C---:B------:R-:W-:Y:S01]  /*0840*/  VIADD R10, R23.reuse, -UR6 ;  /* 0x80000006170a7c36 */ /* 0x040fe20008000000 */
[----:B------:R-:W-:Y:S01]  /*0850*/  IADD3 R19, PT, PT, R23, 0x1, RZ ;  /* 0x0000000117137810 */ /* 0x000fe20007ffe0ff */
[----:B------:R-:W0:Y:S01]  /*0860*/  LDCU.64 UR16, c[0x0][0x3e0] ;  /* 0x00007c00ff1077ac */ /* 0x000e220008000a00 */
[----:B------:R-:W-:-:S13]  /*0870*/  ISETP.GE.AND.EX P0, PT, R17, UR9, PT, P0 ;  /* 0x0000000911007c0c */ /* 0x000fda000bf06300 */
.L_x_1123:
        /* <DEDUP_REMOVED lines=110> */
.L_x_1120:
        /* <DEDUP_REMOVED lines=8> */
.L_x_1127:
        /* <DEDUP_REMOVED lines=40> */
.L_x_1126:
[----:B-1----:R-:W-:Y:S05]  /*1260*/  BSYNC.RECONVERGENT B0 ;  /* 0x0000000000007941 */ /* 0x002fea0003800200 */
.L_x_1125:
[----:B------:R-:W-:Y:S01]  /*1270*/  IADD3 R10, PT, PT, R10, 0x1, RZ ;  /* 0x000000010a0a7810 */ /* 0x000fe20007ffe0ff */
[----:B------:R-:W-:Y:S06]  /*1280*/  BRA.U UP0, `(.L_x_1127) ;  /* 0xfffffffd00547547 */ /* 0x000fec000b83ffff */
.L_x_1124:
        /* <DEDUP_REMOVED lines=9> */
.L_x_1130:
        /* <DEDUP_REMOVED lines=39> */
.L_x_1129:
[----:B--2---:R-:W-:Y:S05]  /*1590*/  BSYNC.RECONVERGENT B0 ;  /* 0x0000000000007941 */ /* 0x004fea0003800200 */
.L_x_1128:
        /* <DEDUP_REMOVED lines=112> */
.L_x_1119:
        /* <DEDUP_REMOVED lines=14> */
.L_x_1131:
        /* <DEDUP_REMOVED lines=16> */
.L_x_3616:


//--------------------- .text._Z32group_norm_nhwc_fwd_scale_kernelI11Fp16IOFp16WLi120EEv26Group_norm_nhwc_fwd_params --------------------------
	.section	.text._Z32group_norm_nhwc_fwd_scale_kernelI11Fp16IOFp16WLi120EEv26Group_norm_nhwc_fwd_params,"ax",@progbits
	.align	128
        .global         _Z32group_norm_nhwc_fwd_scale_kernelI11Fp16IOFp16WLi120EEv26Group_norm_nhwc_fwd_params
        .type           _Z32group_norm_nhwc_fwd_scale_kernelI11Fp16IOFp16WLi120EEv26Group_norm_nhwc_fwd_params,@function
        .size           _Z32group_norm_nhwc_fwd_scale_kernelI11Fp16IOFp16WLi120EEv26Group_norm_nhwc_fwd_params,(.L_x_3617 - _Z32group_norm_nhwc_fwd_scale_kernelI11Fp16IOFp16WLi120EEv26Group_norm_nhwc_fwd_params)
        .other          _Z32group_norm_nhwc_fwd_scale_kernelI11Fp16IOFp16WLi120EEv26Group_norm_nhwc_fwd_params,@"STO_CUDA_ENTRY STV_DEFAULT"
_Z32group_norm_nhwc_fwd_scale_kernelI11Fp16IOFp16WLi120EEv26Group_norm_nhwc_fwd_params:
.text._Z32group_norm_nhwc_fwd_scale_kernelI11Fp16IOFp16WLi120EEv26Group_norm_nhwc_fwd_params:
        /* <DEDUP_REMOVED lines=100> */
.L_x_1135:
        /* <DEDUP_REMOVED lines=30> */
.L_x_1134:
[----:B------:R-:W-:Y:S05]  /*0820*/  BRA.U UP0, `(.L_x_1132) ;  /* 0x00000015001c7547 */ /* 0x000fea000b800000 */
[----:B------:R-:W-:Y:S01]  /*0830*/  ISETP.GE.U32.AND P0, PT, R16, UR8, PT ;  /* 0x0000000810007c0c */ /* 0x000fe2000bf06070 */
[C---:B------:R-:W-:Y:S01]  /*0840*/  VIADD R10, R23.reuse, -UR6 ;  /* 0x80000006170a7c36 */ /* 0x040fe20008000000 */
[----:B------:R-:W-:Y:S01]  /*0850*/  IADD3 R19, PT, PT, R23, 0x1, RZ ;  /* 0x0000000117137810 */ /* 0x000fe20007ffe0ff */
[----:B------:R-:W0:Y:S01]  /*0860*/  LDCU.64 UR16, c[0x0][0x3e0] ;  /* 0x00007c00ff1077ac */ /* 0x000e220008000a00 */
[----:B------:R-:W-:-:S13]  /*0870*/  ISETP.GE.AND.EX P0, PT, R17, UR9, PT, P0 ;  /* 0x0000000911007c0c */ /* 0x000fda000bf06300 */
.L_x_1136:
        /* <DEDUP_REMOVED lines=110> */
.L_x_1133:
        /* <DEDUP_REMOVED lines=8> */
.L_x_1140:
        /* <DEDUP_REMOVED lines=40> */
.L_x_1139:
[----:B-1----:R-:W-:Y:S05]  /*1260*/  BSYNC.RECONVERGENT B0 ;  /* 0x0000000000007941 */ /* 0x002fea0003800200 */
.L_x_1138:
[----:B------:R-:W-:Y:S01]  /*1270*/  IADD3 R10, PT, PT, R10, 0x1, RZ ;  /* 0x000000010a0a7810 */ /* 0x000fe20007ffe0ff */
[----:B------:R-:W-:Y:S06]  /*1280*/  BRA.U UP0, `(.L_x_1140) ;  /* 0xfffffffd00547547 */ /* 0x000fec000b83ffff */
.L_x_1137:
        /* <DEDUP_REMOVED lines=9> */
.L_x_1143:
        /* <DEDUP_REMOVED lines=39> */
.L_x_1142:
[----:B--2---:R-:W-:Y:S05]  /*1590*/  BSYNC.RECONVERGENT B0 ;  /* 0x0000000000007941 */ /* 0x004fea0003800200 */
.L_x_1141:
        /* <DEDUP_REMOVED lines=112> */
.L_x_1132:
        /* <DEDUP_REMOVED lines=14> */
.L_x_1144:
        /* <DEDUP_REMOVED lines=16> */
.L_x_3617:


//--------------------- .text._Z32group_norm_nhwc_fwd_scale_kernelI11Fp16IOFp16WLi140EEv26Group_norm_nhwc_fwd_params --------------------------
	.section	.text._Z32group_norm_nhwc_fwd_scale_kernelI11Fp16IOFp16WLi140EEv26Group_norm_nhwc_fwd_params,"ax",@progbits
	.align	128
        .global         _Z32group_norm_nhwc_fwd_scale_kernelI11Fp16IOFp16WLi140EEv26Group_norm_nhwc_fwd_params
        .type           _Z32group_norm_nhwc_fwd_scale_kernelI11Fp16IOFp16WLi140EEv26Group_norm_nhwc_fwd_params,@function
        .size           _Z32group_norm_nhwc_fwd_scale_kernelI11Fp16IOFp16WLi140EEv26Group_norm_nhwc_fwd_params,(.L_x_3618 - _Z32group_norm_nhwc_fwd_scale_kernelI11Fp16IOFp16WLi140EEv26Group_norm_nhwc_fwd_params)
        .other          _Z32group_norm_nhwc_fwd_scale_kernelI11Fp16IOFp16WLi140EEv26Group_norm_nhwc_fwd_params,@"STO_CUDA_ENTRY STV_DEFAULT"
_Z32group_norm_nhwc_fwd_scale_kernelI11Fp16IOFp16WLi140EEv26Group_norm_nhwc_fwd_params:
.text._Z32group_norm_nhwc_fwd_scale_kernelI11Fp16IOFp16WLi140EEv26Group_norm_nhwc_fwd_params:
        /* <DEDUP_REMOVED lines=100> */
.L_x_1148:
        /* <DEDUP_REMOVED lines=30> */
.L_x_1147:
[----:B------:R-:W-:Y:S05]  /*0820*/  BRA.U UP0, `(.L_x_1145) ;  /* 0x00000015001c7547 */ /* 0x000fea000b800000 */
[----:B------:R-:W-:Y:S01]  /*0830*/  ISETP.GE.U32.AND P0, PT, R16, UR8, PT ;  /* 0x0000000810007c0c */ /* 0x000fe2000bf06070 */
[C---:B------:R-:W-:Y:S01]  /*0840*/  VIADD R10, R23.reuse, -UR6 ;  /* 0x80000006170a7c36 */ /* 0x040fe20008000000 */
[----:B------:R-:W-:Y:S01]  /*0850*/  IADD3 R19, PT, PT, R23, 0x1, RZ ;  /* 0x0000000117137810 */ /* 0x000fe20007ffe0ff */
[----:B------:R-:W0:Y:S01]  /*0860*/  LDCU.64 UR16, c[0x0][0x3e0] ;  /* 0x00007c00ff1077ac */ /* 0x000e220008000a00 */
[----:B------:R-:W-:-:S13]  /*0870*/  ISETP.GE.AND.EX P0, PT, R17, UR9, PT, P0 ;  /* 0x0000000911007c0c */ /* 0x000fda000bf06300 */
.L_x_1149:
        /* <DEDUP_REMOVED lines=110> */
.L_x_1146:
        /* <DEDUP_REMOVED lines=8> */
.L_x_1153:
        /* <DEDUP_REMOVED lines=40> */
.L_x_1152:
[----:B-1----:R-:W-:Y:S05]  /*1260*/  BSYNC.RECONVERGENT B0 ;  /* 0x0000000000007941 */ /* 0x002fea0003800200 */
.L_x_1151:
[----:B------:R-:W-:Y:S01]  /*1270*/  IADD3 R10, PT, PT, R10, 0x1, RZ ;  /* 0x000000010a0a7810 */ /* 0x000fe20007ffe0ff */
[----:B------:R-:W-:Y:S06]  /*1280*/  BRA.U UP0, `(.L_x_1153) ;  /* 0xfffffffd00547547 */ /* 0x000fec000b83ffff */
.L_x_1150:
        /* <DEDUP_REMOVED lines=9> */
.L_x_1156:
        /* <DEDUP_REMOVED lines=39> */
.L_x_1155:
[----:B--2---:R-:W-:Y:S05]  /*1590*/  BSYNC.RECONVERGENT B0 ;  /* 0x0000000000007941 */ /* 0x004fea0003800200 */
.L_x_1154:
        /* <DEDUP_REMOVED lines=112> */
.L_x_1145:
        /* <DEDUP_REMOVED lines=14> */
.L_x_1157:
        /* <DEDUP_REMOVED lines=16> */
.L_x_3618:


//--------------------- .text._Z32group_norm_nhwc_fwd_scale_kernelI11Fp16IOFp16WLi160EEv26Group_norm_nhwc_fwd_params --------------------------
	.section	.text._Z32group_norm_nhwc_fwd_scale_kernelI11Fp16IOFp16WLi160EEv26Group_norm_nhwc_fwd_params,"ax",@progbits
	.align	128
        .global         _Z32group_norm_nhwc_fwd_scale_kernelI11Fp16IOFp16WLi160EEv26Group_norm_nhwc_fwd_params
        .type           _Z32group_norm_nhwc_fwd_scale_kernelI11Fp16IOFp16WLi160EEv26Group_norm_nhwc_fwd_params,@function
        .size           _Z32group_norm_nhwc_fwd_scale_kernelI11Fp16IOFp16WLi160EEv26Group_norm_nhwc_fwd_params,(.L_x_3619 - _Z32group_norm_nhwc_fwd_scale_kernelI11Fp16IOFp16WLi160EEv26Group_norm_nhwc_fwd_params)
        .other          _Z32group_norm_nhwc_fwd_scale_kernelI11Fp16IOFp16WLi160EEv26Group_norm_nhwc_fwd_params,@"STO_CUDA_ENTRY STV_DEFAULT"
_Z32group_norm_nhwc_fwd_scale_kernelI11Fp16IOFp16WLi160EEv26Group_norm_nhwc_fwd_params:
.text._Z32group_norm_nhwc_fwd_scale_kernelI11Fp16IOFp16WLi160EEv26Group_norm_nhwc_fwd_params:
        /* <DEDUP_REMOVED lines=100> */
.L_x_1161:
        /* <DEDUP_REMOVED lines=30> */
.L_x_1160:
[----:B------:R-:W-:Y:S05]  /*0820*/  BRA.U UP0, `(.L_x_1158) ;  /* 0x00000015001c7547 */ /* 0x000fea000b800000 */
[----:B------:R-:W-:Y:S01]  /*0830*/  ISETP.GE.U32.AND P0, PT, R16, UR8, PT ;  /* 0x0000000810007c0c */ /* 0x000fe2000bf06070 */
[C---:B------:R-:W-:Y:S01]  /*0840*/  VIADD R10, R23.reuse, -UR6 ;  /* 0x80000006170a7c36 */ /* 0x040fe20008000000 */
[----:B------:R-:W-:Y:S01]  /*0850*/  IADD3 R19, PT, PT, R23, 0x1, RZ ;  /* 0x0000000117137810 */ /* 0x000fe20007ffe0ff */
[----:B------:R-:W0:Y:S01]  /*0860*/  LDCU.64 UR16, c[0x0][0x3e0] ;  /* 0x00007c00ff1077ac */ /* 0x000e220008000a00 */
[----:B------:R-:W-:-:S13]  /*0870*/  ISETP.GE.AND.EX P0, PT, R17, UR9, PT, P0 ;  /* 0x0000000911007c0c */ /* 0x000fda000bf06300 */
.L_x_1162:
        /* <DEDUP_REMOVED lines=110> */
.L_x_1159:
        /* <DEDUP_REMOVED lines=8> */
.L_x_1166:
        /* <DEDUP_REMOVED lines=40> */
.L_x_1165:
[----:B-1----:R-:W-:Y:S05]  /*1260*/  BSYNC.RECONVERGENT B0 ;  /* 0x0000000000007941 */ /* 0x002fea0003800200 */
.L_x_1164:
[----:B------:R-:W-:Y:S01]  /*1270*/  IADD3 R10, PT, PT, R10, 0x1, RZ ;  /* 0x000000010a0a7810 */ /* 0x000fe20007ffe0ff */
[----:B------:R-:W-:Y:S06]  /*1280*/  BRA.U UP0, `(.L_x_1166) ;  /* 0xfffffffd00547547 */ /* 0x000fec000b83ffff */
.L_x_1163:
        /* <DEDUP_REMOVED lines=9> */
.L_x_1169:
        /* <DEDUP_REMOVED lines=39> */
.L_x_1168:
[----:B--2---:R-:W-:Y:S05]  /*1590*/  BSYNC.RECONVERGENT B0 ;  /* 0x0000000000007941 */ /* 0x004fea0003800200 */
.L_x_1167:
        /* <DEDUP_REMOVED lines=112> */
.L_x_1158:
        /* <DEDUP_REMOVED lines=14> */
.L_x_1170:
        /* <DEDUP_REMOVED lines=16> */
.L_x_3619:


//--------------------- .text._Z30group_norm_nhwc_fwd_sum_kernelI11Fp32IOFp32WLi196EEv26Group_norm_nhwc_fwd_params --------------------------
	.section	.text._Z30group_norm_nhwc_fwd_sum_kernelI11Fp32IOFp32WLi196EEv26Group_norm_nhwc_fwd_params,"ax",@progbits
	.align	128
        .global         _Z30group_norm_nhwc_fwd_sum_kernelI11Fp32IOFp32WLi196EEv26Group_norm_nhwc_fwd_params
        .type           _Z30group_norm_nhwc_fwd_sum_kernelI11Fp32IOFp32WLi196EEv26Group_norm_nhwc_fwd_params,@function
        .size           _Z30group_norm_nhwc_fwd_sum_kernelI11Fp32IOFp32WLi196EEv26Group_norm_nhwc_fwd_params,(.L_x_3620 - _Z30group_norm_nhwc_fwd_sum_kernelI11Fp32IOFp32WLi196EEv26Group_norm_nhwc_fwd_params)
        .other          _Z30group_norm_nhwc_fwd_sum_kernelI11Fp32IOFp32WLi196EEv26Group_norm_nhwc_fwd_params,@"STO_CUDA_ENTRY STV_DEFAULT"
_Z30group_norm_nhwc_fwd_sum_kernelI11Fp32IOFp32WLi196EEv26Group_norm_nhwc_fwd_params:
.text._Z30group_norm_nhwc_fwd_sum_kernelI11Fp32IOFp32WLi196EEv26Group_norm_nhwc_fwd_params:
[----:B------:R-:W-:Y:S08]  /*0000*/  LDC R1, c[0x0][0x37c] ;  /* 0x0000df00ff017b82 */ /* 0x000ff00000000800 */
[----:B------:R-:W0:Y:S01]  /*0010*/  S2UR UR4, SR_CTAID.Y ;  /* 0x00000000000479c3 */ /* 0x000e220000002600 */
[----:B------:R-:W1:Y:S01]  /*0020*/  LDCU UR6, c[0x0][0x404] ;  /* 0x00008080ff0677ac */ /* 0x000e620008000800 */
[----:B------:R-:W2:Y:S01]  /*0030*/  S2R R0, SR_TID.X ;  /* 0x0000000000007919 */ /* 0x000ea20000002100 */
[----:B------:R-:W-:Y:S01]  /*0040*/  CS2R R22, SRZ ;  /* 0x0000000000167805 */ /* 0x000fe2000001ff00 */
[----:B------:R-:W3:Y:S01]  /*0050*/  LDCU.64 UR8, c[0x0][0x3e8] ;  /* 0x00007d00ff0877ac */ /* 0x000ee20008000a00 */
[----:B------:R-:W4:Y:S01]  /*0060*/  LDCU.64 UR10, c[0x0][0x358] ;  /* 0x00006b00ff0a77ac */ /* 0x000f220008000a00 */
[----:B-1----:R-:W-:-:S02]  /*0070*/  USHF.R.S32.HI UR5, URZ, 0x1f, UR6 ;  /* 0x0000001fff057899 */ /* 0x002fc40008011406 */
[----:B0-----:R-:W-:-:S04]  /*0080*/  UIMAD UR4, UR4, UR6, URZ ;  /* 0x00000006040472a4 */ /* 0x001fc8000f8e02ff */
[----:B------:R-:W-:-:S04]  /*0090*/  UIADD3 UR6, UP0, UPT, UR4, UR6, URZ ;  /* 0x0000000604067290 */ /* 0x000fc8000ff1e0ff */
[----:B------:R-:W-:Y:S02]  /*00a0*/  ULEA.HI.X.SX32 UR5, UR4, UR5, 0x1, UP0 ;  /* 0x0000000504057291 */ /* 0x000fe400080f0eff */
[----:B---3--:R-:W-:Y:S01]  /*00b0*/  UISETP.LT.U32.AND UP0, UPT, UR6, UR8, UPT ;  /* 0x000000080600728c */ /* 0x008fe2000bf01070 */
[----:B--2---:R-:W-:-:S03]  /*00c0*/  SHF.L.U32 R4, R0, 0x1, RZ ;  /* 0x0000000100047819 */ /* 0x004fc600000006ff */
[----:B------:R-:W-:-:S04]  /*00d0*/  UISETP.LT.AND.EX UP0, UPT, UR5, UR9, UPT, UP0 ;  /* 0x000000090500728c */ /* 0x000fc8000bf01300 */
[----:B------:R-:W-:-:S04]  /*00e0*/  USEL UR5, UR6, UR8, UP0 ;  /* 0x0000000806057287 */ /* 0x000fc80008000000 */
[----:B------:R-:W-:-:S09]  /*00f0*/  UISETP.GE.AND UP0, UPT, UR4, UR5, UPT ;  /* 0x000000050400728c */ /* 0x000fd2000bf06270 */
[----:B----4-:R-:W-:Y:S05]  /*0100*/  BRA.U UP0, `(.L_x_1171) ;  /* 0x0000001100f47547 */ /* 0x010fea000b800000 */
[----:B------:R-:W0:Y:S01]  /*0110*/  S2UR UR7, SR_CTAID.X ;  /* 0x00000000000779c3 */ /* 0x000e220000002500 */
[----:B------:R-:W-:Y:S01]  /*0120*/  IMAD.U32 R24, RZ, RZ, UR4 ;  /* 0x00000004ff187e24 */ /* 0x000fe2000f8e00ff */
[----:B------:R-:W-:-:S04]  /*0130*/  CS2R R22, SRZ ;  /* 0x0000000000167805 */ /* 0x000fc8000001ff00 */
[C---:B------:R-:W-:Y:S02]  /*0140*/  IADD3 R2, PT, PT, R24.reuse, -UR5, RZ ;  /* 0x8000000518027c10 */ /* 0x040fe4000fffe0ff */
[----:B------:R-:W0:Y:S01]  /*0150*/  LDC R9, c[0x0][0x410] ;  /* 0x00010400ff097b82 */ /* 0x000e220000000800 */
[----:B------:R-:W-:Y:S02]  /*0160*/  IADD3 R5, PT, PT, -R24, UR5, RZ ;  /* 0x0000000518057c10 */ /* 0x000fe4000fffe1ff */
[----:B------:R-:W-:-:S05]  /*0170*/  ISETP.GT.U32.AND P0, PT, R2, -0x8, PT ;  /* 0xfffffff80200780c */ /* 0x000fca0003f04070 */
[----:B------:R-:W1:Y:S08]  /*0180*/  S2UR UR6, SR_CTAID.Z ;  /* 0x00000000000679c3 */ /* 0x000e700000002700 */
[----:B------:R-:W1:Y:S01]  /*0190*/  LDC.64 R6, c[0x0][0x3f0] ;  /* 0x0000fc00ff067b82 */ /* 0x000e620000000a00 */
[----:B0-----:R-:W-:-:S05]  /*01a0*/  IMAD R8, R9, UR7, R4 ;  /* 0x0000000709087c24 */ /* 0x001fca000f8e0204 */
[----:B------:R-:W-:-:S03]  /*01b0*/  SHF.R.S32.HI R9, RZ, 0x1f, R8 ;  /* 0x0000001fff097819 */ /* 0x000fc60000011408 */
[----:B-1----:R-:W-:Y:S01]  /*01c0*/  IMAD.WIDE.U32 R10, R6, UR6, R8 ;  /* 0x00000006060a7c25 */ /* 0x002fe2000f8e0008 */
[----:B------:R-:W-:-:S03]  /*01d0*/  LOP3.LUT R6, R5, 0x7, RZ, 0xc0, !PT ;  /* 0x0000000705067812 */ /* 0x000fc600078ec0ff */
[----:B------:R-:W-:Y:S01]  /*01e0*/  IMAD R7, R7, UR6, R11 ;  /* 0x0000000607077c24 */ /* 0x000fe2000f8e020b */
[----:B------:R-:W-:Y:S06]  /*01f0*/  @P0 BRA `(.L_x_1172) ;  /* 0x0000000800840947 */ /* 0x000fec0003800000 */
[----:B------:R-:W0:Y:S01]  /*0200*/  LDCU.64 UR4, c[0x0][0x3e0] ;  /* 0x00007c00ff0477ac */ /* 0x000e220008000a00 */
[----:B------:R-:W-:Y:S01]  /*0210*/  LOP3.LUT R2, R5, 0xfffffff8, RZ, 0xc0, !PT ;  /* 0xfffffff805027812 */ /* 0x000fe200078ec0ff */
[----:B------:R-:W-:Y:S02]  /*0220*/  HFMA2 R22, -RZ, RZ, 0, 0 ;  /* 0x00000000ff167431 */ /* 0x000fe400000001ff */
[----:B------:R-:W-:Y:S01]  /*0230*/  VIADD R3, R24, 0x3 ;  /* 0x0000000318037836 */ /* 0x000fe20000000000 */
[----:B------:R-:W1:Y:S01]  /*0240*/  LDCU.64 UR6, c[0x0][0x3e0] ;  /* 0x00007c00ff0677ac */ /* 0x000e620008000a00 */
[----:B------:R-:W-:Y:S01]  /*0250*/  IMAD.MOV R2, RZ, RZ, -R2 ;  /* 0x000000ffff027224 */ /* 0x000fe200078e0a02 */
[----:B0-----:R-:W-:-:S04]  /*0260*/  ISETP.GE.U32.AND P0, PT, R8, UR4, PT ;  /* 0x0000000408007c0c */ /* 0x001fc8000bf06070 */
[----:B------:R-:W-:-:S13]  /*0270*/  ISETP.GE.AND.EX P0, PT, R9, UR5, PT, P0 ;  /* 0x0000000509007c0c */ /* 0x000fda000bf06300 */
.L_x_1173:
[----:B------:R-:W0:Y:S01]  /*0280*/  @!P0 LDC.64 R12, c[0x0][0x390] ;  /* 0x0000e400ff0c8b82 */ /* 0x000e220000000a00 */
[----:B------:R-:W-:Y:S02]  /*0290*/  @!P0 IADD3 R17, PT, PT, R3, -0x3, RZ ;  /* 0xfffffffd03118810 */ /* 0x000fe40007ffe0ff */
[----:B------:R-:W-:Y:S02]  /*02a0*/  @!P0 MOV R15, R7 ;  /* 0x00000007000f8202 */ /* 0x000fe40000000f00 */
[----:B------:R-:W-:-:S05]  /*02b0*/  @!P0 SHF.R.S32.HI R14, RZ, 0x1f, R17 ;  /* 0x0000001fff0e8819 */ /* 0x000fca0000011411 */
[----:B-1----:R-:W-:Y:S02]  /*02c0*/  @!P0 IMAD R16, R14, UR6, RZ ;  /* 0x000000060e108c24 */ /* 0x002fe4000f8e02ff */
[----:B------:R-:W-:Y:S02]  /*02d0*/  @!P0 IMAD.MOV.U32 R14, RZ, RZ, R10 ;  /* 0x000000ffff0e8224 */ /* 0x000fe400078e000a */
[C---:B------:R-:W-:Y:S02]  /*02e0*/  @!P0 IMAD R19, R17.reuse, UR7, R16 ;  /* 0x0000000711138c24 */ /* 0x040fe4000f8e0210 */
[----:B------:R-:W-:Y:S01]  /*02f0*/  @!P0 IMAD.WIDE.U32 R14, R17, UR6, R14 ;  /* 0x00000006110e8c25 */ /* 0x000fe2000f8e000e */
[----:B------:R-:W-:-:S03]  /*0300*/  CS2R R16, SRZ ;  /* 0x0000000000107805 */ /* 0x000fc6000001ff00 */
[----:B------:R-:W-:Y:S01]  /*0310*/  @!P0 IMAD.IADD R19, R15, 0x1, R19 ;  /* 0x000000010f138824 */ /* 0x000fe200078e0213 */
[----:B0-----:R-:W-:-:S04]  /*0320*/  @!P0 LEA R18, P1, R14, R12, 0x2 ;  /* 0x0000000c0e128211 */ /* 0x001fc800078210ff */
[----:B------:R-:W-:-:S05]  /*0330*/  @!P0 LEA.HI.X R19, R14, R13, R19, 0x2, P1 ;  /* 0x0000000d0e138211 */ /* 0x000fca00008f1413 */
[----:B------:R0:W2:Y:S01]  /*0340*/  @!P0 LDG.E.64 R16, desc[UR10][R18.64] ;  /* 0x0000000a12108981 */ /* 0x0000a2000c1e1b00 */
[----:B------:R-:W-:-:S04]  /*0350*/  ISETP.GE.U32.AND P0, PT, R8, UR6, PT ;  /* 0x0000000608007c0c */ /* 0x000fc8000bf06070 */
[----:B------:R-:W-:-:S13]  /*0360*/  ISETP.GE.AND.EX P0, PT, R9, UR7, PT, P0 ;  /* 0x0000000709007c0c */ /* 0x000fda000bf06300 */
[----:B------:R-:W1:Y:S01]  /*0370*/  @!P0 LDC.64 R14, c[0x0][0x390] ;  /* 0x0000e400ff0e8b82 */ /* 0x000e620000000a00 */
[----:B------:R-:W-:Y:S02]  /*0380*/  @!P0 IADD3 R21, PT, PT, R3, -0x2, RZ ;  /* 0xfffffffe03158810 */ /* 0x000fe40007ffe0ff */
[----:B------:R-:W-:Y:S02]  /*0390*/  @!P0 MOV R13, R7 ;  /* 0x00000007000d8202 */ /* 0x000fe40000000f00 */
[----:B------:R-:W-:-:S03]  /*03a0*/  @!P0 SHF.R.S32.HI R12, RZ, 0x1f, R21 ;  /* 0x0000001fff0c8819 */ /* 0x000fc60000011415 */
[----:B0-----:R-:W0:Y:S02]  /*03b0*/  @!P0 LDC.64 R18, c[0x0][0x390] ;  /* 0x0000e400ff128b82 */ /* 0x001e240000000a00 */
[----:B------:R-:W-:Y:S02]  /*03c0*/  @!P0 IMAD R20, R12, UR6, RZ ;  /* 0x000000060c148c24 */ /* 0x000fe4000f8e02ff */
[----:B------:R-:W-:-:S04]  /*03d0*/  @!P0 IMAD.MOV.U32 R12, RZ, RZ, R10 ;  /* 0x000000ffff0c8224 */ /* 0x000fc800078e000a */
[----:B------:R-:W-:-:S04]  /*03e0*/  @!P0 IMAD.WIDE.U32 R12, R21, UR6, R12 ;  /* 0x00000006150c8c25 */ /* 0x000fc8000f8e000c */
[----:B------:R-:W-:-:S04]  /*03f0*/  @!P0 IMAD R21, R21, UR7, R20 ;  /* 0x0000000715158c24 */ /* 0x000fc8000f8e0214 */
[----:B------:R-:W-:Y:S01]  /*0400*/  @!P0 IMAD.IADD R21, R13, 0x1, R21 ;  /* 0x000000010d158824 */ /* 0x000fe200078e0215 */
[----:B-1----:R-:W-:-:S04]  /*0410*/  @!P0 LEA R20, P1, R12, R14, 0x2 ;  /* 0x0000000e0c148211 */ /* 0x002fc800078210ff */
[----:B------:R-:W-:Y:S02]  /*0420*/  @!P0 LEA.HI.X R21, R12, R15, R21, 0x2, P1 ;  /* 0x0000000f0c158211 */ /* 0x000fe400008f1415 */
[----:B------:R-:W-:-:S06]  /*0430*/  CS2R R12, SRZ ;  /* 0x00000000000c7805 */ /* 0x000fcc000001ff00 */
[----:B------:R1:W3:Y:S01]  /*0440*/  @!P0 LDG.E.64 R12, desc[UR10][R20.64] ;  /* 0x0000000a140c8981 */ /* 0x0002e2000c1e1b00 */
[----:B------:R-:W-:Y:S02]  /*0450*/  @!P0 IADD3 R25, PT, PT, R3, -0x1, RZ ;  /* 0xffffffff03198810 */ /* 0x000fe40007ffe0ff */
[----:B------:R-:W-:Y:S02]  /*0460*/  @!P0 MOV R15, R7 ;  /* 0x00000007000f8202 */ /* 0x000fe40000000f00 */
[----:B------:R-:W-:-:S05]  /*0470*/  @!P0 SHF.R.S32.HI R14, RZ, 0x1f, R25 ;  /* 0x0000001fff0e8819 */ /* 0x000fca0000011419 */
[----:B------:R-:W-:Y:S02]  /*0480*/  @!P0 IMAD R24, R14, UR6, RZ ;  /* 0x000000060e188c24 */ /* 0x000fe4000f8e02ff */
[----:B------:R-:W-:-:S04]  /*0490*/  @!P0 IMAD.MOV.U32 R14, RZ, RZ, R10 ;  /* 0x000000ffff0e8224 */ /* 0x000fc800078e000a */
[----:B------:R-:W-:-:S04]  /*04a0*/  @!P0 IMAD.WIDE.U32 R14, R25, UR6, R14 ;  /* 0x00000006190e8c25 */ /* 0x000fc8000f8e000e */
[----:B------:R-:W-:Y:S01]  /*04b0*/  @!P0 IMAD R25, R25, UR7, R24 ;  /* 0x0000000719198c24 */ /* 0x000fe2000f8e0218 */
[----:B0-----:R-:W-:-:S03]  /*04c0*/  @!P0 LEA R24, P1, R14, R18, 0x2 ;  /* 0x000000120e188211 */ /* 0x001fc600078210ff */
[----:B------:R-:W-:-:S05]  /*04d0*/  @!P0 IMAD.IADD R25, R15, 0x1, R25 ;  /* 0x000000010f198824 */ /* 0x000fca00078e0219 */
[----:B------:R-:W-:Y:S02]  /*04e0*/  @!P0 LEA.HI.X R25, R14, R19, R25, 0x2, P1 ;  /* 0x000000130e198211 */ /* 0x000fe400008f1419 */
[----:B------:R-:W-:Y:S01]  /*04f0*/  CS2R R14, SRZ ;  /* 0x00000000000e7805 */ /* 0x000fe2000001ff00 */
[----:B------:R-:W0:Y:S05]  /*0500*/  @!P0 LDC.64 R18, c[0x0][0x390] ;  /* 0x0000e400ff128b82 */ /* 0x000e2a0000000a00 */
[----:B------:R4:W5:Y:S01]  /*0510*/  @!P0 LDG.E.64 R14, desc[UR10][R24.64] ;  /* 0x0000000a180e8981 */ /* 0x000962000c1e1b00 */
[----:B-1----:R-:W-:Y:S01]  /*0520*/  @!P0 SHF.R.S32.HI R20, RZ, 0x1f, R3 ;  /* 0x0000001fff148819 */ /* 0x002fe20000011403 */
[----:B------:R-:W-:-:S04]  /*0530*/  @!P0 IMAD.MOV.U32 R21, RZ, RZ, R7 ;  /* 0x000000ffff158224 */ /* 0x000fc800078e0007 */
[----:B------:R-:W-:Y:S01]  /*0540*/  @!P0 IMAD R26, R20, UR6, RZ ;  /* 0x00000006141a8c24 */ /* 0x000fe2000f8e02ff */
[----:B------:R-:W-:-:S03]  /*0550*/  @!P0 MOV R20, R10 ;  /* 0x0000000a00148202 */ /* 0x000fc60000000f00 */
[C---:B------:R-:W-:Y:S02]  /*0560*/  @!P0 IMAD R27, R3.reuse, UR7, R26 ;  /* 0x00000007031b8c24 */ /* 0x040fe4000f8e021a */
[----:B------:R-:W-:-:S05]  /*0570*/  @!P0 IMAD.WIDE.U32 R20, R3, UR6, R20 ;  /* 0x0000000603148c25 */ /* 0x000fca000f8e0014 */
[----:B------:R-:W-:Y:S02]  /*0580*/  @!P0 IADD3 R27, PT, PT, R21, R27, RZ ;  /* 0x0000001b151b8210 */ /* 0x000fe40007ffe0ff */
[----:B0-----:R-:W-:-:S04]  /*0590*/  @!P0 LEA R26, P1, R20, R18, 0x2 ;  /* 0x00000012141a8211 */ /* 0x001fc800078210ff */
[----:B------:R-:W-:Y:S02]  /*05a0*/  @!P0 LEA.HI.X R27, R20, R19, R27, 0x2, P1 ;  /* 0x00000013141b8211 */ /* 0x000fe400008f141b */
[----:B------:R-:W-:-:S06]  /*05b0*/  CS2R R18, SRZ ;  /* 0x0000000000127805 */ /* 0x000fcc000001ff00 */
[----:B------:R0:W5:Y:S01]  /*05c0*/  @!P0 LDG.E.64 R18, desc[UR10][R26.64] ;  /* 0x0000000a1a128981 */ /* 0x000162000c1e1b00 */
[----:B------:R-:W-:-:S05]  /*05d0*/  @!P0 VIADD R21, R3, 0x1 ;  /* 0x0000000103158836 */ /* 0x000fca0000000000 */
[----:B----4-:R-:W-:-:S05]  /*05e0*/  @!P0 SHF.R.S32.HI R24, RZ, 0x1f, R21 ;  /* 0x0000001fff188819 */ /* 0x010fca0000011415 */
[----:B------:R-:W-:-:S04]  /*05f0*/  @!P0 IMAD R28, R24, UR6, RZ ;  /* 0x00000006181c8c24 */ /* 0x000fc8000f8e02ff */
[----:B------:R-:W-:Y:S01]  /*0600*/  @!P0 IMAD R29, R21, UR7, R28 ;  /* 0x00000007151d8c24 */ /* 0x000fe2000f8e021c */
[----:B0-----:R-:W-:-:S04]  /*0610*/  @!P0 IADD3 R27, PT, PT, R3, 0x2, RZ ;  /* 0x00000002031b8810 */ /* 0x001fc80007ffe0ff */
[----:B------:R-:W-:-:S05]  /*0620*/  @!P0 SHF.R.S32.HI R28, RZ, 0x1f, R27 ;  /* 0x0000001fff1c8819 */ /* 0x000fca000001141b */
[----:B------:R-:W-:Y:S02]  /*0630*/  @!P0 IMAD R28, R28, UR6, RZ ;  /* 0x000000061c1c8c24 */ /* 0x000fe4000f8e02ff */
[C---:B--2---:R-:W-:Y:S01]  /*0640*/  FMUL.FTZ R20, R16.reuse, R16 ;  /* 0x0000001010147220 */ /* 0x044fe20000410000 */
[----:B------:R-:W-:Y:S01]  /*0650*/  FADD.FTZ R24, R16, R17 ;  /* 0x0000001110187221 */ /* 0x000fe20000010000 */
[----:B------:R-:W-:Y:S02]  /*0660*/  @!P0 MOV R16, R10 ;  /* 0x0000000a00108202 */ /* 0x000fe40000000f00 */
[----:B------:R-:W-:Y:S01]  /*0670*/  FFMA.FTZ R25, R17, R17, R20 ;  /* 0x0000001111197223 */ /* 0x000fe20000010014 */
[----:B------:R-:W-:Y:S02]  /*0680*/  @!P0 IMAD.MOV.U32 R17, RZ, RZ, R7 ;  /* 0x000000ffff118224 */ /* 0x000fe400078e0007 */
[----:B------:R-:W-:-:S04]  /*0690*/  @!P0 IMAD.WIDE.U32 R20, R21, UR6, R16 ;  /* 0x0000000615148c25 */ /* 0x000fc8000f8e0010 */
[----:B------:R-:W0:Y:S01]  /*06a0*/  @!P0 LDC.64 R16, c[0x0][0x390] ;  /* 0x0000e400ff108b82 */ /* 0x000e220000000a00 */
[----:B------:R-:W-:Y:S01]  /*06b0*/  @!P0 IADD3 R21, PT, PT, R21, R29, RZ ;  /* 0x0000001d15158210 */ /* 0x000fe20007ffe0ff */
[----:B------:R-:W-:Y:S01]  /*06c0*/  FADD.FTZ R23, R24, R23 ;  /* 0x0000001718177221 */ /* 0x000fe20000010000 */
[----:B------:R-:W-:Y:S01]  /*06d0*/  FADD.FTZ R22, R25, R22 ;  /* 0x0000001619167221 */ /* 0x000fe20000010000 */
[----:B0-----:R-:W-:-:S04]  /*06e0*/  @!P0 LEA R26, P1, R20, R16, 0x2 ;  /* 0x00000010141a8211 */ /* 0x001fc800078210ff */
[----:B------:R-:W-:Y:S01]  /*06f0*/  @!P0 LEA.HI.X R21, R20, R17, R21, 0x2, P1 ;  /* 0x0000001114158211 */ /* 0x000fe200008f1415 */
[----:B------:R-:W-:Y:S01]  /*0700*/  @!P0 IMAD.MOV.U32 R20, RZ, RZ, R26 ;  /* 0x000000ffff148224 */ /* 0x000fe200078e001a */
[----:B------:R-:W-:-:S06]  /*0710*/  CS2R R16, SRZ ;  /* 0x0000000000107805 */ /* 0x000fcc000001ff00 */
[----:B------:R0:W2:Y:S01]  /*0720*/  @!P0 LDG.E.64 R16, desc[UR10][R20.64] ;  /* 0x0000000a14108981 */ /* 0x0000a2000c1e1b00 */
[----:B------:R-:W-:Y:S02]  /*0730*/  @!P0 IMAD R29, R27, UR7, R28 ;  /* 0x000000071b1d8c24 */ /* 0x000fe4000f8e021c */
[C---:B---3--:R-:W-:Y:S01]  /*0740*/  FMUL.FTZ R26, R12.reuse, R12 ;  /* 0x0000000c0c1a7220 */ /* 0x048fe20000410000 */
[----:B------:R-:W-:Y:S01]  /*0750*/  FADD.FTZ R24, R12, R13 ;  /* 0x0000000d0c187221 */ /* 0x000fe20000010000 */
[----:B------:R-:W-:Y:S02]  /*0760*/  @!P0 IMAD.MOV.U32 R12, RZ, RZ, R10 ;  /* 0x000000ffff0c8224 */ /* 0x000fe400078e000a */
[----:B------:R-:W-:Y:S01]  /*0770*/  FFMA.FTZ R25, R13, R13, R26 ;  /* 0x0000000d0d197223 */ /* 0x000fe2000001001a */
[----:B------:R-:W-:-:S03]  /*0780*/  @!P0 MOV R13, R7 ;  /* 0x00000007000d8202 */ /* 0x000fc60000000f00 */
[----:B0-----:R-:W-:-:S03]  /*0790*/  @!P0 IMAD.WIDE.U32 R20, R27, UR6, R12 ;  /* 0x000000061b148c25 */ /* 0x001fc6000f8e000c */
[----:B------:R-:W0:Y:S01]  /*07a0*/  @!P0 LDC.64 R12, c[0x0][0x390] ;  /* 0x0000e400ff0c8b82 */ /* 0x000e220000000a00 */
[----:B------:R-:W-:Y:S02]  /*07b0*/  @!P0 IMAD.IADD R21, R21, 0x1, R29 ;  /* 0x0000000115158824 */ /* 0x000fe400078e021d */
[----:B------:R-:W-:Y:S01]  /*07c0*/  FADD.FTZ R23, R23, R24 ;  /* 0x0000001817177221 */ /* 0x000fe20000010000 */
[----:B------:R-:W-:Y:S01]  /*07d0*/  FADD.FTZ R22, R22, R25 ;  /* 0x0000001916167221 */ /* 0x000fe20000010000 */
[----:B------:R-:W-:Y:S01]  /*07e0*/  @!P0 VIADD R27, R3, 0x3 ;  /* 0x00000003031b8836 */ /* 0x000fe20000000000 */
[----:B0-----:R-:W-:-:S04]  /*07f0*/  @!P0 LEA R26, P1, R20, R12, 0x2 ;  /* 0x0000000c141a8211 */ /* 0x001fc800078210ff */
[----:B------:R-:W-:Y:S02]  /*0800*/  @!P0 LEA.HI.X R21, R20, R13, R21, 0x2, P1 ;  /* 0x0000000d14158211 */ /* 0x000fe400008f1415 */
[----:B------:R-:W-:Y:S02]  /*0810*/  CS2R R12, SRZ ;  /* 0x00000000000c7805 */ /* 0x000fe4000001ff00 */
[----:B------:R-:W-:Y:S01]  /*0820*/  @!P0 MOV R20, R26 ;  /* 0x0000001a00148202 */ /* 0x000fe20000000f00 */
[C---:B-----5:R-:W-:Y:S01]  /*0830*/  FMUL.FTZ R26, R14.reuse, R14 ;  /* 0x0000000e0e1a7220 */ /* 0x060fe20000410000 */
[----:B------:R-:W-:Y:S01]  /*0840*/  FADD.FTZ R24, R14, R15 ;  /* 0x0000000f0e187221 */ /* 0x000fe20000010000 */
[----:B------:R-:W-:Y:S02]  /*0850*/  @!P0 MOV R14, R10 ;  /* 0x0000000a000e8202 */ /* 0x000fe40000000f00 */
[----:B------:R-:W-:Y:S01]  /*0860*/  FFMA.FTZ R25, R15, R15, R26 ;  /* 0x0000000f0f197223 */ /* 0x000fe2000001001a */
[----:B------:R-:W-:Y:S01]  /*0870*/  @!P0 IMAD.MOV.U32 R15, RZ, RZ, R7 ;  /* 0x000000ffff0f8224 */ /* 0x000fe200078e0007 */
[----:B------:R0:W3:Y:S01]  /*0880*/  @!P0 LDG.E.64 R12, desc[UR10][R20.64] ;  /* 0x0000000a140c8981 */ /* 0x0000e2000c1e1b00 */
[----:B------:R-:W-:-:S05]  /*0890*/  @!P0 SHF.R.S32.HI R28, RZ, 0x1f, R27 ;  /* 0x0000001fff1c8819 */ /* 0x000fca000001141b */
[----:B------:R-:W-:Y:S02]  /*08a0*/  @!P0 IMAD R28, R28, UR6, RZ ;  /* 0x000000061c1c8c24 */ /* 0x000fe4000f8e02ff */
[C---:B0-----:R-:W-:Y:S02]  /*08b0*/  @!P0 IMAD.WIDE.U32 R20, R27.reuse, UR6, R14 ;  /* 0x000000061b148c25 */ /* 0x041fe4000f8e000e */
[----:B------:R-:W0:Y:S02]  /*08c0*/  @!P0 LDC.64 R14, c[0x0][0x390] ;  /* 0x0000e400ff0e8b82 */ /* 0x000e240000000a00 */
[----:B------:R-:W-:-:S05]  /*08d0*/  @!P0 IMAD R29, R27, UR7, R28 ;  /* 0x000000071b1d8c24 */ /* 0x000fca000f8e021c */
[----:B------:R-:W-:Y:S02]  /*08e0*/  @!P0 IADD3 R21, PT, PT, R21, R29, RZ ;  /* 0x0000001d15158210 */ /* 0x000fe40007ffe0ff */
[----:B0-----:R-:W-:-:S04]  /*08f0*/  @!P0 LEA R26, P1, R20, R14, 0x2 ;  /* 0x0000000e141a8211 */ /* 0x001fc800078210ff */
[----:B------:R-:W-:Y:S02]  /*0900*/  @!P0 LEA.HI.X R21, R20, R15, R21, 0x2, P1 ;  /* 0x0000000f14158211 */ /* 0x000fe400008f1415 */
[----:B------:R-:W-:Y:S01]  /*0910*/  CS2R R14, SRZ ;  /* 0x00000000000e7805 */ /* 0x000fe2000001ff00 */
[----:B------:R-:W-:-:S05]  /*0920*/  @!P0 IMAD.MOV.U32 R20, RZ, RZ, R26 ;  /* 0x000000ffff148224 */ /* 0x000fca00078e001a */
[----:B------:R0:W4:Y:S01]  /*0930*/  @!P0 LDG.E.64 R14, desc[UR10][R20.64] ;  /* 0x0000000a140e8981 */ /* 0x000122000c1e1b00 */
[----:B------:R-:W-:Y:S01]  /*0940*/  @!P0 IADD3 R27, PT, PT, R3, 0x4, RZ ;  /* 0x00000004031b8810 */ /* 0x000fe20007ffe0ff */
[----:B------:R-:W-:Y:S01]  /*0950*/  FMUL.FTZ R26, R18, R18 ;  /* 0x00000012121a7220 */ /* 0x000fe20000410000 */
[----:B------:R-:W-:Y:S01]  /*0960*/  FADD.FTZ R23, R23, R24 ;  /* 0x0000001817177221 */ /* 0x000fe20000010000 */
[----:B------:R-:W-:Y:S01]  /*0970*/  FADD.FTZ R22, R22, R25 ;  /* 0x0000001916167221 */ /* 0x000fe20000010000 */
[----:B------:R-:W-:Y:S01]  /*0980*/  @!P0 SHF.R.S32.HI R28, RZ, 0x1f, R27 ;  /* 0x0000001fff1c8819 */ /* 0x000fe2000001141b */
[----:B------:R-:W-:Y:S01]  /*0990*/  FADD.FTZ R24, R18, R19 ;  /* 0x0000001312187221 */ /* 0x000fe20000010000 */
[----:B------:R-:W-:Y:S01]  /*09a0*/  FFMA.FTZ R25, R19, R19, R26 ;  /* 0x0000001313197223 */ /* 0x000fe2000001001a */
[----:B------:R-:W-:Y:S01]  /*09b0*/  @!P0 MOV R19, R7 ;  /* 0x0000000700138202 */ /* 0x000fe20000000f00 */
[----:B------:R-:W-:Y:S01]  /*09c0*/  @!P0 IMAD.MOV.U32 R18, RZ, RZ, R10 ;  /* 0x000000ffff128224 */ /* 0x000fe200078e000a */
[----:B0-----:R-:W0:Y:S01]  /*09d0*/  @!P0 LDC.64 R20, c[0x0][0x390] ;  /* 0x0000e400ff148b82 */ /* 0x001e220000000a00 */
[----:B------:R-:W-:-:S02]  /*09e0*/  @!P0 IMAD R28, R28, UR6, RZ ;  /* 0x000000061c1c8c24 */ /* 0x000fc4000f8e02ff */
[----:B------:R-:W-:-:S04]  /*09f0*/  @!P0 IMAD.WIDE.U32 R18, R27, UR6, R18 ;  /* 0x000000061b128c25 */ /* 0x000fc8000f8e0012 */
[----:B------:R-:W-:-:S05]  /*0a00*/  @!P0 IMAD R29, R27, UR7, R28 ;  /* 0x000000071b1d8c24 */ /* 0x000fca000f8e021c */
[----:B------:R-:W-:Y:S02]  /*0a10*/  @!P0 IADD3 R29, PT, PT, R19, R29, RZ ;  /* 0x0000001d131d8210 */ /* 0x000fe40007ffe0ff */
[----:B0-----:R-:W-:-:S04]  /*0a20*/  @!P0 LEA R20, P1, R18, R20, 0x2 ;  /* 0x0000001412148211 */ /* 0x001fc800078210ff */
[----:B------:R-:W-:Y:S02]  /*0a30*/  @!P0 LEA.HI.X R21, R18, R21, R29, 0x2, P1 ;  /* 0x0000001512158211 */ /* 0x000fe400008f141d */
[----:B------:R-:W-:-:S06]  /*0a40*/  CS2R R18, SRZ ;  /* 0x0000000000127805 */ /* 0x000fcc000001ff00 */
[----:B------:R-:W5:Y:S01]  /*0a50*/  @!P0 LDG.E.64 R18, desc[UR10][R20.64] ;  /* 0x0000000a14128981 */ /* 0x000f62000c1e1b00 */
[----:B------:R-:W-:Y:S01]  /*0a60*/  FADD.FTZ R23, R23, R24 ;  /* 0x0000001817177221 */ /* 0x000fe20000010000 */
[----:B------:R-:W-:Y:S02]  /*0a70*/  VIADD R2, R2, 0x8 ;  /* 0x0000000802027836 */ /* 0x000fe40000000000 */
[----:B------:R-:W-:Y:S01]  /*0a80*/  FADD.FTZ R25, R22, R25 ;  /* 0x0000001916197221 */ /* 0x000fe20000010000 */
[----:B------:R-:W-:Y:S02]  /*0a90*/  IADD3 R3, PT, PT, R3, 0x8, RZ ;  /* 0x0000000803037810 */ /* 0x000fe40007ffe0ff */
[----:B------:R-:W-:Y:S01]  /*0aa0*/  ISETP.NE.AND P1, PT, R2, RZ, PT ;  /* 0x000000ff0200720c */ /* 0x000fe20003f25270 */
[C---:B--2---:R-:W-:Y:S01]  /*0ab0*/  FMUL.FTZ R24, R16.reuse, R16 ;  /* 0x0000001010187220 */ /* 0x044fe20000410000 */
[----:B------:R-:W-:-:S03]  /*0ac0*/  FADD.FTZ R16, R16, R17 ;  /* 0x0000001110107221 */ /* 0x000fc60000010000 */
[----:B------:R-:W-:Y:S01]  /*0ad0*/  FFMA.FTZ R24, R17, R17, R24 ;  /* 0x0000001111187223 */ /* 0x000fe20000010018 */
[----:B------:R-:W-:-:S03]  /*0ae0*/  FADD.FTZ R23, R23, R16 ;  /* 0x0000001017177221 */ /* 0x000fc60000010000 */
[----:B------:R-:W-:Y:S01]  /*0af0*/  FADD.FTZ R25, R25, R24 ;  /* 0x0000001819197221 */ /* 0x000fe20000010000 */
[C---:B---3--:R-:W-:Y:S01]  /*0b00*/  FMUL.FTZ R22, R12.reuse, R12 ;  /* 0x0000000c0c167220 */ /* 0x048fe20000410000 */
[----:B------:R-:W-:-:S03]  /*0b10*/  FADD.FTZ R12, R12, R13 ;  /* 0x0000000d0c0c7221 */ /* 0x000fc60000010000 */
[----:B------:R-:W-:Y:S01]  /*0b20*/  FFMA.FTZ R22, R13, R13, R22 ;  /* 0x0000000d0d167223 */ /* 0x000fe20000010016 */
[----:B------:R-:W-:-:S03]  /*0b30*/  FADD.FTZ R23, R23, R12 ;  /* 0x0000000c17177221 */ /* 0x000fc60000010000 */
[----:B------:R-:W-:Y:S01]  /*0b40*/  FADD.FTZ R25, R25, R22 ;  /* 0x0000001619197221 */ /* 0x000fe20000010000 */
[C---:B----4-:R-:W-:Y:S01]  /*0b50*/  FMUL.FTZ R16, R14.reuse, R14 ;  /* 0x0000000e0e107220 */ /* 0x050fe20000410000 */
[----:B------:R-:W-:-:S03]  /*0b60*/  FADD.FTZ R14, R14, R15 ;  /* 0x0000000f0e0e7221 */ /* 0x000fc60000010000 */
[----:B------:R-:W-:Y:S01]  /*0b70*/  FFMA.FTZ R16, R15, R15, R16 ;  /* 0x0000000f0f107223 */ /* 0x000fe20000010010 */
[----:B------:R-:W-:-:S03]  /*0b80*/  FADD.FTZ R23, R23, R14 ;  /* 0x0000000e17177221 */ /* 0x000fc60000010000 */
[----:B------:R-:W-:Y:S01]  /*0b90*/  FADD.FTZ R25, R25, R16 ;  /* 0x0000001019197221 */ /* 0x000fe20000010000 */
[C---:B-----5:R-:W-:Y:S01]  /*0ba0*/  FMUL.FTZ R12, R18.reuse, R18 ;  /* 0x00000012120c7220 */ /* 0x060fe20000410000 */
[----:B------:R-:W-:-:S03]  /*0bb0*/  FADD.FTZ R18, R18, R19 ;  /* 0x0000001312127221 */ /* 0x000fc60000010000 */
[----:B------:R-:W-:Y:S01]  /*0bc0*/  FFMA.FTZ R12, R19, R19, R12 ;  /* 0x00000013130c7223 */ /* 0x000fe2000001000c */
[----:B------:R-:W-:-:S03]  /*0bd0*/  FADD.FTZ R23, R23, R18 ;  /* 0x0000001217177221 */ /* 0x000fc60000010000 */
[----:B------:R-:W-:Y:S01]  /*0be0*/  FADD.FTZ R22, R25, R12 ;  /* 0x0000000c19167221 */ /* 0x000fe20000010000 */
[----:B------:R-:W-:Y:S06]  /*0bf0*/  @P1 BRA `(.L_x_1173) ;  /* 0xfffffff400a01947 */ /* 0x000fec000383ffff */
[----:B------:R-:W-:-:S07]  /*0c00*/  IADD3 R24, PT, PT, R3, -0x3, RZ ;  /* 0xfffffffd03187810 */ /* 0x000fce0007ffe0ff */
.L_x_1172:
[----:B------:R-:W-:-:S13]  /*0c10*/  ISETP.NE.AND P0, PT, R6, RZ, PT ;  /* 0x000000ff0600720c */ /* 0x000fda0003f05270 */
[----:B------:R-:W-:Y:S05]  /*0c20*/  @!P0 BRA `(.L_x_1171) ;  /* 0x00000008002c8947 */ /* 0x000fea0003800000 */
[----:B------:R-:W-:Y:S02]  /*0c30*/  ISETP.GE.U32.AND P0, PT, R6, 0x4, PT ;  /* 0x000000040600780c */ /* 0x000fe40003f06070 */
[----:B------:R-:W-:-:S04]  /*0c40*/  LOP3.LUT R25, R5, 0x3, RZ, 0xc0, !PT ;  /* 0x0000000305197812 */ /* 0x000fc800078ec0ff */
[----:B------:R-:W-:-:S07]  /*0c50*/  ISETP.NE.AND P1, PT, R25, RZ, PT ;  /* 0x000000ff1900720c */ /* 0x000fce0003f25270 */
[----:B------:R-:W-:Y:S06]  /*0c60*/  @!P0 BRA `(.L_x_1174) ;  /* 0x00000004001c8947 */ /* 0x000fec0003800000 */
[----:B------:R-:W0:Y:S02]  /*0c70*/  LDCU.64 UR4, c[0x0][0x3e0] ;  /* 0x00007c00ff0477ac */ /* 0x000e240008000a00 */
[----:B0-----:R-:W-:-:S04]  /*0c80*/  ISETP.GE.U32.AND P0, PT, R8, UR4, PT ;  /* 0x0000000408007c0c */ /* 0x001fc8000bf06070 */
[----:B------:R-:W-:-:S13]  /*0c90*/  ISETP.GE.AND.EX P0, PT, R9, UR5, PT, P0 ;  /* 0x0000000509007c0c */ /* 0x000fda000bf06300 */
[----:B------:R-:W0:Y:S01]  /*0ca0*/  @!P0 LDC.64 R28, c[0x0][0x390] ;  /* 0x0000e400ff1c8b82 */ /* 0x000e220000000a00 */
[----:B------:R-:W-:Y:S01]  /*0cb0*/  @!P0 SHF.R.S32.HI R2, RZ, 0x1f, R24 ;  /* 0x0000001fff028819 */ /* 0x000fe20000011418 */
[----:B------:R-:W-:Y:S01]  /*0cc0*/  @!P0 VIADD R13, R24, 0x1 ;  /* 0x00000001180d8836 */ /* 0x000fe20000000000 */
[----:B------:R-:W-:-:S03]  /*0cd0*/  @!P0 MOV R6, R10 ;  /* 0x0000000a00068202 */ /* 0x000fc60000000f00 */
[----:B------:R-:W-:Y:S02]  /*0ce0*/  @!P0 IMAD R15, R2, UR4, RZ ;  /* 0x00000004020f8c24 */ /* 0x000fe4000f8e02ff */
[----:B------:R-:W1:Y:S01]  /*0cf0*/  @!P0 LDC.64 R26, c[0x0][0x390] ;  /* 0x0000e400ff1a8b82 */ /* 0x000e620000000a00 */
[----:B------:R-:W-:Y:S01]  /*0d00*/  @!P0 IMAD.WIDE.U32 R2, R24, UR4, R6 ;  /* 0x0000000418028c25 */ /* 0x000fe2000f8e0006 */
[----:B------:R-:W-:-:S03]  /*0d10*/  @!P0 SHF.R.S32.HI R6, RZ, 0x1f, R13 ;  /* 0x0000001fff068819 */ /* 0x000fc6000001140d */
[----:B------:R-:W-:Y:S02]  /*0d20*/  @!P0 IMAD R15, R24, UR5, R15 ;  /* 0x00000005180f8c24 */ /* 0x000fe4000f8e020f */
[----:B------:R-:W-:Y:S01]  /*0d30*/  @!P0 IMAD R12, R6, UR4, RZ ;  /* 0x00000004060c8c24 */ /* 0x000fe2000f8e02ff */
[----:B------:R-:W-:Y:S01]  /*0d40*/  @!P0 MOV R6, R10 ;  /* 0x0000000a00068202 */ /* 0x000fe20000000f00 */
[----:B------:R-:W2:Y:S01]  /*0d50*/  @!P0 LDC.64 R20, c[0x0][0x390] ;  /* 0x0000e400ff148b82 */ /* 0x000ea20000000a00 */
[----:B------:R-:W-:Y:S01]  /*0d60*/  @!P0 IADD3 R3, PT, PT, R3, R15, RZ ;  /* 0x0000000f03038210 */ /* 0x000fe20007ffe0ff */
[----:B------:R-:W-:Y:S01]  /*0d70*/  @!P0 VIADD R15, R24, 0x2 ;  /* 0x00000002180f8836 */ /* 0x000fe20000000000 */
[----:B0-----:R-:W-:-:S04]  /*0d80*/  @!P0 LEA R28, P2, R2, R28, 0x2 ;  /* 0x0000001c021c8211 */ /* 0x001fc800078410ff */
[----:B------:R-:W-:Y:S02]  /*0d90*/  @!P0 SHF.R.S32.HI R14, RZ, 0x1f, R15 ;  /* 0x0000001fff0e8819 */ /* 0x000fe4000001140f */
[----:B------:R-:W-:Y:S01]  /*0da0*/  @!P0 LEA.HI.X R29, R2, R29, R3, 0x2, P2 ;  /* 0x0000001d021d8211 */ /* 0x000fe200010f1403 */
[----:B------:R-:W-:-:S04]  /*0db0*/  @!P0 IMAD.WIDE.U32 R2, R13, UR4, R6 ;  /* 0x000000040d028c25 */ /* 0x000fc8000f8e0006 */
[----:B------:R-:W-:Y:S01]  /*0dc0*/  @!P0 IMAD R13, R13, UR5, R12 ;  /* 0x000000050d0d8c24 */ /* 0x000fe2000f8e020c */
[----:B-1----:R-:W-:Y:S01]  /*0dd0*/  @!P0 LEA R26, P2, R2, R26, 0x2 ;  /* 0x0000001a021a8211 */ /* 0x002fe200078410ff */
[----:B------:R-:W-:-:S03]  /*0de0*/  @!P0 IMAD R14, R14, UR4, RZ ;  /* 0x000000040e0e8c24 */ /* 0x000fc6000f8e02ff */
[----:B------:R-:W-:Y:S01]  /*0df0*/  @!P0 IADD3 R3, PT, PT, R3, R13, RZ ;  /* 0x0000000d03038210 */ /* 0x000fe20007ffe0ff */
[C---:B------:R-:W-:Y:S01]  /*0e00*/  @!P0 IMAD.WIDE.U32 R12, R15.reuse, UR4, R6 ;  /* 0x000000040f0c8c25 */ /* 0x040fe2000f8e0006 */
[----:B------:R-:W-:Y:S02]  /*0e10*/  @!P0 IADD3 R6, PT, PT, R24, 0x3, RZ ;  /* 0x0000000318068810 */ /* 0x000fe40007ffe0ff */
[----:B------:R-:W-:Y:S01]  /*0e20*/  @!P0 LEA.HI.X R27, R2, R27, R3, 0x2, P2 ;  /* 0x0000001b021b8211 */ /* 0x000fe200010f1403 */
[----:B------:R-:W-:Y:S01]  /*0e30*/  @!P0 IMAD R15, R15, UR5, R14 ;  /* 0x000000050f0f8c24 */ /* 0x000fe2000f8e020e */
[----:B------:R-:W0:Y:S01]  /*0e40*/  @!P0 LDC.64 R2, c[0x0][0x390] ;  /* 0x0000e400ff028b82 */ /* 0x000e220000000a00 */
[----:B------:R-:W-:Y:S02]  /*0e50*/  @!P0 SHF.R.S32.HI R14, RZ, 0x1f, R6 ;  /* 0x0000001fff0e8819 */ /* 0x000fe40000011406 */
[----:B------:R-:W-:Y:S01]  /*0e60*/  @!P0 IMAD.IADD R13, R13, 0x1, R15 ;  /* 0x000000010d0d8824 */ /* 0x000fe200078e020f */
[----:B--2---:R-:W-:-:S02]  /*0e70*/  @!P0 LEA R20, P2, R12, R20, 0x2 ;  /* 0x000000140c148211 */ /* 0x004fc400078410ff */
[----:B------:R-:W-:Y:S01]  /*0e80*/  @!P0 IMAD R17, R14, UR4, RZ ;  /* 0x000000040e118c24 */ /* 0x000fe2000f8e02ff */
[----:B------:R-:W-:Y:S01]  /*0e90*/  @!P0 MOV R14, R10 ;  /* 0x0000000a000e8202 */ /* 0x000fe20000000f00 */
[----:B------:R-:W-:Y:S01]  /*0ea0*/  @!P0 IMAD.MOV.U32 R15, RZ, RZ, R7 ;  /* 0x000000ffff0f8224 */ /* 0x000fe200078e0007 */
[----:B------:R-:W-:Y:S02]  /*0eb0*/  @!P0 LEA.HI.X R21, R12, R21, R13, 0x2, P2 ;  /* 0x000000150c158211 */ /* 0x000fe400010f140d */
[----:B------:R-:W-:Y:S01]  /*0ec0*/  CS2R R12, SRZ ;  /* 0x00000000000c7805 */ /* 0x000fe2000001ff00 */
[----:B------:R-:W-:-:S04]  /*0ed0*/  @!P0 IMAD.WIDE.U32 R14, R6, UR4, R14 ;  /* 0x00000004060e8c25 */ /* 0x000fc8000f8e000e */
[----:B------:R-:W-:Y:S01]  /*0ee0*/  @!P0 IMAD R6, R6, UR5, R17 ;  /* 0x0000000506068c24 */ /* 0x000fe2000f8e0211 */
[----:B------:R-:W-:Y:S01]  /*0ef0*/  CS2R R16, SRZ ;  /* 0x0000000000107805 */ /* 0x000fe2000001ff00 */
[----:B------:R-:W2:Y:S01]  /*0f00*/  @!P0 LDG.E.64 R12, desc[UR10][R28.64] ;  /* 0x0000000a1c0c8981 */ /* 0x000ea2000c1e1b00 */
[----:B------:R-:W-:Y:S02]  /*0f10*/  CS2R R18, SRZ ;  /* 0x0000000000127805 */ /* 0x000fe4000001ff00 */
[----:B------:R-:W-:Y:S02]  /*0f20*/  @!P0 IADD3 R6, PT, PT, R15, R6, RZ ;  /* 0x000000060f068210 */ /* 0x000fe40007ffe0ff */
[----:B------:R-:W3:Y:S01]  /*0f30*/  @!P0 LDG.E.64 R16, desc[UR10][R26.64] ;  /* 0x0000000a1a108981 */ /* 0x000ee2000c1e1b00 */
[----:B0-----:R-:W-:-:S03]  /*0f40*/  @!P0 LEA R2, P2, R14, R2, 0x2 ;  /* 0x000000020e028211 */ /* 0x001fc600078410ff */
[----:B------:R-:W4:Y:S01]  /*0f50*/  @!P0 LDG.E.64 R18, desc[UR10][R20.64] ;  /* 0x0000000a14128981 */ /* 0x000f22000c1e1b00 */
[----:B------:R-:W-:Y:S02]  /*0f60*/  @!P0 LEA.HI.X R3, R14, R3, R6, 0x2, P2 ;  /* 0x000000030e038211 */ /* 0x000fe400010f1406 */
[----:B------:R-:W-:-:S06]  /*0f70*/  CS2R R14, SRZ ;  /* 0x00000000000e7805 */ /* 0x000fcc000001ff00 */
[----:B------:R-:W5:Y:S01]  /*0f80*/  @!P0 LDG.E.64 R14, desc[UR10][R2.64] ;  /* 0x0000000a020e8981 */ /* 0x000f62000c1e1b00 */
[----:B------:R-:W-:Y:S01]  /*0f90*/  IADD3 R24, PT, PT, R24, 0x4, RZ ;  /* 0x0000000418187810 */ /* 0x000fe20007ffe0ff */
[C---:B--2---:R-:W-:Y:S01]  /*0fa0*/  FMUL.FTZ R6, R12.reuse, R12 ;  /* 0x0000000c0c067220 */ /* 0x044fe20000410000 */
[----:B------:R-:W-:-:S03]  /*0fb0*/  FADD.FTZ R12, R12, R13 ;  /* 0x0000000d0c0c7221 */ /* 0x000fc60000010000 */
[----:B------:R-:W-:Y:S01]  /*0fc0*/  FFMA.FTZ R13, R13, R13, R6 ;  /* 0x0000000d0d0d7223 */ /* 0x000fe20000010006 */
[C---:B---3--:R-:W-:Y:S01]  /*0fd0*/  FMUL.FTZ R6, R16.reuse, R16 ;  /* 0x0000001010067220 */ /* 0x048fe20000410000 */
[----:B------:R-:W-:Y:S01]  /*0fe0*/  FADD.FTZ R23, R23, R12 ;  /* 0x0000000c17177221 */ /* 0x000fe20000010000 */
[----:B------:R-:W-:Y:S01]  /*0ff0*/  FADD.FTZ R16, R16, R17 ;  /* 0x0000001110107221 */ /* 0x000fe20000010000 */
[----:B------:R-:W-:Y:S01]  /*1000*/  FADD.FTZ R13, R22, R13 ;  /* 0x0000000d160d7221 */ /* 0x000fe20000010000 */
[----:B------:R-:W-:Y:S01]  /*1010*/  FFMA.FTZ R6, R17, R17, R6 ;  /* 0x0000001111067223 */ /* 0x000fe20000010006 */
[C---:B----4-:R-:W-:Y:S01]  /*1020*/  FMUL.FTZ R12, R18.reuse, R18 ;  /* 0x00000012120c7220 */ /* 0x050fe20000410000 */
[----:B------:R-:W-:Y:S01]  /*1030*/  FADD.FTZ R23, R23, R16 ;  /* 0x0000001017177221 */ /* 0x000fe20000010000 */
[----:B------:R-:W-:Y:S01]  /*1040*/  FADD.FTZ R18, R18, R19 ;  /* 0x0000001312127221 */ /* 0x000fe20000010000 */
[----:B------:R-:W-:Y:S01]  /*1050*/  FADD.FTZ R13, R13, R6 ;  /* 0x000000060d0d7221 */ /* 0x000fe20000010000 */
[----:B------:R-:W-:Y:S01]  /*1060*/  FFMA.FTZ R12, R19, R19, R12 ;  /* 0x00000013130c7223 */ /* 0x000fe2000001000c */
[C---:B-----5:R-:W-:Y:S01]  /*1070*/  FMUL.FTZ R2, R14.reuse, R14 ;  /* 0x0000000e0e027220 */ /* 0x060fe20000410000 */
[----:B------:R-:W-:Y:S01]  /*1080*/  FADD.FTZ R23, R23, R18 ;  /* 0x0000001217177221 */ /* 0x000fe20000010000 */
[----:B------:R-:W-:Y:S01]  /*1090*/  FADD.FTZ R14, R14, R15 ;  /* 0x0000000f0e0e7221 */ /* 0x000fe20000010000 */
[----:B------:R-:W-:Y:S01]  /*10a0*/  FADD.FTZ R13, R13, R12 ;  /* 0x0000000c0d0d7221 */ /* 0x000fe20000010000 */
[----:B------:R-:W-:-:S02]  /*10b0*/  FFMA.FTZ R2, R15, R15, R2 ;  /* 0x0000000f0f027223 */ /* 0x000fc40000010002 */
[----:B------:R-:W-:Y:S02]  /*10c0*/  FADD.FTZ R23, R23, R14 ;  /* 0x0000000e17177221 */ /* 0x000fe40000010000 */
[----:B------:R-:W-:-:S07]  /*10d0*/  FADD.FTZ R22, R13, R2 ;  /* 0x000000020d167221 */ /* 0x000fce0000010000 */
.L_x_1174:
[----:B------:R-:W-:Y:S05]  /*10e0*/  @!P1 BRA `(.L_x_1171) ;  /* 0x0000000000fc9947 */ /* 0x000fea0003800000 */
[----:B------:R-:W-:Y:S02]  /*10f0*/  ISETP.NE.AND P0, PT, R25, 0x1, PT ;  /* 0x000000011900780c */ /* 0x000fe40003f05270 */
[----:B------:R-:W-:-:S04]  /*1100*/  LOP3.LUT R5, R5, 0x1, RZ, 0xc0, !PT ;  /* 0x0000000105057812 */ /* 0x000fc800078ec0ff */
[----:B------:R-:W-:-:S07]  /*1110*/  ISETP.NE.U32.AND P1, PT, R5, 0x1, PT ;  /* 0x000000010500780c */ /* 0x000fce0003f25070 */
[----:B------:R-:W-:Y:S06]  /*1120*/  @!P0 BRA `(.L_x_1175) ;  /* 0x0000000000908947 */ /* 0x000fec0003800000 */
[----:B------:R-:W0:Y:S02]  /*1130*/  LDCU.64 UR4, c[0x0][0x3e0] ;  /* 0x00007c00ff0477ac */ /* 0x000e240008000a00 */
[----:B0-----:R-:W-:-:S04]  /*1140*/  ISETP.GE.U32.AND P0, PT, R8, UR4, PT ;  /* 0x0000000408007c0c */ /* 0x001fc8000bf06070 */
[----:B------:R-:W-:-:S13]  /*1150*/  ISETP.GE.AND.EX P0, PT, R9, UR5, PT, P0 ;  /* 0x0000000509007c0c */ /* 0x000fda000bf06300 */
[----:B------:R-:W0:Y:S01]  /*1160*/  @!P0 LDC.64 R12, c[0x0][0x390] ;  /* 0x0000e400ff0c8b82 */ /* 0x000e220000000a00 */
[C---:B------:R-:W-:Y:S01]  /*1170*/  @!P0 VIADD R19, R24.reuse, 0x1 ;  /* 0x0000000118138836 */ /* 0x040fe20000000000 */
[----:B------:R-:W-:Y:S02]  /*1180*/  @!P0 SHF.R.S32.HI R5, RZ, 0x1f, R24 ;  /* 0x0000001fff058819 */ /* 0x000fe40000011418 */
[----:B------:R-:W-:Y:S02]  /*1190*/  @!P0 MOV R6, R10 ;  /* 0x0000000a00068202 */ /* 0x000fe40000000f00 */
[----:B------:R-:W-:Y:S01]  /*11a0*/  @!P0 SHF.R.S32.HI R14, RZ, 0x1f, R19 ;  /* 0x0000001fff0e8819 */ /* 0x000fe20000011413 */
[----:B------:R-:W-:Y:S01]  /*11b0*/  @!P0 IMAD R5, R5, UR4, RZ ;  /* 0x0000000405058c24 */ /* 0x000fe2000f8e02ff */
[----:B------:R-:W1:Y:S01]  /*11c0*/  @!P0 LDC.64 R2, c[0x0][0x390] ;  /* 0x0000e400ff028b82 */ /* 0x000e620000000a00 */
[----:B------:R-:W-:-:S04]  /*11d0*/  @!P0 IMAD.WIDE.U32 R16, R24, UR4, R6 ;  /* 0x0000000418108c25 */ /* 0x000fc8000f8e0006 */
[----:B------:R-:W-:Y:S02]  /*11e0*/  @!P0 IMAD R5, R24, UR5, R5 ;  /* 0x0000000518058c24 */ /* 0x000fe4000f8e0205 */
[----:B------:R-:W-:Y:S02]  /*11f0*/  @!P0 IMAD R18, R14, UR4, RZ ;  /* 0x000000040e128c24 */ /* 0x000fe4000f8e02ff */
[----:B------:R-:W-:Y:S01]  /*1200*/  @!P0 IMAD.WIDE.U32 R14, R19, UR4, R6 ;  /* 0x00000004130e8c25 */ /* 0x000fe2000f8e0006 */
[----:B------:R-:W-:-:S03]  /*1210*/  @!P0 IADD3 R5, PT, PT, R17, R5, RZ ;  /* 0x0000000511058210 */ /* 0x000fc60007ffe0ff */
[----:B------:R-:W-:Y:S01]  /*1220*/  @!P0 IMAD R19, R19, UR5, R18 ;  /* 0x0000000513138c24 */ /* 0x000fe2000f8e0212 */
[----:B0-----:R-:W-:-:S03]  /*1230*/  @!P0 LEA R12, P2, R16, R12, 0x2 ;  /* 0x0000000c100c8211 */ /* 0x001fc600078410ff */
[----:B------:R-:W-:Y:S01]  /*1240*/  @!P0 IMAD.IADD R19, R15, 0x1, R19 ;  /* 0x000000010f138824 */ /* 0x000fe200078e0213 */
[----:B------:R-:W-:Y:S02]  /*1250*/  @!P0 LEA.HI.X R13, R16, R13, R5, 0x2, P2 ;  /* 0x0000000d100d8211 */ /* 0x000fe400010f1405 */
[----:B------:R-:W-:Y:S02]  /*1260*/  CS2R R16, SRZ ;  /* 0x0000000000107805 */ /* 0x000fe4000001ff00 */
[----:B-1----:R-:W-:-:S04]  /*1270*/  @!P0 LEA R2, P3, R14, R2, 0x2 ;  /* 0x000000020e028211 */ /* 0x002fc800078610ff */
[----:B------:R-:W2:Y:S01]  /*1280*/  @!P0 LDG.E.64 R16, desc[UR10][R12.64] ;  /* 0x0000000a0c108981 */ /* 0x000ea2000c1e1b00 */
[----:B------:R-:W-:Y:S02]  /*1290*/  @!P0 LEA.HI.X R3, R14, R3, R19, 0x2, P3 ;  /* 0x000000030e038211 */ /* 0x000fe400018f1413 */
[----:B------:R-:W-:-:S06]  /*12a0*/  CS2R R14, SRZ ;  /* 0x00000000000e7805 */ /* 0x000fcc000001ff00 */
[----:B------:R-:W3:Y:S01]  /*12b0*/  @!P0 LDG.E.64 R14, desc[UR10][R2.64] ;  /* 0x0000000a020e8981 */ /* 0x000ee2000c1e1b00 */
        /* <DEDUP_REMOVED lines=8> */
[----:B------:R-:W-:Y:S02]  /*1340*/  FFMA.FTZ R6, R15, R15, R6 ;  /* 0x0000000f0f067223 */ /* 0x000fe40000010006 */
[----:B------:R-:W-:Y:S02]  /*1350*/  FADD.FTZ R23, R23, R14 ;  /* 0x0000000e17177221 */ /* 0x000fe40000010000 */
[----:B------:R-:W-:-:S07]  /*1360*/  FADD.FTZ R22, R17, R6 ;  /* 0x0000000611167221 */ /* 0x000fce0000010000 */
.L_x_1175:
[----:B------:R-:W-:Y:S05]  /*1370*/  @P1 BRA `(.L_x_1171) ;  /* 0x0000000000581947 */ /* 0x000fea0003800000 */
[----:B------:R-:W0:Y:S01]  /*1380*/  LDCU.64 UR4, c[0x0][0x3e0] ;  /* 0x00007c00ff0477ac */ /* 0x000e220008000a00 */
[----:B------:R-:W-:Y:S01]  /*1390*/  SHF.R.S32.HI R2, RZ, 0x1f, R24 ;  /* 0x0000001fff027819 */ /* 0x000fe20000011418 */
[----:B------:R-:W-:Y:S01]  /*13a0*/  BSSY.RECONVERGENT B0, `(.L_x_1176) ;  /* 0x000000e000007945 */ /* 0x000fe20003800200 */
[----:B------:R-:W-:Y:S02]  /*13b0*/  MOV R6, R10 ;  /* 0x0000000a00067202 */ /* 0x000fe40000000f00 */
[----:B0-----:R-:W-:Y:S01]  /*13c0*/  ISETP.GE.U32.AND P0, PT, R8, UR4, PT ;  /* 0x0000000408007c0c */ /* 0x001fe2000bf06070 */
[----:B------:R-:W-:Y:S02]  /*13d0*/  IMAD R3, R2, UR4, RZ ;  /* 0x0000000402037c24 */ /* 0x000fe4000f8e02ff */
[----:B------:R-:W-:Y:S01]  /*13e0*/  IMAD.WIDE.U32 R6, R24, UR4, R6 ;  /* 0x0000000418067c25 */ /* 0x000fe2000f8e0006 */
[----:B------:R-:W-:-:S03]  /*13f0*/  ISETP.GE.AND.EX P0, PT, R9, UR5, PT, P0 ;  /* 0x0000000509007c0c */ /* 0x000fc6000bf06300 */
[----:B------:R-:W-:Y:S01]  /*1400*/  IMAD R5, R24, UR5, R3 ;  /* 0x0000000518057c24 */ /* 0x000fe2000f8e0203 */
[----:B------:R-:W-:-:S09]  /*1410*/  CS2R R2, SRZ ;  /* 0x0000000000027805 */ /* 0x000fd2000001ff00 */
[----:B------:R-:W-:Y:S05]  /*1420*/  @P0 BRA `(.L_x_1177) ;  /* 0x0000000000140947 */ /* 0x000fea0003800000 */
[----:B------:R-:W0:Y:S01]  /*1430*/  LDCU.64 UR4, c[0x0][0x390] ;  /* 0x00007200ff0477ac */ /* 0x000e220008000a00 */
[----:B------:R-:W-:Y:S01]  /*1440*/  IMAD.IADD R5, R7, 0x1, R5 ;  /* 0x0000000107057824 */ /* 0x000fe200078e0205 */
[----:B0-----:R-:W-:-:S04]  /*1450*/  LEA R2, P0, R6, UR4, 0x2 ;  /* 0x0000000406027c11 */ /* 0x001fc8000f8010ff */
[----:B------:R-:W-:-:S06]  /*1460*/  LEA.HI.X R3, R6, UR5, R5, 0x2, P0 ;  /* 0x0000000506037c11 */ /* 0x000fcc00080f1405 */
[----:B------:R-:W5:Y:S03]  /*1470*/  LDG.E.64 R2, desc[UR10][R2.64] ;  /* 0x0000000a02027981 */ /* 0x000f66000c1e1b00 */
.L_x_1177:
[----:B------:R-:W-:Y:S05]  /*1480*/  BSYNC.RECONVERGENT B0 ;  /* 0x0000000000007941 */ /* 0x000fea0003800200 */
.L_x_1176:
[C---:B-----5:R-:W-:Y:S01]  /*1490*/  FMUL.FTZ R6, R2.reuse, R2 ;  /* 0x0000000202067220 */ /* 0x060fe20000410000 */
[----:B------:R-:W-:-:S03]  /*14a0*/  FADD.FTZ R2, R2, R3 ;  /* 0x0000000302027221 */ /* 0x000fc60000010000 */
[----:B------:R-:W-:Y:S01]  /*14b0*/  FFMA.FTZ R3, R3, R3, R6 ;  /* 0x0000000303037223 */ /* 0x000fe20000010006 */
[----:B------:R-:W-:-:S03]  /*14c0*/  FADD.FTZ R23, R23, R2 ;  /* 0x0000000217177221 */ /* 0x000fc60000010000 */
[----:B------:R-:W-:-:S07]  /*14d0*/  FADD.FTZ R22, R22, R3 ;  /* 0x0000000316167221 */ /* 0x000fce0000010000 */
.L_x_1171:
[----:B------:R-:W0:Y:S01]  /*14e0*/  LDCU UR4, c[0x0][0x40c] ;  /* 0x00008180ff0477ac */ /* 0x000e220008000800 */
[----:B------:R-:W-:Y:S01]  /*14f0*/  IMAD.MOV.U32 R2, RZ, RZ, RZ ;  /* 0x000000ffff027224 */ /* 0x000fe200078e00ff */
[----:B------:R-:W1:Y:S01]  /*1500*/  S2R R8, SR_CgaCtaId ;  /* 0x0000000000087919 */ /* 0x000e620000008800 */
[----:B0-----:R-:W0:Y:S01]  /*1510*/  I2F.U32.RP R5, UR4 ;  /* 0x0000000400057d06 */ /* 0x001e220008209000 */
[----:B------:R-:W-:-:S07]  /*1520*/  ISETP.NE.U32.AND P2, PT, RZ, UR4, PT ;  /* 0x00000004ff007c0c */ /* 0x000fce000bf45070 */
[----:B0-----:R-:W0:Y:S02]  /*1530*/  MUFU.RCP R5, R5 ;  /* 0x0000000500057308 */ /* 0x001e240000001000 */
[----:B0-----:R-:W-:-:S06]  /*1540*/  IADD3 R3, PT, PT, R5, 0xffffffe, RZ ;  /* 0x0ffffffe05037810 */ /* 0x001fcc0007ffe0ff */
[----:B------:R-:W0:Y:S02]  /*1550*/  F2I.FTZ.U32.TRUNC.NTZ R3, R3 ;  /* 0x0000000300037305 */ /* 0x000e24000021f000 */
[----:B0-----:R-:W-:-:S05]  /*1560*/  IADD3 R7, PT, PT, RZ, -R3, RZ ;  /* 0x80000003ff077210 */ /* 0x001fca0007ffe0ff */
[----:B------:R-:W-:-:S04]  /*1570*/  IMAD R7, R7, UR4, RZ ;  /* 0x0000000407077c24 */ /* 0x000fc8000f8e02ff */
[----:B------:R-:W-:-:S06]  /*1580*/  IMAD.HI.U32 R7, R3, R7, R2 ;  /* 0x0000000703077227 */ /* 0x000fcc00078e0002 */
[----:B------:R-:W-:-:S05]  /*1590*/  IMAD.HI.U32 R2, R7, R4, RZ ;  /* 0x0000000407027227 */ /* 0x000fca00078e00ff */
[----:B------:R-:W-:-:S05]  /*15a0*/  IADD3 R7, PT, PT, -R2, RZ, RZ ;  /* 0x000000ff02077210 */ /* 0x000fca0007ffe1ff */
[----:B------:R-:W-:Y:S01]  /*15b0*/  IMAD R6, R7, UR4, R4 ;  /* 0x0000000407067c24 */ /* 0x000fe2000f8e0204 */
[----:B------:R-:W-:-:S04]  /*15c0*/  MOV R7, 0x400 ;  /* 0x0000040000077802 */ /* 0x000fc80000000f00 */
[----:B------:R-:W-:-:S13]  /*15d0*/  ISETP.GE.U32.AND P0, PT, R6, UR4, PT ;  /* 0x0000000406007c0c */ /* 0x000fda000bf06070 */
[----:B------:R-:W-:Y:S01]  /*15e0*/  @P0 IADD3 R6, PT, PT, R6, -UR4, RZ ;  /* 0x8000000406060c10 */ /* 0x000fe2000fffe0ff */
[----:B------:R-:W-:-:S03]  /*15f0*/  @P0 VIADD R2, R2, 0x1 ;  /* 0x0000000102020836 */ /* 0x000fc60000000000 */
[----:B------:R-:W-:-:S13]  /*1600*/  ISETP.GE.U32.AND P1, PT, R6, UR4, PT ;  /* 0x0000000406007c0c */ /* 0x000fda000bf26070 */
[----:B------:R-:W-:Y:S02]  /*1610*/  @P1 IADD3 R2, PT, PT, R2, 0x1, RZ ;  /* 0x0000000102021810 */ /* 0x000fe40007ffe0ff */
[----:B------:R-:W-:-:S04]  /*1620*/  @!P2 LOP3.LUT R2, RZ, UR4, RZ, 0x33, !PT ;  /* 0x00000004ff02ac12 */ /* 0x000fc8000f8e33ff */
[----:B------:R-:W-:-:S05]  /*1630*/  IADD3 R3, PT, PT, -R2, RZ, RZ ;  /* 0x000000ff02037210 */ /* 0x000fca0007ffe1ff */
[----:B------:R-:W-:Y:S01]  /*1640*/  IMAD R4, R3, UR4, R4 ;  /* 0x0000000403047c24 */ /* 0x000fe2000f8e0204 */
[----:B-1----:R-:W-:-:S04]  /*1650*/  LEA R3, R8, R7, 0x18 ;  /* 0x0000000708037211 */ /* 0x002fc800078ec0ff */
[----:B------:R-:W-:Y:S01]  /*1660*/  ISETP.NE.AND P0, PT, R4, RZ, PT ;  /* 0x000000ff0400720c */ /* 0x000fe20003f05270 */
[----:B------:R-:W-:-:S03]  /*1670*/  IMAD R3, R0, 0xc, R3 ;  /* 0x0000000c00037824 */ /* 0x000fc600078e0203 */
[----:B------:R-:W-:Y:S02]  /*1680*/  SEL R6, RZ, 0x1, P0 ;  /* 0x00000001ff067807 */ /* 0x000fe40000000000 */
[----:B------:R-:W-:Y:S01]  /*1690*/  ISETP.GT.U32.AND P0, PT, R0, 0x1b, PT ;  /* 0x0000001b0000780c */ /* 0x000fe20003f04070 */
[----:B------:R0:W-:Y:S04]  /*16a0*/  STS [R3+0x214], R23 ;  /* 0x0002141703007388 */ /* 0x0001e80000000800 */
[----:B------:R0:W-:Y:S04]  /*16b0*/  STS [R3+0x218], R22 ;  /* 0x0002181603007388 */ /* 0x0001e80000000800 */
[----:B------:R0:W-:Y:S01]  /*16c0*/  STS [R3+0x210], R6 ;  /* 0x0002100603007388 */ /* 0x0001e20000000800 */
[----:B------:R-:W-:Y:S06]  /*16d0*/  BAR.SYNC.DEFER_BLOCKING 0x0 ;  /* 0x0000000000007b1d */ /* 0x000fec0000010000 */
[----:B------:R-:W-:Y:S05]  /*16e0*/  @P0 BRA `(.L_x_1178) ;  /* 0x0000000c00580947 */ /* 0x000fea0003800000 */
[----:B------:R-:W-:Y:S01]  /*16f0*/  IMAD R27, R0, 0x48, R3 ;  /* 0x00000048001b7824 */ /* 0x000fe200078e0203 */
[----:B------:R-:W1:Y:S01]  /*1700*/  S2R R16, SR_LANEID ;  /* 0x0000000000107919 */ /* 0x000e620000000000 */
[----:B------:R-:W-:Y:S02]  /*1710*/  LEA R7, R8, R7, 0x18 ;  /* 0x0000000708077211 */ /* 0x000fe400078ec0ff */
[----:B0-----:R-:W-:Y:S01]  /*1720*/  IADD3 R3, PT, PT, R3, 0x210, RZ ;  /* 0x0000021003037810 */ /* 0x001fe20007ffe0ff */
[----:B------:R-:W0:Y:S04]  /*1730*/  LDS R19, [R27+0x21c] ;  /* 0x00021c001b137984 */ /* 0x000e280000000800 */
[----:B------:R-:W-:Y:S01]  /*1740*/  LDS R6, [R27+0x214] ;  /* 0x000214001b067984 */ /* 0x000fe20000000800 */
[----:B------:R-:W-:-:S03]  /*1750*/  IMAD R3, R0, 0x48, R3 ;  /* 0x0000004800037824 */ /* 0x000fc600078e0203 */
[----:B------:R-:W-:Y:S04]  /*1760*/  LDS R25, [R27+0x220] ;  /* 0x000220001b197984 */ /* 0x000fe80000000800 */
[----:B------:R-:W2:Y:S04]  /*1770*/  LDS R20, [R27+0x228] ;  /* 0x000228001b147984 */ /* 0x000ea80000000800 */
[----:B------:R-:W3:Y:S04]  /*1780*/  LDS R18, [R27+0x234] ;  /* 0x000234001b127984 */ /* 0x000ee80000000800 */
[----:B------:R-:W-:Y:S04]  /*1790*/  LDS R24, [R27+0x218] ;  /* 0x000218001b187984 */ /* 0x000fe80000000800 */
[----:B------:R-:W4:Y:S04]  /*17a0*/  LDS R26, [R27+0x224] ;  /* 0x000224001b1a7984 */ /* 0x000f280000000800 */
[----:B------:R-:W5:Y:S04]  /*17b0*/  LDS R17, [R27+0x240] ;  /* 0x000240001b117984 */ /* 0x000f680000000800 */
[----:B------:R-:W5:Y:S04]  /*17c0*/  LDS R11, [R27+0x24c] ;  /* 0x00024c001b0b7984 */ /* 0x000f680000000800 */
[----:B------:R-:W5:Y:S04]  /*17d0*/  LDS R22, [R27+0x22c] ;  /* 0x00022c001b167984 */ /* 0x000f680000000800 */
[----:B------:R-:W5:Y:S01]  /*17e0*/  LDS R21, [R27+0x230] ;  /* 0x000230001b157984 */ /* 0x000f620000000800 */
[----:B0-----:R-:W-:-:S03]  /*17f0*/  ISETP.NE.AND P0, PT, R19, RZ, PT ;  /* 0x000000ff1300720c */ /* 0x001fc60003f05270 */
[----:B------:R-:W0:Y:S04]  /*1800*/  LDS R10, [R27+0x258] ;  /* 0x000258001b0a7984 */ /* 0x000e280000000800 */
[----:B------:R-:W0:Y:S04]  /*1810*/  LDS R15, [R27+0x238] ;  /* 0x000238001b0f7984 */ /* 0x000e280000000800 */
[----:B------:R-:W0:Y:S01]  /*1820*/  LDS R14, [R27+0x23c] ;  /* 0x00023c001b0e7984 */ /* 0x000e220000000800 */
[----:B--2---:R-:W-:Y:S01]  /*1830*/  ISETP.NE.AND P1, PT, R20, RZ, PT ;  /* 0x000000ff1400720c */ /* 0x004fe20003f25270 */
[----:B------:R-:W-:-:S02]  /*1840*/  @!P0 FADD.FTZ R25, R6, R25 ;  /* 0x0000001906198221 */ /* 0x000fc40000010000 */
[----:B------:R-:W2:Y:S01]  /*1850*/  LDS R23, [R27+0x210] ;  /* 0x000210001b177984 */ /* 0x000ea20000000800 */
[----:B---3--:R-:W-:-:S03]  /*1860*/  ISETP.NE.AND P2, PT, R18, RZ, PT ;  /* 0x000000ff1200720c */ /* 0x008fc60003f45270 */
[----:B------:R-:W3:Y:S04]  /*1870*/  LDS R12, [R27+0x244] ;  /* 0x000244001b0c7984 */ /* 0x000ee80000000800 */
[----:B------:R-:W3:Y:S01]  /*1880*/  LDS R13, [R27+0x248] ;  /* 0x000248001b0d7984 */ /* 0x000ee20000000800 */
[----:B----4-:R-:W-:Y:S01]  /*1890*/  @!P0 FADD.FTZ R26, R24, R26 ;  /* 0x0000001a181a8221 */ /* 0x010fe20000010000 */
[----:B-1----:R-:W-:Y:S02]  /*18a0*/  SHF.R.U32.HI R24, RZ, 0x2, R16 ;  /* 0x00000002ff187819 */ /* 0x002fe40000011610 */
[----:B------:R-:W1:Y:S01]  /*18b0*/  LDS R9, [R27+0x250] ;  /* 0x000250001b097984 */ /* 0x000e620000000800 */
[----:B-----5:R-:W-:-:S03]  /*18c0*/  ISETP.NE.AND P0, PT, R17, RZ, PT ;  /* 0x000000ff1100720c */ /* 0x020fc60003f05270 */
[----:B------:R-:W4:Y:S01]  /*18d0*/  LDS R8, [R27+0x254] ;  /* 0x000254001b087984 */ /* 0x000f220000000800 */
[----:B------:R-:W-:-:S03]  /*18e0*/  ISETP.NE.AND P3, PT, R11, RZ, PT ;  /* 0x000000ff0b00720c */ /* 0x000fc60003f65270 */
[----:B------:R-:W5:Y:S01]  /*18f0*/  LDS R6, [R27+0x25c] ;  /* 0x00025c001b067984 */ /* 0x000f620000000800 */
[----:B------:R-:W-:-:S03]  /*1900*/  @!P1 FADD.FTZ R22, R22, R25 ;  /* 0x0000001916169221 */ /* 0x000fc60000010000 */
[----:B------:R-:W5:Y:S01]  /*1910*/  LDS R5, [R27+0x260] ;  /* 0x000260001b057984 */ /* 0x000f620000000800 */
[----:B------:R-:W-:Y:S01]  /*1920*/  @!P1 FADD.FTZ R21, R21, R26 ;  /* 0x0000001a15159221 */ /* 0x000fe20000010000 */
[----:B0-----:R-:W-:Y:S01]  /*1930*/  ISETP.NE.AND P1, PT, R10, RZ, PT ;  /* 0x000000ff0a00720c */ /* 0x001fe20003f25270 */
[----:B------:R-:W-:Y:S02]  /*1940*/  @!P2 FADD.FTZ R15, R15, R22 ;  /* 0x000000160f0fa221 */ /* 0x000fe40000010000 */
[----:B------:R-:W-:Y:S01]  /*1950*/  @!P2 FADD.FTZ R14, R14, R21 ;  /* 0x000000150e0ea221 */ /* 0x000fe20000010000 */
[----:B--2---:R-:W-:Y:S01]  /*1960*/  IADD3 R23, PT, PT, R20, R19, R23 ;  /* 0x0000001314177210 */ /* 0x004fe20007ffe017 */
[----:B------:R-:W-:-:S04]  /*1970*/  IMAD.HI.U32 R19, R24, 0x24924925, RZ ;  /* 0x2492492518137827 */ /* 0x000fc800078e00ff */
[----:B---3--:R-:W-:Y:S01]  /*1980*/  @!P0 FADD.FTZ R12, R12, R15 ;  /* 0x0000000f0c0c8221 */ /* 0x008fe20000010000 */
[----:B------:R-:W-:Y:S01]  /*1990*/  IADD3 R23, PT, PT, R17, R23, R18 ;  /* 0x0000001711177210 */ /* 0x000fe20007ffe012 */
[----:B------:R-:W-:Y:S02]  /*19a0*/  IMAD R16, R19, -0x1c, R16 ;  /* 0xffffffe413107824 */ /* 0x000fe400078e0210 */
[----:B------:R-:W-:Y:S01]  /*19b0*/  @!P0 FADD.FTZ R13, R13, R14 ;  /* 0x0000000e0d0d8221 */ /* 0x000fe20000010000 */
[----:B------:R-:W-:Y:S01]  /*19c0*/  IADD3 R10, PT, PT, R10, R23, R11 ;  /* 0x000000170a0a7210 */ /* 0x000fe20007ffe00b */
[----:B------:R-:W-:Y:S02]  /*19d0*/  IMAD R7, R16, 0xc, R7 ;  /* 0x0000000c10077824 */ /* 0x000fe400078e0207 */
[----:B-1----:R-:W-:-:S03]  /*19e0*/  @!P3 FADD.FTZ R9, R9, R12 ;  /* 0x0000000c0909b221 */ /* 0x002fc60000010000 */
[----:B------:R0:W-:Y:S01]  /*19f0*/  STS [R7+0xc0], R10 ;  /* 0x0000c00a07007388 */ /* 0x0001e20000000800 */
[----:B----4-:R-:W-:Y:S01]  /*1a00*/  @!P3 FADD.FTZ R8, R8, R13 ;  /* 0x0000000d0808b221 */ /* 0x010fe20000010000 */
[----:B-----5:R-:W-:-:S03]  /*1a10*/  @!P1 FADD.FTZ R6, R6, R9 ;  /* 0x0000000906069221 */ /* 0x020fc60000010000 */
[----:B------:R-:W-:Y:S02]  /*1a20*/  @!P1 FADD.FTZ R5, R5, R8 ;  /* 0x0000000805059221 */ /* 0x000fe40000010000 */
[----:B------:R0:W-:Y:S01]  /*1a30*/  STS [R7+0xc4], R6 ;  /* 0x0000c40607007388 */ /* 0x0001e20000000800 */
[----:B------:R-:W-:-:S03]  /*1a40*/  IMAD.MOV.U32 R8, RZ, RZ, 0xfffffff ;  /* 0x0fffffffff087424 */ /* 0x000fc600078e00ff */
[----:B------:R0:W-:Y:S02]  /*1a50*/  STS [R7+0xc8], R5 ;  /* 0x0000c80507007388 */ /* 0x0001e40000000800 */
[----:B------:R-:W-:-:S13]  /*1a60*/  R2UR UR4, R8 ;  /* 0x00000000080472ca */ /* 0x000fda00000e0000 */
[----:B0-----:R-:W-:Y:S05]  /*1a70*/  BRA.DIV UR4, `(.L_x_1179) ;  /* 0x0000000e04107947 */ /* 0x001fea000b800000 */
[----:B------:R-:W-:Y:S01]  /*1a80*/  ISETP.NE.AND P1, PT, R16, RZ, PT ;  /* 0x000000ff1000720c */ /* 0x000fe20003f25270 */
[----:B------:R-:W-:Y:S01]  /*1a90*/  NOP ;  /* 0x0000000000007918 */ /* 0x000fe20000000000 */
[----:B------:R-:W-:-:S11]  /*1aa0*/  PLOP3.LUT P0, PT, PT, PT, PT, 0x80, 0x8 ;  /* 0x000000000008781c */ /* 0x000fd60003f0f070 */
[----:B------:R-:W0:Y:S01]  /*1ab0*/  @P1 LDS R9, [R7+0xb4] ;  /* 0x0000b40007091984 */ /* 0x000e220000000800 */
[----:B------:R-:W-:-:S03]  /*1ac0*/  @P1 ISETP.NE.AND P2, PT, R10, RZ, PT ;  /* 0x000000ff0a00120c */ /* 0x000fc60003f45270 */
[----:B------:R-:W1:Y:S01]  /*1ad0*/  @P1 LDS R11, [R7+0xb8] ;  /* 0x0000b800070b1984 */ /* 0x000e620000000800 */
[----:B------:R-:W-:-:S03]  /*1ae0*/  @P1 PLOP3.LUT P0, PT, P2, PT, PT, 0x80, 0x8 ;  /* 0x000000000008181c */ /* 0x000fc6000170f070 */
[----:B------:R-:W2:Y:S01]  /*1af0*/  @P1 LDS R12, [R7+0xbc] ;  /* 0x0000bc00070c1984 */ /* 0x000ea20000000800 */
[----:B0-----:R-:W-:-:S09]  /*1b00*/  @P1 IADD3 R9, PT, PT, R10, R9, RZ ;  /* 0x000000090a091210 */ /* 0x001fd20007ffe0ff */
[----:B-1----:R-:W-:Y:S01]  /*1b10*/  @!P0 FADD.FTZ R6, R6, R11 ;  /* 0x0000000b06068221 */ /* 0x002fe20000010000 */
[----:B------:R-:W-:Y:S01]  /*1b20*/  @P1 IMAD.MOV.U32 R10, RZ, RZ, R9 ;  /* 0x000000ffff0a1224 */ /* 0x000fe200078e0009 */
[----:B------:R-:W-:Y:S01]  /*1b30*/  ISETP.GE.U32.AND P1, PT, R16, 0x2, PT ;  /* 0x000000021000780c */ /* 0x000fe20003f26070 */
[----:B------:R-:W-:Y:S01]  /*1b40*/  NOP ;  /* 0x0000000000007918 */ /* 0x000fe20000000000 */
[----:B--2---:R-:W-:Y:S02]  /*1b50*/  @!P0 FADD.FTZ R5, R5, R12 ;  /* 0x0000000c05058221 */ /* 0x004fe40000010000 */
[----:B------:R-:W-:Y:S01]  /*1b60*/  STS [R7+0xc0], R10 ;  /* 0x0000c00a07007388 */ /* 0x000fe20000000800 */
[----:B------:R-:W-:-:S03]  /*1b70*/  PLOP3.LUT P0, PT, PT, PT, PT, 0x80, 0x8 ;  /* 0x000000000008781c */ /* 0x000fc60003f0f070 */
[----:B------:R-:W-:Y:S05]  /*1b80*/  STS [R7+0xc4], R6 ;  /* 0x0000c40607007388 */ /* 0x000fea0000000800 */
[----:B------:R-:W-:Y:S01]  /*1b90*/  @P1 ISETP.NE.AND P2, PT, R10, RZ, PT ;  /* 0x000000ff0a00120c */ /* 0x000fe20003f45270 */
[----:B------:R-:W-:Y:S01]  /*1ba0*/  STS [R7+0xc8], R5 ;  /* 0x0000c80507007388 */ /* 0x000fe20000000800 */
[----:B------:R-:W-:-:S03]  /*1bb0*/  NOP ;  /* 0x0000000000007918 */ /* 0x000fc60000000000 */
[----:B------:R-:W0:Y:S01]  /*1bc0*/  @P1 LDS R9, [R7+0xa8] ;  /* 0x0000a80007091984 */ /* 0x000e220000000800 */
[----:B------:R-:W-:-:S03]  /*1bd0*/  @P1 PLOP3.LUT P0, PT, P2, PT, PT, 0x80, 0x8 ;  /* 0x000000000008181c */ /* 0x000fc6000170f070 */
[----:B------:R-:W1:Y:S04]  /*1be0*/  @P1 LDS R11, [R7+0xac] ;  /* 0x0000ac00070b1984 */ /* 0x000e680000000800 */
[----:B------:R-:W2:Y:S01]  /*1bf0*/  @P1 LDS R12, [R7+0xb0] ;  /* 0x0000b000070c1984 */ /* 0x000ea20000000800 */
[----:B0-----:R-:W-:-:S04]  /*1c00*/  @P1 IADD3 R9, PT, PT, R10, R9, RZ ;  /* 0x000000090a091210 */ /* 0x001fc80007ffe0ff */
[----:B------:R-:W-:Y:S01]  /*1c10*/  @P1 MOV R10, R9 ;  /* 0x00000009000a1202 */ /* 0x000fe20000000f00 */
[----:B-1----:R-:W-:Y:S01]  /*1c20*/  @!P0 FADD.FTZ R6, R6, R11 ;  /* 0x0000000b06068221 */ /* 0x002fe20000010000 */
[----:B------:R-:W-:Y:S01]  /*1c30*/  ISETP.GE.U32.AND P1, PT, R16, 0x4, PT ;  /* 0x000000041000780c */ /* 0x000fe20003f26070 */
[----:B------:R-:W-:Y:S01]  /*1c40*/  NOP ;  /* 0x0000000000007918 */ /* 0x000fe20000000000 */
[----:B--2---:R-:W-:Y:S01]  /*1c50*/  @!P0 FADD.FTZ R5, R5, R12 ;  /* 0x0000000c05058221 */ /* 0x004fe20000010000 */
[----:B------:R-:W-:Y:S01]  /*1c60*/  STS [R7+0xc0], R10 ;  /* 0x0000c00a07007388 */ /* 0x000fe20000000800 */
[----:B------:R-:W-:-:S03]  /*1c70*/  PLOP3.LUT P0, PT, PT, PT, PT, 0x80, 0x8 ;  /* 0x000000000008781c */ /* 0x000fc60003f0f070 */
[----:B------:R-:W-:Y:S06]  /*1c80*/  STS [R7+0xc4], R6 ;  /* 0x0000c40607007388 */ /* 0x000fec0000000800 */
[----:B------:R-:W-:Y:S01]  /*1c90*/  @P1 ISETP.NE.AND P2, PT, R10, RZ, PT ;  /* 0x000000ff0a00120c */ /* 0x000fe20003f45270 */
[----:B------:R-:W-:Y:S01]  /*1ca0*/  STS [R7+0xc8], R5 ;  /* 0x0000c80507007388 */ /* 0x000fe20000000800 */
[----:B------:R-:W-:-:S03]  /*1cb0*/  NOP ;  /* 0x0000000000007918 */ /* 0x000fc60000000000 */
[----:B------:R-:W0:Y:S01]  /*1cc0*/  @P1 LDS R9, [R7+0x90] ;  /* 0x0000900007091984 */ /* 0x000e220000000800 */
[----:B------:R-:W-:-:S03]  /*1cd0*/  @P1 PLOP3.LUT P0, PT, P2, PT, PT, 0x80, 0x8 ;  /* 0x000000000008181c */ /* 0x000fc6000170f070 */
[----:B------:R-:W1:Y:S04]  /*1ce0*/  @P1 LDS R11, [R7+0x94] ;  /* 0x00009400070b1984 */ /* 0x000e680000000800 */
[----:B------:R-:W2:Y:S01]  /*1cf0*/  @P1 LDS R12, [R7+0x98] ;  /* 0x00009800070c1984 */ /* 0x000ea20000000800 */
[----:B0-----:R-:W-:-:S05]  /*1d00*/  @P1 IMAD.IADD R9, R10, 0x1, R9 ;  /* 0x000000010a091824 */ /* 0x001fca00078e0209 */
[----:B-1----:R-:W-:Y:S01]  /*1d10*/  @!P0 FADD.FTZ R6, R6, R11 ;  /* 0x0000000b06068221 */ /* 0x002fe20000010000 */
[----:B------:R-:W-:Y:S01]  /*1d20*/  @P1 MOV R10, R9 ;  /* 0x00000009000a1202 */ /* 0x000fe20000000f00 */
[----:B------:R-:W-:Y:S01]  /*1d30*/  NOP ;  /* 0x0000000000007918 */ /* 0x000fe20000000000 */
[----:B------:R-:W-:Y:S01]  /*1d40*/  ISETP.GE.U32.AND P1, PT, R16, 0x8, PT ;  /* 0x000000081000780c */ /* 0x000fe20003f26070 */
[----:B--2---:R-:W-:Y:S02]  /*1d50*/  @!P0 FADD.FTZ R5, R5, R12 ;  /* 0x0000000c05058221 */ /* 0x004fe40000010000 */
[----:B------:R-:W-:Y:S01]  /*1d60*/  STS [R7+0xc0], R10 ;  /* 0x0000c00a07007388 */ /* 0x000fe20000000800 */
[----:B------:R-:W-:-:S03]  /*1d70*/  PLOP3.LUT P0, PT, PT, PT, PT, 0x80, 0x8 ;  /* 0x000000000008781c */ /* 0x000fc60003f0f070 */
[----:B------:R-:W-:Y:S04]  /*1d80*/  STS [R7+0xc4], R6 ;  /* 0x0000c40607007388 */ /* 0x000fe80000000800 */
[----:B------:R-:W-:Y:S01]  /*1d90*/  STS [R7+0xc8], R5 ;  /* 0x0000c80507007388 */ /* 0x000fe20000000800 */
[----:B------:R-:W-:-:S03]  /*1da0*/  NOP ;  /* 0x0000000000007918 */ /* 0x000fc60000000000 */
[----:B------:R-:W0:Y:S01]  /*1db0*/  @P1 LDS R9, [R7+0x60] ;  /* 0x0000600007091984 */ /* 0x000e220000000800 */
[----:B------:R-:W-:-:S03]  /*1dc0*/  @P1 ISETP.NE.AND P2, PT, R10, RZ, PT ;  /* 0x000000ff0a00120c */ /* 0x000fc60003f45270 */
[----:B------:R-:W1:Y:S01]  /*1dd0*/  @P1 LDS R11, [R7+0x64] ;  /* 0x00006400070b1984 */ /* 0x000e620000000800 */
[----:B------:R-:W-:Y:S02]  /*1de0*/  @P1 PLOP3.LUT P0, PT, P2, PT, PT, 0x80, 0x8 ;  /* 0x000000000008181c */ /* 0x000fe4000170f070 */
[----:B------:R-:W-:Y:S01]  /*1df0*/  ISETP.GE.U32.AND P2, PT, R16, 0x10, PT ;  /* 0x000000101000780c */ /* 0x000fe20003f46070 */
[----:B------:R-:W2:Y:S01]  /*1e00*/  @P1 LDS R12, [R7+0x68] ;  /* 0x00006800070c1984 */ /* 0x000ea20000000800 */
[----:B0-----:R-:W-:-:S09]  /*1e10*/  @P1 IADD3 R9, PT, PT, R10, R9, RZ ;  /* 0x000000090a091210 */ /* 0x001fd20007ffe0ff */
[----:B-1----:R-:W-:Y:S01]  /*1e20*/  @!P0 FADD.FTZ R6, R6, R11 ;  /* 0x0000000b06068221 */ /* 0x002fe20000010000 */
[----:B------:R-:W-:Y:S01]  /*1e30*/  @P1 IMAD.MOV.U32 R10, RZ, RZ, R9 ;  /* 0x000000ffff0a1224 */ /* 0x000fe200078e0009 */
[----:B------:R-:W-:Y:S01]  /*1e40*/  NOP ;  /* 0x0000000000007918 */ /* 0x000fe20000000000 */
[----:B--2---:R-:W-:-:S03]  /*1e50*/  @!P0 FADD.FTZ R5, R5, R12 ;  /* 0x0000000c05058221 */ /* 0x004fc60000010000 */
[----:B------:R-:W-:Y:S01]  /*1e60*/  STS [R7+0xc0], R10 ;  /* 0x0000c00a07007388 */ /* 0x000fe20000000800 */
[----:B------:R-:W-:Y:S02]  /*1e70*/  @P2 ISETP.NE.AND P1, PT, R10, RZ, PT ;  /* 0x000000ff0a00220c */ /* 0x000fe40003f25270 */
[----:B------:R-:W-:Y:S01]  /*1e80*/  PLOP3.LUT P0, PT, PT, PT, PT, 0x80, 0x8 ;  /* 0x000000000008781c */ /* 0x000fe20003f0f070 */
[----:B------:R-:W-:Y:S01]  /*1e90*/  STS [R7+0xc4], R6 ;  /* 0x0000c40607007388 */ /* 0x000fe20000000800 */
[----:B------:R-:W-:-:S03]  /*1ea0*/  @P2 PLOP3.LUT P0, PT, P1, PT, PT, 0x80, 0x8 ;  /* 0x000000000008281c */ /* 0x000fc60000f0f070 */
[----:B------:R-:W-:Y:S01]  /*1eb0*/  STS [R7+0xc8], R5 ;  /* 0x0000c80507007388 */ /* 0x000fe20000000800 */
[----:B------:R-:W-:-:S03]  /*1ec0*/  NOP ;  /* 0x0000000000007918 */ /* 0x000fc60000000000 */
[----:B------:R-:W0:Y:S04]  /*1ed0*/  @P2 LDS R9, [R7] ;  /* 0x0000000007092984 */ /* 0x000e280000000800 */
[----:B------:R-:W1:Y:S04]  /*1ee0*/  @P2 LDS R11, [R7+0x4] ;  /* 0x00000400070b2984 */ /* 0x000e680000000800 */
[----:B------:R-:W2:Y:S01]  /*1ef0*/  @P2 LDS R12, [R7+0x8] ;  /* 0x00000800070c2984 */ /* 0x000ea20000000800 */
[----:B0-----:R-:W-:-:S04]  /*1f00*/  @P2 IADD3 R9, PT, PT, R10, R9, RZ ;  /* 0x000000090a092210 */ /* 0x001fc80007ffe0ff */
[----:B------:R-:W-:Y:S01]  /*1f10*/  @P2 MOV R10, R9 ;  /* 0x00000009000a2202 */ /* 0x000fe20000000f00 */
[----:B-1----:R-:W-:Y:S01]  /*1f20*/  @!P0 FADD.FTZ R6, R6, R11 ;  /* 0x0000000b06068221 */ /* 0x002fe20000010000 */
[----:B------:R-:W-:Y:S01]  /*1f30*/  NOP ;  /* 0x0000000000007918 */ /* 0x000fe20000000000 */
[----:B--2---:R-:W-:Y:S02]  /*1f40*/  @!P0 FADD.FTZ R5, R5, R12 ;  /* 0x0000000c05058221 */ /* 0x004fe40000010000 */
[----:B------:R0:W-:Y:S04]  /*1f50*/  STS [R7+0xc0], R10 ;  /* 0x0000c00a07007388 */ /* 0x0001e80000000800 */
[----:B------:R0:W-:Y:S04]  /*1f60*/  STS [R7+0xc4], R6 ;  /* 0x0000c40607007388 */ /* 0x0001e80000000800 */
[----:B------:R0:W-:Y:S01]  /*1f70*/  STS [R7+0xc8], R5 ;  /* 0x0000c80507007388 */ /* 0x0001e20000000800 */
[----:B------:R-:W-:Y:S01]  /*1f80*/  NOP ;  /* 0x0000000000007918 */ /* 0x000fe20000000000 */
.L_x_1191:
[----:B------:R-:W1:Y:S01]  /*1f90*/  LDS R24, [R3] ;  /* 0x0000000003187984 */ /* 0x000e620000000800 */
[----:B------:R-:W-:Y:S02]  /*1fa0*/  ISETP.NE.AND P1, PT, R0, RZ, PT ;  /* 0x000000ff0000720c */ /* 0x000fe40003f25270 */
[----:B------:R-:W-:Y:S01]  /*1fb0*/  PLOP3.LUT P0, PT, PT, PT, PT, 0x80, 0x8 ;  /* 0x000000000008781c */ /* 0x000fe20003f0f070 */
[----:B------:R-:W2:Y:S04]  /*1fc0*/  LDS R15, [R7+0xb4] ;  /* 0x0000b400070f7984 */ /* 0x000ea80000000800 */
[----:B0-----:R-:W-:Y:S04]  /*1fd0*/  LDS R6, [R3+0x4] ;  /* 0x0000040003067984 */ /* 0x001fe80000000800 */
[----:B------:R-:W0:Y:S04]  /*1fe0*/  LDS R17, [R7+0xb8] ;  /* 0x0000b80007117984 */ /* 0x000e280000000800 */
[----:B------:R-:W-:Y:S04]  /*1ff0*/  LDS R8, [R3+0x8] ;  /* 0x0000080003087984 */ /* 0x000fe80000000800 */
[----:B------:R-:W3:Y:S04]  /*2000*/  LDS R19, [R7+0xbc] ;  /* 0x0000bc0007137984 */ /* 0x000ee80000000800 */
[----:B------:R-:W4:Y:S04]  /*2010*/  LDS R21, [R3+0xc] ;  /* 0x00000c0003157984 */ /* 0x000f280000000800 */
[----:B------:R-:W5:Y:S04]  /*2020*/  LDS R14, [R3+0x18] ;  /* 0x00001800030e7984 */ /* 0x000f680000000800 */
[----:B------:R-:W5:Y:S04]  /*2030*/  LDS R13, [R3+0x24] ;  /* 0x00002400030d7984 */ /* 0x000f680000000800 */
[----:B------:R-:W5:Y:S01]  /*2040*/  LDS R12, [R3+0x30] ;  /* 0x00003000030c7984 */ /* 0x000f620000000800 */
[----:B-1----:R-:W-:-:S03]  /*2050*/  @P1 ISETP.NE.AND P2, PT, R24, RZ, PT ;  /* 0x000000ff1800120c */ /* 0x002fc60003f45270 */
[----:B------:R-:W1:Y:S01]  /*2060*/  LDS R9, [R3+0x10] ;  /* 0x0000100003097984 */ /* 0x000e620000000800 */
[----:B------:R-:W-:-:S03]  /*2070*/  @P1 PLOP3.LUT P0, PT, P2, PT, PT, 0x80, 0x8 ;  /* 0x000000000008181c */ /* 0x000fc6000170f070 */
[----:B------:R-:W1:Y:S01]  /*2080*/  LDS R5, [R3+0x14] ;  /* 0x0000140003057984 */ /* 0x000e620000000800 */
[----:B--2---:R-:W-:-:S03]  /*2090*/  @P1 IMAD.IADD R24, R15, 0x1, R24 ;  /* 0x000000010f181824 */ /* 0x004fc600078e0218 */
[----:B------:R-:W2:Y:S04]  /*20a0*/  LDS R11, [R3+0x3c] ;  /* 0x00003c00030b7984 */ /* 0x000ea80000000800 */
[----:B------:R-:W2:Y:S04]  /*20b0*/  LDS R10, [R3+0x1c] ;  /* 0x00001c00030a7984 */ /* 0x000ea80000000800 */
[----:B------:R-:W2:Y:S01]  /*20c0*/  LDS R0, [R3+0x20] ;  /* 0x0000200003007984 */ /* 0x000ea20000000800 */
[----:B0-----:R-:W-:Y:S01]  /*20d0*/  @!P0 FADD.FTZ R6, R17, R6 ;  /* 0x0000000611068221 */ /* 0x001fe20000010000 */
[----:B---3--:R-:W-:-:S02]  /*20e0*/  @!P0 FADD.FTZ R8, R19, R8 ;  /* 0x0000000813088221 */ /* 0x008fc40000010000 */
[----:B------:R-:W0:Y:S01]  /*20f0*/  LDS R7, [R3+0x48] ;  /* 0x0000480003077984 */ /* 0x000e220000000800 */
[----:B----4-:R-:W-:-:S03]  /*2100*/  IADD3 R23, PT, PT, R21, R24, RZ ;  /* 0x0000001815177210 */ /* 0x010fc60007ffe0ff */
[----:B------:R-:W3:Y:S01]  /*2110*/  LDS R16, [R3+0x28] ;  /* 0x0000280003107984 */ /* 0x000ee20000000800 */
[----:B------:R-:W-:Y:S02]  /*2120*/  ISETP.NE.AND P5, PT, R21, RZ, PT ;  /* 0x000000ff1500720c */ /* 0x000fe40003fa5270 */
[C---:B-----5:R-:W-:Y:S01]  /*2130*/  ISETP.NE.AND P4, PT, R14.reuse, RZ, PT ;  /* 0x000000ff0e00720c */ /* 0x060fe20003f85270 */
[----:B------:R-:W4:Y:S01]  /*2140*/  LDS R15, [R3+0x2c] ;  /* 0x00002c00030f7984 */ /* 0x000f220000000800 */
[----:B------:R-:W-:Y:S02]  /*2150*/  IADD3 R26, PT, PT, R14, R23, RZ ;  /* 0x000000170e1a7210 */ /* 0x000fe40007ffe0ff */
[C---:B------:R-:W-:Y:S01]  /*2160*/  ISETP.NE.AND P3, PT, R13.reuse, RZ, PT ;  /* 0x000000ff0d00720c */ /* 0x040fe20003f65270 */
[----:B------:R-:W5:Y:S02]  /*2170*/  LDS R17, [R3+0x34] ;  /* 0x0000340003117984 */ /* 0x000f640000000800 */
[----:B------:R-:W-:Y:S01]  /*2180*/  IMAD.IADD R25, R13, 0x1, R26 ;  /* 0x000000010d197824 */ /* 0x000fe200078e021a */
[C---:B------:R-:W-:Y:S01]  /*2190*/  ISETP.NE.AND P2, PT, R12.reuse, RZ, PT ;  /* 0x000000ff0c00720c */ /* 0x040fe20003f45270 */
[----:B------:R-:W5:Y:S03]  /*21a0*/  LDS R20, [R3+0x38] ;  /* 0x0000380003147984 */ /* 0x000f660000000800 */
[----:B------:R-:W-:Y:S01]  /*21b0*/  IADD3 R14, PT, PT, R12, R25, RZ ;  /* 0x000000190c0e7210 */ /* 0x000fe20007ffe0ff */
[----:B------:R-:W5:Y:S01]  /*21c0*/  LDS R18, [R3+0x40] ;  /* 0x0000400003127984 */ /* 0x000f620000000800 */
[----:B-1----:R-:W-:-:S03]  /*21d0*/  @!P5 FADD.FTZ R9, R9, R6 ;  /* 0x000000060909d221 */ /* 0x002fc60000010000 */
[----:B------:R-:W1:Y:S01]  /*21e0*/  LDS R19, [R3+0x44] ;  /* 0x0000440003137984 */ /* 0x000e620000000800 */
[----:B------:R-:W-:-:S03]  /*21f0*/  @!P5 FADD.FTZ R5, R5, R8 ;  /* 0x000000080505d221 */ /* 0x000fc60000010000 */
[----:B------:R-:W1:Y:S01]  /*2200*/  LDS R21, [R3+0x4c] ;  /* 0x00004c0003157984 */ /* 0x000e620000000800 */
[C---:B--2---:R-:W-:Y:S02]  /*2210*/  ISETP.NE.AND P0, PT, R11.reuse, RZ, PT ;  /* 0x000000ff0b00720c */ /* 0x044fe40003f05270 */
[----:B------:R-:W-:Y:S01]  /*2220*/  IADD3 R12, PT, PT, R11, R14, RZ ;  /* 0x0000000e0b0c7210 */ /* 0x000fe20007ffe0ff */
[----:B------:R-:W2:Y:S01]  /*2230*/  LDS R22, [R3+0x50] ;  /* 0x0000500003167984 */ /* 0x000ea20000000800 */
[----:B------:R-:W-:Y:S01]  /*2240*/  @!P4 FADD.FTZ R10, R10, R9 ;  /* 0x000000090a0ac221 */ /* 0x000fe20000010000 */
[----:B------:R-:W-:Y:S02]  /*2250*/  @!P4 FADD.FTZ R0, R0, R5 ;  /* 0x000000050000c221 */ /* 0x000fe40000010000 */
[----:B------:R4:W-:Y:S01]  /*2260*/  STS [R3], R24 ;  /* 0x0000001803007388 */ /* 0x0009e20000000800 */
[----:B0-----:R-:W-:-:S03]  /*2270*/  ISETP.NE.AND P1, PT, R7, RZ, PT ;  /* 0x000000ff0700720c */ /* 0x001fc60003f25270 */
[----:B------:R0:W-:Y:S01]  /*2280*/  STS [R3+0xc], R23 ;  /* 0x00000c1703007388 */ /* 0x0001e20000000800 */
[----:B---3--:R-:W-:-:S03]  /*2290*/  @!P3 FADD.FTZ R16, R16, R10 ;  /* 0x0000000a1010b221 */ /* 0x008fc60000010000 */
[----:B------:R0:W-:Y:S01]  /*22a0*/  STS [R3+0x18], R26 ;  /* 0x0000181a03007388 */ /* 0x0001e20000000800 */
[----:B----4-:R-:W-:Y:S02]  /*22b0*/  IMAD.IADD R24, R7, 0x1, R12 ;  /* 0x0000000107187824 */ /* 0x010fe400078e020c */
[----:B------:R-:W-:Y:S01]  /*22c0*/  @!P3 FADD.FTZ R15, R15, R0 ;  /* 0x000000000f0fb221 */ /* 0x000fe20000010000 */
[----:B------:R0:W-:Y:S01]  /*22d0*/  STS [R3+0x24], R25 ;  /* 0x0000241903007388 */ /* 0x0001e20000000800 */
[----:B-----5:R-:W-:-:S03]  /*22e0*/  @!P2 FADD.FTZ R17, R17, R16 ;  /* 0x000000101111a221 */ /* 0x020fc60000010000 */
[----:B------:R0:W-:Y:S01]  /*22f0*/  STS [R3+0x30], R14 ;  /* 0x0000300e03007388 */ /* 0x0001e20000000800 */
[----:B------:R-:W-:-:S03]  /*2300*/  @!P2 FADD.FTZ R20, R20, R15 ;  /* 0x0000000f1414a221 */ /* 0x000fc60000010000 */
[----:B------:R0:W-:Y:S01]  /*2310*/  STS [R3+0x4], R6 ;  /* 0x0000040603007388 */ /* 0x0001e20000000800 */
[----:B------:R-:W-:-:S03]  /*2320*/  @!P0 FADD.FTZ R18, R18, R17 ;  /* 0x0000001112128221 */ /* 0x000fc60000010000 */
[----:B------:R0:W-:Y:S01]  /*2330*/  STS [R3+0x8], R8 ;  /* 0x0000080803007388 */ /* 0x0001e20000000800 */
[----:B-1----:R-:W-:-:S03]  /*2340*/  @!P0 FADD.FTZ R19, R19, R20 ;  /* 0x0000001413138221 */ /* 0x002fc60000010000 */
[----:B------:R0:W-:Y:S01]  /*2350*/  STS [R3+0x3c], R12 ;  /* 0x00003c0c03007388 */ /* 0x0001e20000000800 */
[----:B------:R-:W-:-:S03]  /*2360*/  @!P1 FADD.FTZ R21, R21, R18 ;  /* 0x0000001215159221 */ /* 0x000fc60000010000 */
[----:B------:R0:W-:Y:S01]  /*2370*/  STS [R3+0x48], R24 ;  /* 0x0000481803007388 */ /* 0x0001e20000000800 */
[----:B--2---:R-:W-:-:S03]  /*2380*/  @!P1 FADD.FTZ R22, R22, R19 ;  /* 0x0000001316169221 */ /* 0x004fc60000010000 */
[----:B------:R0:W-:Y:S04]  /*2390*/  STS [R3+0x10], R9 ;  /* 0x0000100903007388 */ /* 0x0001e80000000800 */
        /* <DEDUP_REMOVED lines=10> */
[----:B------:R0:W-:Y:S02]  /*2440*/  STS [R3+0x50], R22 ;  /* 0x0000501603007388 */ /* 0x0001e40000000800 */
.L_x_1178:
[----:B0-----:R-:W0:Y:S01]  /*2450*/  S2R R9, SR_CgaCtaId ;  /* 0x0000000000097919 */ /* 0x001e220000008800 */
[----:B------:R-:W1:Y:S01]  /*2460*/  LDC R0, c[0x0][0x40c] ;  /* 0x00010300ff007b82 */ /* 0x000e620000000800 */
[----:B------:R-:W-:Y:S01]  /*2470*/  MOV R12, 0x400 ;  /* 0x00000400000c7802 */ /* 0x000fe20000000f00 */
[----:B------:R-:W-:Y:S05]  /*2480*/  WARPSYNC.ALL ;  /* 0x0000000000007948 */ /* 0x000fea0003800000 */
[----:B------:R-:W2:Y:S01]  /*2490*/  S2R R8, SR_TID.X ;  /* 0x0000000000087919 */ /* 0x000ea20000002100 */
[----:B0-----:R-:W-:-:S05]  /*24a0*/  LEA R3, R9, R12, 0x18 ;  /* 0x0000000c09037211 */ /* 0x001fca00078ec0ff */
[----:B--2---:R-:W-:Y:S01]  /*24b0*/  IMAD R11, R8, 0xc, R3 ;  /* 0x0000000c080b7824 */ /* 0x004fe200078e0203 */
[----:B------:R-:W-:Y:S01]  /*24c0*/  BAR.SYNC.DEFER_BLOCKING 0x0 ;  /* 0x0000000000007b1d */ /* 0x000fe20000010000 */
[----:B-1----:R-:W-:-:S04]  /*24d0*/  IADD3 R3, PT, PT, R0, -0x2, RZ ;  /* 0xfffffffe00037810 */ /* 0x002fc80007ffe0ff */
[----:B------:R-:W-:-:S03]  /*24e0*/  ISETP.NE.AND P1, PT, R4, R3, PT ;  /* 0x000000030400720c */ /* 0x000fc60003f25270 */
[----:B------:R-:W0:Y:S08]  /*24f0*/  S2UR UR4, SR_CTAID.X ;  /* 0x00000000000479c3 */ /* 0x000e300000002500 */
[----:B------:R-:W0:Y:S02]  /*2500*/  LDC R7, c[0x0][0x408] ;  /* 0x00010200ff077b82 */ /* 0x000e240000000800 */
[----:B------:R-:W-:-:S06]  /*2510*/  @!P1 IADD3 R0, PT, PT, R12, 0xb50, RZ ;  /* 0x00000b500c009810 */ /* 0x000fcc0007ffe0ff */
[----:B------:R-:W1:Y:S01]  /*2520*/  LDC R10, c[0x0][0x3f8] ;  /* 0x0000fe00ff0a7b82 */ /* 0x000e620000000800 */
[----:B------:R-:W-:Y:S01]  /*2530*/  @!P1 LEA R3, R9, R0, 0x18 ;  /* 0x0000000009039211 */ /* 0x000fe200078ec0ff */
[----:B------:R-:W-:Y:S04]  /*2540*/  @!P1 LDS R5, [R11+0x218] ;  /* 0x000218000b059984 */ /* 0x000fe80000000800 */
[----:B------:R-:W2:Y:S01]  /*2550*/  @!P1 LDS R4, [R11+0x214] ;  /* 0x000214000b049984 */ /* 0x000ea20000000800 */
[----:B------:R-:W-:Y:S02]  /*2560*/  @!P1 IMAD R3, R2, 0x8, R3 ;  /* 0x0000000802039824 */ /* 0x000fe400078e0203 */
[----:B0-----:R-:W-:-:S05]  /*2570*/  IMAD R6, R7, UR4, R8 ;  /* 0x0000000407067c24 */ /* 0x001fca000f8e0208 */
[----:B-1----:R-:W-:-:S04]  /*2580*/  ISETP.GE.AND P0, PT, R6, R10, PT ;  /* 0x0000000a0600720c */ /* 0x002fc80003f06270 */
[----:B------:R-:W-:Y:S01]  /*2590*/  ISETP.GE.U32.OR P0, PT, R8, R7, P0 ;  /* 0x000000070800720c */ /* 0x000fe20000706470 */
[----:B--2---:R0:W-:Y:S01]  /*25a0*/  @!P1 STS.64 [R3], R4 ;  /* 0x0000000403009388 */ /* 0x0041e20000000a00 */
[----:B------:R-:W-:Y:S11]  /*25b0*/  BAR.SYNC.DEFER_BLOCKING 0x0 ;  /* 0x0000000000007b1d */ /* 0x000ff60000010000 */
[----:B0-----:R-:W-:Y:S05]  /*25c0*/  @P0 EXIT ;  /* 0x000000000000094d */ /* 0x001fea0003800000 */
[----:B------:R-:W-:Y:S01]  /*25d0*/  IADD3 R0, PT, PT, R12, 0xb50, RZ ;  /* 0x00000b500c007810 */ /* 0x000fe20007ffe0ff */
[----:B------:R-:W0:Y:S01]  /*25e0*/  S2R R3, SR_CTAID.Z ;  /* 0x0000000000037919 */ /* 0x000e220000002700 */
[----:B------:R-:W1:Y:S02]  /*25f0*/  LDC.64 R4, c[0x0][0x3c0] ;  /* 0x0000f000ff047b82 */ /* 0x000e640000000a00 */
[----:B------:R-:W-:-:S04]  /*2600*/  LEA R0, R9, R0, 0x18 ;  /* 0x0000000009007211 */ /* 0x000fc800078ec0ff */
[----:B------:R-:W-:-:S05]  /*2610*/  LEA R0, R8, R0, 0x3 ;  /* 0x0000000008007211 */ /* 0x000fca00078e18ff */
[----:B------:R-:W2:Y:S01]  /*2620*/  LDS.64 R8, [R0] ;  /* 0x0000000000087984 */ /* 0x000ea20000000a00 */
[----:B0-----:R-:W-:-:S04]  /*2630*/  IMAD.SHL.U32 R3, R3, 0x2, RZ ;  /* 0x0000000203037824 */ /* 0x001fc800078e00ff */
[CC--:B------:R-:W-:Y:S02]  /*2640*/  IMAD R7, R3.reuse, R10.reuse, R10 ;  /* 0x0000000a03077224 */ /* 0x0c0fe400078e020a */
[----:B------:R-:W-:-:S03]  /*2650*/  IMAD R3, R3, R10, R6 ;  /* 0x0000000a03037224 */ /* 0x000fc600078e0206 */
[----:B------:R-:W-:Y:S01]  /*2660*/  IADD3 R7, PT, PT, R6, R7, RZ ;  /* 0x0000000706077210 */ /* 0x000fe20007ffe0ff */
[----:B-1----:R-:W-:-:S04]  /*2670*/  IMAD.WIDE R2, R3, 0x4, R4 ;  /* 0x0000000403027825 */ /* 0x002fc800078e0204 */
[----:B------:R-:W-:Y:S01]  /*2680*/  IMAD.WIDE R4, R7, 0x4, R4 ;  /* 0x0000000407047825 */ /* 0x000fe200078e0204 */
[----:B--2---:R-:W-:Y:S04]  /*2690*/  REDG.E.ADD.F32.FTZ.RN.STRONG.GPU desc[UR10][R2.64], R8 ;  /* 0x00000008020079a6 */ /* 0x004fe8000c12f30a */
[----:B------:R-:W-:Y:S01]  /*26a0*/  REDG.E.ADD.F32.FTZ.RN.STRONG.GPU desc[UR10][R4.64], R9 ;  /* 0x00000009040079a6 */ /* 0x000fe2000c12f30a */
[----:B------:R-:W-:Y:S05]  /*26b0*/  EXIT ;  /* 0x000000000000794d */ /* 0x000fea0003800000 */
.L_x_1179:
[----:B------:R-:W-:Y:S05]  /*26c0*/  WARPSYNC.COLLECTIVE R8, `(.L_x_1180) ;  /* 0x0000000008087348 */ /* 0x000fea0003c00000 */
[----:B------:R-:W-:Y:S01]  /*26d0*/  NOP ;  /* 0x0000000000007918 */ /* 0x000fe20000000000 */
[----:B------:R-:W-:Y:S05]  /*26e0*/  ENDCOLLECTIVE ;  /* 0x000000000000791b */ /* 0x000fea0003800000 */
.L_x_1180:
[----:B------:R-:W-:Y:S02]  /*26f0*/  ISETP.NE.AND P1, PT, R16, RZ, PT ;  /* 0x000000ff1000720c */ /* 0x000fe40003f25270 */
[----:B------:R-:W-:-:S11]  /*2700*/  PLOP3.LUT P0, PT, PT, PT, PT, 0x80, 0x8 ;  /* 0x000000000008781c */ /* 0x000fd60003f0f070 */
[----:B------:R-:W0:Y:S01]  /*2710*/  @P1 LDS R9, [R7+0xb4] ;  /* 0x0000b40007091984 */ /* 0x000e220000000800 */
[----:B------:R-:W-:-:S03]  /*2720*/  @P1 ISETP.NE.AND P2, PT, R10, RZ, PT ;  /* 0x000000ff0a00120c */ /* 0x000fc60003f45270 */
[----:B------:R-:W1:Y:S01]  /*2730*/  @P1 LDS R11, [R7+0xb8] ;  /* 0x0000b800070b1984 */ /* 0x000e620000000800 */
[----:B------:R-:W-:-:S03]  /*2740*/  @P1 PLOP3.LUT P0, PT, P2, PT, PT, 0x80, 0x8 ;  /* 0x000000000008181c */ /* 0x000fc6000170f070 */
[----:B------:R2:W3:Y:S01]  /*2750*/  @P1 LDS R12, [R7+0xbc] ;  /* 0x0000bc00070c1984 */ /* 0x0004e20000000800 */
[----:B0-----:R-:W-:-:S09]  /*2760*/  @P1 IADD3 R9, PT, PT, R10, R9, RZ ;  /* 0x000000090a091210 */ /* 0x001fd20007ffe0ff */
[----:B-1----:R-:W-:Y:S01]  /*2770*/  @!P0 FADD.FTZ R6, R6, R11 ;  /* 0x0000000b06068221 */ /* 0x002fe20000010000 */
[----:B--2---:R-:W-:-:S07]  /*2780*/  @P1 IMAD.MOV.U32 R10, RZ, RZ, R9 ;  /* 0x000000ffff0a1224 */ /* 0x004fce00078e0009 */
[----:B---3--:R-:W-:Y:S05]  /*2790*/  WARPSYNC.COLLECTIVE R8, `(.L_x_1181) ;  /* 0x0000000008087348 */ /* 0x008fea0003c00000 */
[----:B------:R-:W-:Y:S01]  /*27a0*/  NOP ;  /* 0x0000000000007918 */ /* 0x000fe20000000000 */
[----:B---3--:R-:W-:Y:S05]  /*27b0*/  ENDCOLLECTIVE ;  /* 0x000000000000791b */ /* 0x008fea0003800000 */
.L_x_1181:
[----:B------:R-:W-:Y:S01]  /*27c0*/  ISETP.GE.U32.AND P1, PT, R16, 0x2, PT ;  /* 0x000000021000780c */ /* 0x000fe20003f26070 */
[----:B------:R-:W-:Y:S01]  /*27d0*/  @!P0 FADD.FTZ R5, R5, R12 ;  /* 0x0000000c05058221 */ /* 0x000fe20000010000 */
[----:B------:R0:W-:Y:S01]  /*27e0*/  STS [R7+0xc0], R10 ;  /* 0x0000c00a07007388 */ /* 0x0001e20000000800 */
[----:B------:R-:W-:-:S03]  /*27f0*/  PLOP3.LUT P0, PT, PT, PT, PT, 0x80, 0x8 ;  /* 0x000000000008781c */ /* 0x000fc60003f0f070 */
[----:B------:R0:W-:Y:S04]  /*2800*/  STS [R7+0xc4], R6 ;  /* 0x0000c40607007388 */ /* 0x0001e80000000800 */
[----:B------:R0:W-:Y:S06]  /*2810*/  STS [R7+0xc8], R5 ;  /* 0x0000c80507007388 */ /* 0x0001ec0000000800 */
[----:B0-----:R-:W-:Y:S05]  /*2820*/  WARPSYNC.COLLECTIVE R8, `(.L_x_1182) ;  /* 0x0000000008087348 */ /* 0x001fea0003c00000 */
[----:B------:R-:W-:Y:S01]  /*2830*/  NOP ;  /* 0x0000000000007918 */ /* 0x000fe20000000000 */
[----:B0-----:R-:W-:Y:S05]  /*2840*/  ENDCOLLECTIVE ;  /* 0x000000000000791b */ /* 0x001fea0003800000 */
.L_x_1182:
[----:B------:R-:W0:Y:S01]  /*2850*/  @P1 LDS R9, [R7+0xa8] ;  /* 0x0000a80007091984 */ /* 0x000e220000000800 */
[----:B------:R-:W-:-:S03]  /*2860*/  @P1 ISETP.NE.AND P2, PT, R10, RZ, PT ;  /* 0x000000ff0a00120c */ /* 0x000fc60003f45270 */
[----:B------:R-:W1:Y:S01]  /*2870*/  @P1 LDS R11, [R7+0xac] ;  /* 0x0000ac00070b1984 */ /* 0x000e620000000800 */
[----:B------:R-:W-:-:S03]  /*2880*/  @P1 PLOP3.LUT P0, PT, P2, PT, PT, 0x80, 0x8 ;  /* 0x000000000008181c */ /* 0x000fc6000170f070 */
[----:B------:R2:W3:Y:S01]  /*2890*/  @P1 LDS R12, [R7+0xb0] ;  /* 0x0000b000070c1984 */ /* 0x0004e20000000800 */
[----:B0-----:R-:W-:-:S04]  /*28a0*/  @P1 IADD3 R9, PT, PT, R10, R9, RZ ;  /* 0x000000090a091210 */ /* 0x001fc80007ffe0ff */
[----:B------:R-:W-:-:S05]  /*28b0*/  @P1 MOV R10, R9 ;  /* 0x00000009000a1202 */ /* 0x000fca0000000f00 */
[----:B-12---:R-:W-:-:S07]  /*28c0*/  @!P0 FADD.FTZ R6, R6, R11 ;  /* 0x0000000b06068221 */ /* 0x006fce0000010000 */
[----:B---3--:R-:W-:Y:S05]  /*28d0*/  WARPSYNC.COLLECTIVE R8, `(.L_x_1183) ;  /* 0x0000000008087348 */ /* 0x008fea0003c00000 */
[----:B------:R-:W-:Y:S01]  /*28e0*/  NOP ;  /* 0x0000000000007918 */ /* 0x000fe20000000000 */
[----:B---3--:R-:W-:Y:S05]  /*28f0*/  ENDCOLLECTIVE ;  /* 0x000000000000791b */ /* 0x008fea0003800000 */
.L_x_1183:
        /* <DEDUP_REMOVED lines=9> */
.L_x_1184:
[----:B------:R-:W0:Y:S01]  /*2990*/  @P1 LDS R9, [R7+0x90] ;  /* 0x0000900007091984 */ /* 0x000e220000000800 */
[----:B------:R-:W-:-:S03]  /*29a0*/  @P1 ISETP.NE.AND P2, PT, R10, RZ, PT ;  /* 0x000000ff0a00120c */ /* 0x000fc60003f45270 */
[----:B------:R-:W1:Y:S01]  /*29b0*/  @P1 LDS R11, [R7+0x94] ;  /* 0x00009400070b1984 */ /* 0x000e620000000800 */
[----:B------:R-:W-:-:S03]  /*29c0*/  @P1 PLOP3.LUT P0, PT, P2, PT, PT, 0x80, 0x8 ;  /* 0x000000000008181c */ /* 0x000fc6000170f070 */
[----:B------:R2:W3:Y:S01]  /*29d0*/  @P1 LDS R12, [R7+0x98] ;  /* 0x00009800070c1984 */ /* 0x0004e20000000800 */
[----:B0-----:R-:W-:-:S09]  /*29e0*/  @P1 IMAD.IADD R9, R10, 0x1, R9 ;  /* 0x000000010a091824 */ /* 0x001fd200078e0209 */
[----:B-1----:R-:W-:Y:S01]  /*29f0*/  @!P0 FADD.FTZ R6, R6, R11 ;  /* 0x0000000b06068221 */ /* 0x002fe20000010000 */
[----:B--2---:R-:W-:-:S07]  /*2a00*/  @P1 MOV R10, R9 ;  /* 0x00000009000a1202 */ /* 0x004fce0000000f00 */
[----:B---3--:R-:W-:Y:S05]  /*2a10*/  WARPSYNC.COLLECTIVE R8, `(.L_x_1185) ;  /* 0x0000000008087348 */ /* 0x008fea0003c00000 */
[----:B------:R-:W-:Y:S01]  /*2a20*/  NOP ;  /* 0x0000000000007918 */ /* 0x000fe20000000000 */
[----:B---3--:R-:W-:Y:S05]  /*2a30*/  ENDCOLLECTIVE ;  /* 0x000000000000791b */ /* 0x008fea0003800000 */
.L_x_1185:
        /* <DEDUP_REMOVED lines=9> */
.L_x_1186:
[----:B------:R-:W0:Y:S01]  /*2ad0*/  @P1 LDS R9, [R7+0x60] ;  /* 0x0000600007091984 */ /* 0x000e220000000800 */
[----:B------:R-:W-:-:S03]  /*2ae0*/  @P1 ISETP.NE.AND P2, PT, R10, RZ, PT ;  /* 0x000000ff0a00120c */ /* 0x000fc60003f45270 */
[----:B------:R-:W1:Y:S01]  /*2af0*/  @P1 LDS R11, [R7+0x64] ;  /* 0x00006400070b1984 */ /* 0x000e620000000800 */
[----:B------:R-:W-:Y:S02]  /*2b00*/  @P1 PLOP3.LUT P0, PT, P2, PT, PT, 0x80, 0x8 ;  /* 0x000000000008181c */ /* 0x000fe4000170f070 */
[----:B------:R-:W-:Y:S01]  /*2b10*/  ISETP.GE.U32.AND P2, PT, R16, 0x10, PT ;  /* 0x000000101000780c */ /* 0x000fe20003f46070 */
[----:B------:R2:W3:Y:S01]  /*2b20*/  @P1 LDS R12, [R7+0x68] ;  /* 0x00006800070c1984 */ /* 0x0004e20000000800 */
[----:B0-----:R-:W-:-:S09]  /*2b30*/  @P1 IADD3 R9, PT, PT, R10, R9, RZ ;  /* 0x000000090a091210 */ /* 0x001fd20007ffe0ff */
[----:B-1----:R-:W-:Y:S01]  /*2b40*/  @!P0 FADD.FTZ R6, R6, R11 ;  /* 0x0000000b06068221 */ /* 0x002fe20000010000 */
[----:B--2---:R-:W-:-:S07]  /*2b50*/  @P1 IMAD.MOV.U32 R10, RZ, RZ, R9 ;  /* 0x000000ffff0a1224 */ /* 0x004fce00078e0009 */
[----:B---3--:R-:W-:Y:S05]  /*2b60*/  WARPSYNC.COLLECTIVE R8, `(.L_x_1187) ;  /* 0x0000000008087348 */ /* 0x008fea0003c00000 */
[----:B------:R-:W-:Y:S01]  /*2b70*/  NOP ;  /* 0x0000000000007918 */ /* 0x000fe20000000000 */
[----:B---3--:R-:W-:Y:S05]  /*2b80*/  ENDCOLLECTIVE ;  /* 0x000000000000791b */ /* 0x008fea0003800000 */
.L_x_1187:
[----:B------:R-:W-:Y:S01]  /*2b90*/  @!P0 FADD.FTZ R5, R5, R12 ;  /* 0x0000000c05058221 */ /* 0x000fe20000010000 */
[----:B------:R0:W-:Y:S01]  /*2ba0*/  STS [R7+0xc0], R10 ;  /* 0x0000c00a07007388 */ /* 0x0001e20000000800 */
[----:B------:R-:W-:Y:S02]  /*2bb0*/  @P2 ISETP.NE.AND P1, PT, R10, RZ, PT ;  /* 0x000000ff0a00220c */ /* 0x000fe40003f25270 */
[----:B------:R-:W-:Y:S01]  /*2bc0*/  PLOP3.LUT P0, PT, PT, PT, PT, 0x80, 0x8 ;  /* 0x000000000008781c */ /* 0x000fe20003f0f070 */
[----:B------:R0:W-:Y:S01]  /*2bd0*/  STS [R7+0xc4], R6 ;  /* 0x0000c40607007388 */ /* 0x0001e20000000800 */
[----:B------:R-:W-:-:S03]  /*2be0*/  @P2 PLOP3.LUT P0, PT, P1, PT, PT, 0x80, 0x8 ;  /* 0x000000000008281c */ /* 0x000fc60000f0f070 */
[----:B------:R0:W-:Y:S10]  /*2bf0*/  STS [R7+0xc8], R5 ;  /* 0x0000c80507007388 */ /* 0x0001f40000000800 */
[----:B0-----:R-:W-:Y:S05]  /*2c00*/  WARPSYNC.COLLECTIVE R8, `(.L_x_1188) ;  /* 0x0000000008087348 */ /* 0x001fea0003c00000 */
[----:B------:R-:W-:Y:S01]  /*2c10*/  NOP ;  /* 0x0000000000007918 */ /* 0x000fe20000000000 */
[----:B0-----:R-:W-:Y:S05]  /*2c20*/  ENDCOLLECTIVE ;  /* 0x000000000000791b */ /* 0x001fea0003800000 */
.L_x_1188:
[----:B------:R-:W0:Y:S04]  /*2c30*/  @P2 LDS R9, [R7] ;  /* 0x0000000007092984 */ /* 0x000e280000000800 */
[----:B------:R-:W1:Y:S04]  /*2c40*/  @P2 LDS R11, [R7+0x4] ;  /* 0x00000400070b2984 */ /* 0x000e680000000800 */
[----:B------:R2:W3:Y:S01]  /*2c50*/  @P2 LDS R12, [R7+0x8] ;  /* 0x00000800070c2984 */ /* 0x0004e20000000800 */
[----:B0-----:R-:W-:-:S04]  /*2c60*/  @P2 IADD3 R9, PT, PT, R10, R9, RZ ;  /* 0x000000090a092210 */ /* 0x001fc80007ffe0ff */
[----:B------:R-:W-:Y:S01]  /*2c70*/  @P2 MOV R10, R9 ;  /* 0x00000009000a2202 */ /* 0x000fe20000000f00 */
[----:B-12---:R-:W-:-:S07]  /*2c80*/  @!P0 FADD.FTZ R6, R6, R11 ;  /* 0x0000000b06068221 */ /* 0x006fce0000010000 */
[----:B---3--:R-:W-:Y:S05]  /*2c90*/  WARPSYNC.COLLECTIVE R8, `(.L_x_1189) ;  /* 0x0000000008087348 */ /* 0x008fea0003c00000 */
[----:B------:R-:W-:Y:S01]  /*2ca0*/  NOP ;  /* 0x0000000000007918 */ /* 0x000fe20000000000 */
[----:B---3--:R-:W-:Y:S05]  /*2cb0*/  ENDCOLLECTIVE ;  /* 0x000000000000791b */ /* 0x008fea0003800000 */
.L_x_1189:
[----:B------:R-:W-:Y:S01]  /*2cc0*/  @!P0 FADD.FTZ R5, R5, R12 ;  /* 0x0000000c05058221 */ /* 0x000fe20000010000 */
[----:B------:R0:W-:Y:S04]  /*2cd0*/  STS [R7+0xc0], R10 ;  /* 0x0000c00a07007388 */ /* 0x0001e80000000800 */
[----:B------:R0:W-:Y:S04]  /*2ce0*/  STS [R7+0xc4], R6 ;  /* 0x0000c40607007388 */ /* 0x0001e80000000800 */
[----:B------:R0:W-:Y:S02]  /*2cf0*/  STS [R7+0xc8], R5 ;  /* 0x0000c80507007388 */ /* 0x0001e40000000800 */
[----:B0-----:R-:W-:Y:S05]  /*2d00*/  WARPSYNC.COLLECTIVE R8, `(.L_x_1190) ;  /* 0x0000000008087348 */ /* 0x001fea0003c00000 */
[----:B------:R-:W-:Y:S01]  /*2d10*/  NOP ;  /* 0x0000000000007918 */ /* 0x000fe20000000000 */
[----:B0-----:R-:W-:Y:S05]  /*2d20*/  ENDCOLLECTIVE ;  /* 0x000000000000791b */ /* 0x001fea0003800000 */
.L_x_1190:
[----:B------:R-:W-:Y:S05]  /*2d30*/  BRA `(.L_x_1191) ;  /* 0xfffffff000947947 */ /* 0x000fea000383ffff */
.L_x_1192:
        /* <DEDUP_REMOVED lines=12> */
.L_x_3620:


//--------------------- .text._Z30group_norm_nhwc_fwd_sum_kernelI11Fp32IOFp32WLi168EEv26Group_norm_nhwc_fwd_params --------------------------
	.section	.text._Z30group_norm_nhwc_fwd_sum_kernelI11Fp32IOFp32WLi168EEv26Group_norm_nhwc_fwd_params,"ax",@progbits
	.align	128
        .global         _Z30group_norm_nhwc_fwd_sum_kernelI11Fp32IOFp32WLi168EEv26Group_norm_nhwc_fwd_params
        .type           _Z30group_norm_nhwc_fwd_sum_kernelI11Fp32IOFp32WLi168EEv26Group_norm_nhwc_fwd_params,@function
        .size           _Z30group_norm_nhwc_fwd_sum_kernelI11Fp32IOFp32WLi168EEv26Group_norm_nhwc_fwd_params,(.L_x_3621 - _Z30group_norm_nhwc_fwd_sum_kernelI11Fp32IOFp32WLi168EEv26Group_norm_nhwc_fwd_params)
        .other          _Z30group_norm_nhwc_fwd_sum_kernelI11Fp32IOFp32WLi168EEv26Group_norm_nhwc_fwd_params,@"STO_CUDA_ENTRY STV_DEFAULT"
_Z30group_norm_nhwc_fwd_sum_kernelI11Fp32IOFp32WLi168EEv26Group_norm_nhwc_fwd_params:
.text._Z30group_norm_nhwc_fwd_sum_kernelI11Fp32IOFp32WLi168EEv26Group_norm_nhwc_fwd_params:
[----:B------:R-:W-:Y:S08]  /*0000*/  LDC R1, c[0x0][0x37c] ;  /* 0x0000df00ff017b82 */ /* 0x000ff00000000800 */
[----:B------:R-:W0:Y:S01]  /*0010*/  S2UR UR4, SR_CTAID.Y ;  /* 0x00000000000479c3 */ /* 0x000e220000002600 */
[----:B------:R-:W1:Y:S01]  /*0020*/  LDCU UR6, c[0x0][0x404] ;  /* 0x00008080ff0677ac */ /* 0x000e620008000800 */
[----:B------:R-:W2:Y:S01]  /*0030*/  S2R R13, SR_TID.X ;  /* 0x00000000000d7919 */ /* 0x000ea20000002100 */
[----:B------:R-:W-:Y:S01]  /*0040*/  CS2R R2, SRZ ;  /* 0x0000000000027805 */ /* 0x000fe2000001ff00 */
[----:B------:R-:W3:Y:S04]  /*0050*/  LDCU.64 UR8, c[0x0][0x3e8] ;  /* 0x00007d00ff0877ac */ /* 0x000ee80008000a00 */
[----:B------:R-:W4:Y:S01]  /*0060*/  S2UR UR7, SR_CTAID.Z ;  /* 0x00000000000779c3 */ /* 0x000f220000002700 */
[----:B------:R-:W2:Y:S07]  /*0070*/  LDCU.64 UR10, c[0x0][0x358] ;  /* 0x00006b00ff0a77ac */ /* 0x000eae0008000a00 */
[----:B------:R-:W4:Y:S01]  /*0080*/  S2UR UR12, SR_CTAID.X ;  /* 0x00000000000c79c3 */ /* 0x000f220000002500 */
        /* <DEDUP_REMOVED lines=10> */
[----:B------:R-:W0:Y:S01]  /*0130*/  LDC R15, c[0x0][0x410] ;  /* 0x00010400ff0f7b82 */ /* 0x000e220000000800 */
[----:B------:R-:W-:-:S05]  /*0140*/  IMAD.U32 R7, RZ, RZ, UR4 ;  /* 0x00000004ff077e24 */ /* 0x000fca000f8e00ff */
[----:B------:R-:W-:Y:S02]  /*0150*/  IADD3 R2, PT, PT, R7, -UR5, RZ ;  /* 0x8000000507027c10 */ /* 0x000fe4000fffe0ff */
[----:B------:R-:W1:Y:S02]  /*0160*/  LDC.64 R4, c[0x0][0x3f0] ;  /* 0x0000fc00ff047b82 */ /* 0x000e640000000a00 */
[----:B------:R-:W-:Y:S02]  /*0170*/  ISETP.GT.U32.AND P0, PT, R2, -0x8, PT ;  /* 0xfffffff80200780c */ /* 0x000fe40003f04070 */
[----:B------:R-:W-:Y:S01]  /*0180*/  CS2R R2, SRZ ;  /* 0x0000000000027805 */ /* 0x000fe2000001ff00 */
[----:B0-----:R-:W-:-:S05]  /*0190*/  IMAD R14, R15, UR12, R0 ;  /* 0x0000000c0f0e7c24 */ /* 0x001fca000f8e0200 */
[----:B------:R-:W-:-:S03]  /*01a0*/  SHF.R.S32.HI R15, RZ, 0x1f, R14 ;  /* 0x0000001fff0f7819 */ /* 0x000fc6000001140e */
[----:B-1----:R-:W-:Y:S01]  /*01b0*/  IMAD.WIDE.U32 R22, R4, UR7, R14 ;  /* 0x0000000704167c25 */ /* 0x002fe2000f8e000e */
[----:B------:R-:W-:-:S03]  /*01c0*/  IADD3 R4, PT, PT, -R7, UR5, RZ ;  /* 0x0000000507047c10 */ /* 0x000fc6000fffe1ff */
[----:B------:R-:W-:Y:S01]  /*01d0*/  IMAD R5, R5, UR7, R23 ;  /* 0x0000000705057c24 */ /* 0x000fe2000f8e0217 */
[----:B------:R-:W-:Y:S01]  /*01e0*/  LOP3.LUT R6, R4, 0x7, RZ, 0xc0, !PT ;  /* 0x0000000704067812 */ /* 0x000fe200078ec0ff */
        /* <DEDUP_REMOVED lines=9> */
.L_x_1195:
[----:B------:R-:W0:Y:S01]  /*0280*/  @!P0 LDC.64 R10, c[0x0][0x390] ;  /* 0x0000e400ff0a8b82 */ /* 0x000e220000000a00 */
[----:B------:R-:W-:Y:S02]  /*0290*/  @!P0 IADD3 R9, PT, PT, R7, -0x3, RZ ;  /* 0xfffffffd07098810 */ /* 0x000fe40007ffe0ff */
[----:B------:R-:W-:Y:S02]  /*02a0*/  @!P0 MOV R17, R5 ;  /* 0x0000000500118202 */ /* 0x000fe40000000f00 */
[----:B------:R-:W-:-:S05]  /*02b0*/  @!P0 SHF.R.S32.HI R16, RZ, 0x1f, R9 ;  /* 0x0000001fff108819 */ /* 0x000fca0000011409 */
[----:B-1----:R-:W-:Y:S02]  /*02c0*/  @!P0 IMAD R18, R16, UR8, RZ ;  /* 0x0000000810128c24 */ /* 0x002fe4000f8e02ff */
[----:B------:R-:W-:Y:S02]  /*02d0*/  @!P0 IMAD.MOV.U32 R16, RZ, RZ, R22 ;  /* 0x000000ffff108224 */ /* 0x000fe400078e0016 */
[C---:B------:R-:W-:Y:S02]  /*02e0*/  @!P0 IMAD R21, R9.reuse, UR9, R18 ;  /* 0x0000000909158c24 */ /* 0x040fe4000f8e0212 */
[----:B------:R-:W-:-:S04]  /*02f0*/  @!P0 IMAD.WIDE.U32 R16, R9, UR8, R16 ;  /* 0x0000000809108c25 */ /* 0x000fc8000f8e0010 */
[----:B------:R-:W-:Y:S01]  /*0300*/  @!P0 IMAD.IADD R21, R17, 0x1, R21 ;  /* 0x0000000111158824 */ /* 0x000fe200078e0215 */
[----:B0-----:R-:W-:-:S04]  /*0310*/  @!P0 LEA R20, P1, R16, R10, 0x2 ;  /* 0x0000000a10148211 */ /* 0x001fc800078210ff */
[----:B------:R-:W-:Y:S02]  /*0320*/  @!P0 LEA.HI.X R21, R16, R11, R21, 0x2, P1 ;  /* 0x0000000b10158211 */ /* 0x000fe400008f1415 */
[----:B------:R-:W-:-:S06]  /*0330*/  CS2R R16, SRZ ;  /* 0x0000000000107805 */ /* 0x000fcc000001ff00 */
        /* <DEDUP_REMOVED lines=9> */
[----:B------:R-:W-:Y:S02]  /*03d0*/  @!P0 IMAD.MOV.U32 R18, RZ, RZ, R22 ;  /* 0x000000ffff128224 */ /* 0x000fe400078e0016 */
[C---:B------:R-:W-:Y:S02]  /*03e0*/  @!P0 IMAD R25, R9.reuse, UR9, R24 ;  /* 0x0000000909198c24 */ /* 0x040fe4000f8e0218 */
[----:B------:R-:W-:-:S04]  /*03f0*/  @!P0 IMAD.WIDE.U32 R18, R9, UR8, R18 ;  /* 0x0000000809128c25 */ /* 0x000fc8000f8e0012 */
        /* <DEDUP_REMOVED lines=15> */
[----:B------:R-:W-:-:S06]  /*04f0*/  CS2R R10, SRZ ;  /* 0x00000000000a7805 */ /* 0x000fcc000001ff00 */
[----:B------:R0:W4:Y:S01]  /*0500*/  @!P0 LDG.E.64 R10, desc[UR10][R20.64] ;  /* 0x0000000a140a8981 */ /* 0x000122000c1e1b00 */
[----:B------:R-:W-:Y:S01]  /*0510*/  @!P0 SHF.R.S32.HI R9, RZ, 0x1f, R7 ;  /* 0x0000001fff098819 */ /* 0x000fe20000011407 */
[----:B-1----:R-:W-:Y:S01]  /*0520*/  @!P0 IMAD.MOV.U32 R25, RZ, RZ, R5 ;  /* 0x000000ffff198224 */ /* 0x002fe200078e0005 */
[----:B------:R-:W-:-:S03]  /*0530*/  @!P0 MOV R24, R22 ;  /* 0x0000001600188202 */ /* 0x000fc60000000f00 */
[----:B------:R-:W-:Y:S02]  /*0540*/  @!P0 IMAD R26, R9, UR8, RZ ;  /* 0x00000008091a8c24 */ /* 0x000fe4000f8e02ff */
[C---:B------:R-:W-:Y:S01]  /*0550*/  @!P0 IMAD.WIDE.U32 R24, R7.reuse, UR8, R24 ;  /* 0x0000000807188c25 */ /* 0x040fe2000f8e0018 */
[----:B0-----:R-:W0:Y:S03]  /*0560*/  @!P0 LDC.64 R20, c[0x0][0x390] ;  /* 0x0000e400ff148b82 */ /* 0x001e260000000a00 */
[----:B------:R-:W-:-:S05]  /*0570*/  @!P0 IMAD R27, R7, UR9, R26 ;  /* 0x00000009071b8c24 */ /* 0x000fca000f8e021a */
[----:B------:R-:W-:Y:S02]  /*0580*/  @!P0 IADD3 R25, PT, PT, R25, R27, RZ ;  /* 0x0000001b19198210 */ /* 0x000fe40007ffe0ff */
[----:B0-----:R-:W-:-:S04]  /*0590*/  @!P0 LEA R9, P1, R24, R20, 0x2 ;  /* 0x0000001418098211 */ /* 0x001fc800078210ff */
[----:B------:R-:W-:Y:S02]  /*05a0*/  @!P0 LEA.HI.X R25, R24, R21, R25, 0x2, P1 ;  /* 0x0000001518198211 */ /* 0x000fe400008f1419 */
[----:B------:R-:W-:Y:S01]  /*05b0*/  CS2R R20, SRZ ;  /* 0x0000000000147805 */ /* 0x000fe2000001ff00 */
[----:B------:R-:W-:-:S05]  /*05c0*/  @!P0 IMAD.MOV.U32 R24, RZ, RZ, R9 ;  /* 0x000000ffff188224 */ /* 0x000fca00078e0009 */
[----:B------:R0:W5:Y:S01]  /*05d0*/  @!P0 LDG.E.64 R20, desc[UR10][R24.64] ;  /* 0x0000000a18148981 */ /* 0x000162000c1e1b00 */
[----:B------:R-:W-:-:S04]  /*05e0*/  @!P0 IADD3 R27, PT, PT, R7, 0x1, RZ ;  /* 0x00000001071b8810 */ /* 0x000fc80007ffe0ff */
[----:B------:R-:W-:-:S05]  /*05f0*/  @!P0 SHF.R.S32.HI R9, RZ, 0x1f, R27 ;  /* 0x0000001fff098819 */ /* 0x000fca000001141b */
[----:B------:R-:W-:-:S04]  /*0600*/  @!P0 IMAD R28, R9, UR8, RZ ;  /* 0x00000008091c8c24 */ /* 0x000fc8000f8e02ff */
[----:B------:R-:W-:Y:S02]  /*0610*/  @!P0 IMAD R29, R27, UR9, R28 ;  /* 0x000000091b1d8c24 */ /* 0x000fe4000f8e021c */
[C---:B--2---:R-:W-:Y:S01]  /*0620*/  FMUL.FTZ R26, R16.reuse, R16 ;  /* 0x00000010101a7220 */ /* 0x044fe20000410000 */
[----:B0-----:R-:W-:Y:S01]  /*0630*/  FADD.FTZ R24, R16, R17 ;  /* 0x0000001110187221 */ /* 0x001fe20000010000 */
[----:B------:R-:W-:Y:S02]  /*0640*/  @!P0 IMAD.MOV.U32 R16, RZ, RZ, R22 ;  /* 0x000000ffff108224 */ /* 0x000fe400078e0016 */
[----:B------:R-:W-:Y:S01]  /*0650*/  FFMA.FTZ R9, R17, R17, R26 ;  /* 0x0000001111097223 */ /* 0x000fe2000001001a */
[----:B------:R-:W-:-:S03]  /*0660*/  @!P0 MOV R17, R5 ;  /* 0x0000000500118202 */ /* 0x000fc60000000f00 */
[----:B------:R-:W-:-:S03]  /*0670*/  @!P0 IMAD.WIDE.U32 R26, R27, UR8, R16 ;  /* 0x000000081b1a8c25 */ /* 0x000fc6000f8e0010 */
[----:B------:R-:W0:Y:S01]  /*0680*/  @!P0 LDC.64 R16, c[0x0][0x390] ;  /* 0x0000e400ff108b82 */ /* 0x000e220000000a00 */
[----:B------:R-:W-:Y:S02]  /*0690*/  @!P0 IMAD.IADD R27, R27, 0x1, R29 ;  /* 0x000000011b1b8824 */ /* 0x000fe400078e021d */
[----:B------:R-:W-:Y:S01]  /*06a0*/  FADD.FTZ R9, R9, R2 ;  /* 0x0000000209097221 */ /* 0x000fe20000010000 */
[----:B------:R-:W-:Y:S01]  /*06b0*/  FADD.FTZ R24, R24, R3 ;  /* 0x0000000318187221 */ /* 0x000fe20000010000 */
[----:B------:R-:W-:Y:S01]  /*06c0*/  @!P0 IMAD.MOV.U32 R3, RZ, RZ, R5 ;  /* 0x000000ffff038224 */ /* 0x000fe200078e0005 */
[----:B0-----:R-:W-:-:S04]  /*06d0*/  @!P0 LEA R25, P1, R26, R16, 0x2 ;  /* 0x000000101a198211 */ /* 0x001fc800078210ff */
[----:B------:R-:W-:Y:S02]  /*06e0*/  @!P0 LEA.HI.X R27, R26, R17, R27, 0x2, P1 ;  /* 0x000000111a1b8211 */ /* 0x000fe400008f141b */
[----:B------:R-:W-:Y:S02]  /*06f0*/  CS2R R16, SRZ ;  /* 0x0000000000107805 */ /* 0x000fe4000001ff00 */
[----:B------:R-:W-:Y:S01]  /*0700*/  @!P0 MOV R26, R25 ;  /* 0x00000019001a8202 */ /* 0x000fe20000000f00 */
[----:B------:R-:W-:-:S04]  /*0710*/  @!P0 VIADD R25, R7, 0x2 ;  /* 0x0000000207198836 */ /* 0x000fc80000000000 */
[----:B------:R0:W2:Y:S01]  /*0720*/  @!P0 LDG.E.64 R16, desc[UR10][R26.64] ;  /* 0x0000000a1a108981 */ /* 0x0000a2000c1e1b00 */
[----:B------:R-:W-:Y:S01]  /*0730*/  @!P0 SHF.R.S32.HI R28, RZ, 0x1f, R25 ;  /* 0x0000001fff1c8819 */ /* 0x000fe20000011419 */
[C---:B---3--:R-:W-:Y:S01]  /*0740*/  FMUL.FTZ R2, R18.reuse, R18 ;  /* 0x0000001212027220 */ /* 0x048fe20000410000 */
[----:B------:R-:W-:-:S03]  /*0750*/  FADD.FTZ R18, R18, R19 ;  /* 0x0000001312127221 */ /* 0x000fc60000010000 */
[----:B------:R-:W-:Y:S02]  /*0760*/  @!P0 IMAD R28, R28, UR8, RZ ;  /* 0x000000081c1c8c24 */ /* 0x000fe4000f8e02ff */
[----:B------:R-:W-:Y:S01]  /*0770*/  FFMA.FTZ R19, R19, R19, R2 ;  /* 0x0000001313137223 */ /* 0x000fe20000010002 */
[----:B------:R-:W-:Y:S01]  /*0780*/  @!P0 MOV R2, R22 ;  /* 0x0000001600028202 */ /* 0x000fe20000000f00 */
[----:B0-----:R-:W-:-:S04]  /*0790*/  @!P0 IMAD R26, R25, UR9, R28 ;  /* 0x00000009191a8c24 */ /* 0x001fc8000f8e021c */
[----:B------:R-:W-:Y:S02]  /*07a0*/  @!P0 IMAD.WIDE.U32 R28, R25, UR8, R2 ;  /* 0x00000008191c8c25 */ /* 0x000fe4000f8e0002 */
[----:B------:R-:W0:Y:S03]  /*07b0*/  @!P0 LDC.64 R2, c[0x0][0x390] ;  /* 0x0000e400ff028b82 */ /* 0x000e260000000a00 */
[----:B------:R-:W-:Y:S01]  /*07c0*/  @!P0 IADD3 R26, PT, PT, R29, R26, RZ ;  /* 0x0000001a1d1a8210 */ /* 0x000fe20007ffe0ff */
[----:B------:R-:W-:Y:S01]  /*07d0*/  FADD.FTZ R24, R24, R18 ;  /* 0x0000001218187221 */ /* 0x000fe20000010000 */
[----:B------:R-:W-:Y:S01]  /*07e0*/  FADD.FTZ R9, R9, R19 ;  /* 0x0000001309097221 */ /* 0x000fe20000010000 */
[----:B0-----:R-:W-:-:S04]  /*07f0*/  @!P0 LEA R25, P1, R28, R2, 0x2 ;  /* 0x000000021c198211 */ /* 0x001fc800078210ff */
[----:B------:R-:W-:Y:S02]  /*0800*/  @!P0 LEA.HI.X R27, R28, R3, R26, 0x2, P1 ;  /* 0x000000031c1b8211 */ /* 0x000fe400008f141a */
[----:B------:R-:W-:Y:S01]  /*0810*/  CS2R R2, SRZ ;  /* 0x0000000000027805 */ /* 0x000fe2000001ff00 */
[----:B------:R-:W-:-:S05]  /*0820*/  @!P0 IMAD.MOV.U32 R26, RZ, RZ, R25 ;  /* 0x000000ffff1a8224 */ /* 0x000fca00078e0019 */
[----:B------:R0:W3:Y:S01]  /*0830*/  @!P0 LDG.E.64 R2, desc[UR10][R26.64] ;  /* 0x0000000a1a028981 */ /* 0x0000e2000c1e1b00 */
[C---:B----4-:R-:W-:Y:S01]  /*0840*/  FMUL.FTZ R28, R10.reuse, R10 ;  /* 0x0000000a0a1c7220 */ /* 0x050fe20000410000 */
[----:B------:R-:W-:Y:S01]  /*0850*/  FADD.FTZ R18, R10, R11 ;  /* 0x0000000b0a127221 */ /* 0x000fe20000010000 */
[----:B------:R-:W-:Y:S02]  /*0860*/  @!P0 IMAD.MOV.U32 R10, RZ, RZ, R22 ;  /* 0x000000ffff0a8224 */ /* 0x000fe400078e0016 */
[----:B------:R-:W-:Y:S01]  /*0870*/  FFMA.FTZ R19, R11, R11, R28 ;  /* 0x0000000b0b137223 */ /* 0x000fe2000001001c */
[----:B------:R-:W-:Y:S02]  /*0880*/  @!P0 MOV R11, R5 ;  /* 0x00000005000b8202 */ /* 0x000fe40000000f00 */
[----:B0-----:R-:W-:-:S04]  /*0890*/  @!P0 IADD3 R26, PT, PT, R7, 0x3, RZ ;  /* 0x00000003071a8810 */ /* 0x001fc80007ffe0ff */
[----:B------:R-:W-:-:S05]  /*08a0*/  @!P0 SHF.R.S32.HI R25, RZ, 0x1f, R26 ;  /* 0x0000001fff198819 */ /* 0x000fca000001141a */
[----:B------:R-:W-:-:S04]  /*08b0*/  @!P0 IMAD R25, R25, UR8, RZ ;  /* 0x0000000819198c24 */ /* 0x000fc8000f8e02ff */
[C---:B------:R-:W-:Y:S02]  /*08c0*/  @!P0 IMAD R25, R26.reuse, UR9, R25 ;  /* 0x000000091a198c24 */ /* 0x040fe4000f8e0219 */
[----:B------:R-:W-:Y:S02]  /*08d0*/  @!P0 IMAD.WIDE.U32 R26, R26, UR8, R10 ;  /* 0x000000081a1a8c25 */ /* 0x000fe4000f8e000a */
[----:B------:R-:W0:Y:S02]  /*08e0*/  @!P0 LDC.64 R10, c[0x0][0x390] ;  /* 0x0000e400ff0a8b82 */ /* 0x000e240000000a00 */
[----:B------:R-:W-:Y:S02]  /*08f0*/  @!P0 IMAD.IADD R25, R27, 0x1, R25 ;  /* 0x000000011b198824 */ /* 0x000fe400078e0219 */
[----:B------:R-:W-:Y:S01]  /*0900*/  FADD.FTZ R24, R24, R18 ;  /* 0x0000001218187221 */ /* 0x000fe20000010000 */
[----:B------:R-:W-:Y:S01]  /*0910*/  FADD.FTZ R9, R9, R19 ;  /* 0x0000001309097221 */ /* 0x000fe20000010000 */
[----:B-----5:R-:W-:Y:S01]  /*0920*/  FMUL.FTZ R18, R20, R20 ;  /* 0x0000001414127220 */ /* 0x020fe20000410000 */
[----:B0-----:R-:W-:-:S04]  /*0930*/  @!P0 LEA R28, P1, R26, R10, 0x2 ;  /* 0x0000000a1a1c8211 */ /* 0x001fc800078210ff */
[----:B------:R-:W-:Y:S02]  /*0940*/  @!P0 LEA.HI.X R27, R26, R11, R25, 0x2, P1 ;  /* 0x0000000b1a1b8211 */ /* 0x000fe400008f1419 */
[----:B------:R-:W-:Y:S02]  /*0950*/  CS2R R10, SRZ ;  /* 0x00000000000a7805 */ /* 0x000fe4000001ff00 */
[----:B------:R-:W-:Y:S01]  /*0960*/  @!P0 MOV R26, R28 ;  /* 0x0000001c001a8202 */ /* 0x000fe20000000f00 */
[----:B------:R-:W-:-:S04]  /*0970*/  @!P0 VIADD R28, R7, 0x4 ;  /* 0x00000004071c8836 */ /* 0x000fc80000000000 */
[----:B------:R0:W4:Y:S01]  /*0980*/  @!P0 LDG.E.64 R10, desc[UR10][R26.64] ;  /* 0x0000000a1a0a8981 */ /* 0x000122000c1e1b00 */
[----:B------:R-:W-:-:S05]  /*0990*/  @!P0 SHF.R.S32.HI R25, RZ, 0x1f, R28 ;  /* 0x0000001fff198819 */ /* 0x000fca000001141c */
[----:B------:R-:W-:Y:S02]  /*09a0*/  @!P0 IMAD R19, R25, UR8, RZ ;  /* 0x0000000819138c24 */ /* 0x000fe4000f8e02ff */
[----:B------:R-:W-:Y:S01]  /*09b0*/  FADD.FTZ R25, R20, R21 ;  /* 0x0000001514197221 */ /* 0x000fe20000010000 */
[----:B0-----:R-:W-:Y:S01]  /*09c0*/  FFMA.FTZ R26, R21, R21, R18 ;  /* 0x00000015151a7223 */ /* 0x001fe20000010012 */
[----:B------:R-:W-:Y:S01]  /*09d0*/  @!P0 IMAD R27, R28, UR9, R19 ;  /* 0x000000091c1b8c24 */ /* 0x000fe2000f8e0213 */
[----:B------:R-:W0:Y:S01]  /*09e0*/  @!P0 LDC.64 R20, c[0x0][0x390] ;  /* 0x0000e400ff148b82 */ /* 0x000e220000000a00 */
[----:B------:R-:W-:Y:S01]  /*09f0*/  @!P0 MOV R18, R22 ;  /* 0x0000001600128202 */ /* 0x000fe20000000f00 */
[----:B------:R-:W-:-:S04]  /*0a00*/  @!P0 IMAD.MOV.U32 R19, RZ, RZ, R5 ;  /* 0x000000ffff138224 */ /* 0x000fc800078e0005 */
[----:B------:R-:W-:-:S05]  /*0a10*/  @!P0 IMAD.WIDE.U32 R18, R28, UR8, R18 ;  /* 0x000000081c128c25 */ /* 0x000fca000f8e0012 */
        /* <DEDUP_REMOVED lines=32> */
.L_x_1194:
        /* <DEDUP_REMOVED lines=11> */
[C---:B------:R-:W-:Y:S01]  /*0cd0*/  @!P0 VIADD R17, R7.reuse, 0x1 ;  /* 0x0000000107118836 */ /* 0x040fe20000000000 */
[----:B------:R-:W-:Y:S02]  /*0ce0*/  @!P0 MOV R8, R22 ;  /* 0x0000001600088202 */ /* 0x000fe40000000f00 */
[----:B------:R-:W-:Y:S01]  /*0cf0*/  @!P0 MOV R9, R5 ;  /* 0x0000000500098202 */ /* 0x000fe20000000f00 */
[----:B------:R-:W-:Y:S01]  /*0d00*/  @!P0 IMAD R6, R6, UR4, RZ ;  /* 0x0000000406068c24 */ /* 0x000fe2000f8e02ff */
[----:B------:R-:W-:Y:S01]  /*0d10*/  @!P0 SHF.R.S32.HI R16, RZ, 0x1f, R17 ;  /* 0x0000001fff108819 */ /* 0x000fe20000011411 */
[----:B------:R-:W1:Y:S01]  /*0d20*/  @!P0 LDC.64 R20, c[0x0][0x390] ;  /* 0x0000e400ff148b82 */ /* 0x000e620000000a00 */
[----:B------:R-:W-:-:S04]  /*0d30*/  @!P0 IMAD.WIDE.U32 R8, R7, UR4, R8 ;  /* 0x0000000407088c25 */ /* 0x000fc8000f8e0008 */
[C---:B------:R-:W-:Y:S01]  /*0d40*/  @!P0 IMAD R25, R7.reuse, UR5, R6 ;  /* 0x0000000507198c24 */ /* 0x040fe2000f8e0206 */
[----:B------:R-:W-:Y:S02]  /*0d50*/  @!P0 IADD3 R6, PT, PT, R7, 0x2, RZ ;  /* 0x0000000207068810 */ /* 0x000fe40007ffe0ff */
[----:B------:R-:W2:Y:S01]  /*0d60*/  @!P0 LDC.64 R18, c[0x0][0x390] ;  /* 0x0000e400ff128b82 */ /* 0x000ea20000000a00 */
[----:B------:R-:W-:Y:S02]  /*0d70*/  @!P0 IMAD R16, R16, UR4, RZ ;  /* 0x0000000410108c24 */ /* 0x000fe4000f8e02ff */
[----:B------:R-:W-:Y:S01]  /*0d80*/  @!P0 IMAD.IADD R9, R9, 0x1, R25 ;  /* 0x0000000109098824 */ /* 0x000fe200078e0219 */
[----:B------:R-:W-:Y:S02]  /*0d90*/  @!P0 SHF.R.S32.HI R25, RZ, 0x1f, R6 ;  /* 0x0000001fff198819 */ /* 0x000fe40000011406 */
[----:B0-----:R-:W-:-:S03]  /*0da0*/  @!P0 LEA R10, P2, R8, R10, 0x2 ;  /* 0x0000000a080a8211 */ /* 0x001fc600078410ff */
[----:B------:R-:W-:Y:S01]  /*0db0*/  @!P0 IMAD R25, R25, UR4, RZ ;  /* 0x0000000419198c24 */ /* 0x000fe2000f8e02ff */
[----:B------:R-:W-:Y:S01]  /*0dc0*/  @!P0 LEA.HI.X R11, R8, R11, R9, 0x2, P2 ;  /* 0x0000000b080b8211 */ /* 0x000fe200010f1409 */
[----:B------:R-:W-:Y:S01]  /*0dd0*/  @!P0 IMAD.MOV.U32 R9, RZ, RZ, R5 ;  /* 0x000000ffff098224 */ /* 0x000fe200078e0005 */
[----:B------:R-:W-:-:S05]  /*0de0*/  @!P0 MOV R8, R22 ;  /* 0x0000001600088202 */ /* 0x000fca0000000f00 */
[----:B------:R-:W-:-:S04]  /*0df0*/  @!P0 IMAD.WIDE.U32 R8, R17, UR4, R8 ;  /* 0x0000000411088c25 */ /* 0x000fc8000f8e0008 */
[----:B------:R-:W-:Y:S01]  /*0e00*/  @!P0 IMAD R17, R17, UR5, R16 ;  /* 0x0000000511118c24 */ /* 0x000fe2000f8e0210 */
[----:B------:R-:W-:Y:S02]  /*0e10*/  @!P0 MOV R16, R22 ;  /* 0x0000001600108202 */ /* 0x000fe40000000f00 */
[----:B-1----:R-:W-:Y:S02]  /*0e20*/  @!P0 LEA R20, P2, R8, R20, 0x2 ;  /* 0x0000001408148211 */ /* 0x002fe400078410ff */
[----:B------:R-:W-:Y:S01]  /*0e30*/  @!P0 IADD3 R9, PT, PT, R9, R17, RZ ;  /* 0x0000001109098210 */ /* 0x000fe20007ffe0ff */
[----:B------:R-:W-:-:S03]  /*0e40*/  @!P0 IMAD.MOV.U32 R17, RZ, RZ, R5 ;  /* 0x000000ffff118224 */ /* 0x000fc600078e0005 */
[----:B------:R-:W-:Y:S01]  /*0e50*/  @!P0 LEA.HI.X R21, R8, R21, R9, 0x2, P2 ;  /* 0x0000001508158211 */ /* 0x000fe200010f1409 */
[C---:B------:R-:W-:Y:S01]  /*0e60*/  @!P0 IMAD.WIDE.U32 R16, R6.reuse, UR4, R16 ;  /* 0x0000000406108c25 */ /* 0x040fe2000f8e0010 */
[----:B------:R-:W0:Y:S03]  /*0e70*/  @!P0 LDC.64 R8, c[0x0][0x390] ;  /* 0x0000e400ff088b82 */ /* 0x000e260000000a00 */
[----:B------:R-:W-:Y:S01]  /*0e80*/  @!P0 IMAD R6, R6, UR5, R25 ;  /* 0x0000000506068c24 */ /* 0x000fe2000f8e0219 */
[----:B--2---:R-:W-:-:S04]  /*0e90*/  @!P0 LEA R18, P2, R16, R18, 0x2 ;  /* 0x0000001210128211 */ /* 0x004fc800078410ff */
[----:B------:R-:W-:Y:S02]  /*0ea0*/  @!P0 IADD3 R17, PT, PT, R17, R6, RZ ;  /* 0x0000000611118210 */ /* 0x000fe40007ffe0ff */
[----:B------:R-:W-:Y:S02]  /*0eb0*/  @!P0 IADD3 R6, PT, PT, R7, 0x3, RZ ;  /* 0x0000000307068810 */ /* 0x000fe40007ffe0ff */
[----:B------:R-:W-:Y:S02]  /*0ec0*/  @!P0 LEA.HI.X R19, R16, R19, R17, 0x2, P2 ;  /* 0x0000001310138211 */ /* 0x000fe400010f1411 */
[----:B------:R-:W-:Y:S02]  /*0ed0*/  CS2R R16, SRZ ;  /* 0x0000000000107805 */ /* 0x000fe4000001ff00 */
[----:B------:R-:W-:-:S04]  /*0ee0*/  @!P0 SHF.R.S32.HI R25, RZ, 0x1f, R6 ;  /* 0x0000001fff198819 */ /* 0x000fc80000011406 */
[----:B------:R1:W2:Y:S01]  /*0ef0*/  @!P0 LDG.E.64 R16, desc[UR10][R10.64] ;  /* 0x0000000a0a108981 */ /* 0x0002a2000c1e1b00 */
[----:B------:R-:W-:Y:S01]  /*0f00*/  @!P0 IMAD R25, R25, UR4, RZ ;  /* 0x0000000419198c24 */ /* 0x000fe2000f8e02ff */
[----:B-1----:R-:W-:Y:S01]  /*0f10*/  @!P0 MOV R11, R5 ;  /* 0x00000005000b8202 */ /* 0x002fe20000000f00 */
[----:B------:R-:W-:Y:S02]  /*0f20*/  @!P0 IMAD.MOV.U32 R10, RZ, RZ, R22 ;  /* 0x000000ffff0a8224 */ /* 0x000fe400078e0016 */
[C---:B------:R-:W-:Y:S02]  /*0f30*/  @!P0 IMAD R25, R6.reuse, UR5, R25 ;  /* 0x0000000506198c24 */ /* 0x040fe4000f8e0219 */
[----:B------:R-:W-:Y:S01]  /*0f40*/  @!P0 IMAD.WIDE.U32 R28, R6, UR4, R10 ;  /* 0x00000004061c8c25 */ /* 0x000fe2000f8e000a */
[----:B------:R-:W-:Y:S02]  /*0f50*/  CS2R R10, SRZ ;  /* 0x00000000000a7805 */ /* 0x000fe4000001ff00 */
[----:B0-----:R-:W-:-:S04]  /*0f60*/  @!P0 LEA R26, P2, R28, R8, 0x2 ;  /* 0x000000081c1a8211 */ /* 0x001fc800078410ff */
[----:B------:R0:W3:Y:S01]  /*0f70*/  @!P0 LDG.E.64 R10, desc[UR10][R20.64] ;  /* 0x0000000a140a8981 */ /* 0x0000e2000c1e1b00 */
[----:B------:R-:W-:-:S04]  /*0f80*/  @!P0 IADD3 R6, PT, PT, R29, R25, RZ ;  /* 0x000000191d068210 */ /* 0x000fc80007ffe0ff */
[----:B------:R-:W-:Y:S02]  /*0f90*/  @!P0 LEA.HI.X R27, R28, R9, R6, 0x2, P2 ;  /* 0x000000091c1b8211 */ /* 0x000fe400010f1406 */
[----:B------:R-:W-:Y:S02]  /*0fa0*/  CS2R R8, SRZ ;  /* 0x0000000000087805 */ /* 0x000fe4000001ff00 */
[----:B0-----:R-:W-:-:S04]  /*0fb0*/  CS2R R20, SRZ ;  /* 0x0000000000147805 */ /* 0x001fc8000001ff00 */
[----:B------:R-:W4:Y:S04]  /*0fc0*/  @!P0 LDG.E.64 R8, desc[UR10][R26.64] ;  /* 0x0000000a1a088981 */ /* 0x000f28000c1e1b00 */
[----:B------:R-:W5:Y:S01]  /*0fd0*/  @!P0 LDG.E.64 R20, desc[UR10][R18.64] ;  /* 0x0000000a12148981 */ /* 0x000f62000c1e1b00 */
[----:B------:R-:W-:Y:S02]  /*0fe0*/  VIADD R7, R7, 0x4 ;  /* 0x0000000407077836 */ /* 0x000fe40000000000 */
        /* <DEDUP_REMOVED lines=10> */
[----:B----4-:R-:W-:Y:S01]  /*1090*/  FMUL.FTZ R6, R8, R8 ;  /* 0x0000000808067220 */ /* 0x010fe20000410000 */
[C---:B-----5:R-:W-:Y:S01]  /*10a0*/  FMUL.FTZ R2, R20.reuse, R20 ;  /* 0x0000001414027220 */ /* 0x060fe20000410000 */
[----:B------:R-:W-:-:S03]  /*10b0*/  FADD.FTZ R20, R20, R21 ;  /* 0x0000001514147221 */ /* 0x000fc60000010000 */
[----:B------:R-:W-:Y:S01]  /*10c0*/  FFMA.FTZ R2, R21, R21, R2 ;  /* 0x0000001515027223 */ /* 0x000fe20000010002 */
[----:B------:R-:W-:Y:S01]  /*10d0*/  FADD.FTZ R20, R3, R20 ;  /* 0x0000001403147221 */ /* 0x000fe20000010000 */
[----:B------:R-:W-:Y:S01]  /*10e0*/  FADD.FTZ R3, R8, R9 ;  /* 0x0000000908037221 */ /* 0x000fe20000010000 */
[----:B------:R-:W-:Y:S01]  /*10f0*/  FFMA.FTZ R6, R9, R9, R6 ;  /* 0x0000000909067223 */ /* 0x000fe20000010006 */
[----:B------:R-:W-:Y:S02]  /*1100*/  FADD.FTZ R17, R17, R2 ;  /* 0x0000000211117221 */ /* 0x000fe40000010000 */
[----:B------:R-:W-:Y:S02]  /*1110*/  FADD.FTZ R3, R20, R3 ;  /* 0x0000000314037221 */ /* 0x000fe40000010000 */
[----:B------:R-:W-:-:S07]  /*1120*/  FADD.FTZ R2, R17, R6 ;  /* 0x0000000611027221 */ /* 0x000fce0000010000 */
.L_x_1196:
        /* <DEDUP_REMOVED lines=9> */
[----:B------:R-:W-:Y:S02]  /*11c0*/  @!P0 SHF.R.S32.HI R4, RZ, 0x1f, R7 ;  /* 0x0000001fff048819 */ /* 0x000fe40000011407 */
[----:B------:R-:W-:-:S03]  /*11d0*/  @!P0 IADD3 R25, PT, PT, R7, 0x1, RZ ;  /* 0x0000000107198810 */ /* 0x000fc60007ffe0ff */
[----:B------:R-:W-:Y:S01]  /*11e0*/  @!P0 IMAD R6, R4, UR4, RZ ;  /* 0x0000000404068c24 */ /* 0x000fe2000f8e02ff */
[----:B------:R-:W-:Y:S01]  /*11f0*/  @!P0 MOV R4, R22 ;  /* 0x0000001600048202 */ /* 0x000fe20000000f00 */
[----:B------:R-:W1:Y:S01]  /*1200*/  @!P0 LDC.64 R8, c[0x0][0x390] ;  /* 0x0000e400ff088b82 */ /* 0x000e620000000a00 */
[----:B------:R-:W-:Y:S01]  /*1210*/  @!P0 SHF.R.S32.HI R16, RZ, 0x1f, R25 ;  /* 0x0000001fff108819 */ /* 0x000fe20000011419 */
[C---:B------:R-:W-:Y:S02]  /*1220*/  @!P0 IMAD R21, R7.reuse, UR5, R6 ;  /* 0x0000000507158c24 */ /* 0x040fe4000f8e0206 */
[----:B------:R-:W-:-:S04]  /*1230*/  @!P0 IMAD.WIDE.U32 R18, R7, UR4, R4 ;  /* 0x0000000407128c25 */ /* 0x000fc8000f8e0004 */
[----:B------:R-:W-:Y:S02]  /*1240*/  @!P0 IMAD R20, R16, UR4, RZ ;  /* 0x0000000410148c24 */ /* 0x000fe4000f8e02ff */
[----:B------:R-:W-:-:S04]  /*1250*/  @!P0 IMAD.WIDE.U32 R16, R25, UR4, R4 ;  /* 0x0000000419108c25 */ /* 0x000fc8000f8e0004 */
[----:B------:R-:W-:Y:S02]  /*1260*/  @!P0 IMAD.IADD R21, R19, 0x1, R21 ;  /* 0x0000000113158824 */ /* 0x000fe400078e0215 */
[----:B------:R-:W-:Y:S01]  /*1270*/  @!P0 IMAD R25, R25, UR5, R20 ;  /* 0x0000000519198c24 */ /* 0x000fe2000f8e0214 */
[----:B0-----:R-:W-:-:S04]  /*1280*/  @!P0 LEA R10, P2, R18, R10, 0x2 ;  /* 0x0000000a120a8211 */ /* 0x001fc800078410ff */
[----:B------:R-:W-:Y:S02]  /*1290*/  @!P0 LEA.HI.X R11, R18, R11, R21, 0x2, P2 ;  /* 0x0000000b120b8211 */ /* 0x000fe400010f1415 */
[----:B------:R-:W-:Y:S02]  /*12a0*/  CS2R R18, SRZ ;  /* 0x0000000000127805 */ /* 0x000fe4000001ff00 */
[----:B------:R-:W-:Y:S02]  /*12b0*/  @!P0 IADD3 R25, PT, PT, R17, R25, RZ ;  /* 0x0000001911198210 */ /* 0x000fe40007ffe0ff */
[C---:B-1----:R-:W-:Y:S02]  /*12c0*/  @!P0 LEA R8, P3, R16.reuse, R8, 0x2 ;  /* 0x0000000810088211 */ /* 0x042fe400078610ff */
[----:B------:R-:W2:Y:S02]  /*12d0*/  @!P0 LDG.E.64 R18, desc[UR10][R10.64] ;  /* 0x0000000a0a128981 */ /* 0x000ea4000c1e1b00 */
[----:B------:R-:W-:-:S02]  /*12e0*/  @!P0 LEA.HI.X R9, R16, R9, R25, 0x2, P3 ;  /* 0x0000000910098211 */ /* 0x000fc400018f1419 */
[----:B------:R-:W-:-:S06]  /*12f0*/  CS2R R16, SRZ ;  /* 0x0000000000107805 */ /* 0x000fcc000001ff00 */
[----:B------:R-:W3:Y:S01]  /*1300*/  @!P0 LDG.E.64 R16, desc[UR10][R8.64] ;  /* 0x0000000a08108981 */ /* 0x000ee2000c1e1b00 */
[----:B------:R-:W-:Y:S01]  /*1310*/  IADD3 R7, PT, PT, R7, 0x2, RZ ;  /* 0x0000000207077810 */ /* 0x000fe20007ffe0ff */
[C---:B--2---:R-:W-:Y:S01]  /*1320*/  FMUL.FTZ R4, R18.reuse, R18 ;  /* 0x0000001212047220 */ /* 0x044fe20000410000 */
[----:B------:R-:W-:-:S03]  /*1330*/  FADD.FTZ R18, R18, R19 ;  /* 0x0000001312127221 */ /* 0x000fc60000010000 */
[----:B------:R-:W-:Y:S01]  /*1340*/  FFMA.FTZ R19, R19, R19, R4 ;  /* 0x0000001313137223 */ /* 0x000fe20000010004 */
[----:B------:R-:W-:Y:S01]  /*1350*/  FADD.FTZ R18, R3, R18 ;  /* 0x0000001203127221 */ /* 0x000fe20000010000 */
[C---:B---3--:R-:W-:Y:S01]  /*1360*/  FMUL.FTZ R4, R16.reuse, R16 ;  /* 0x0000001010047220 */ /* 0x048fe20000410000 */
[----:B------:R-:W-:Y:S01]  /*1370*/  FADD.FTZ R3, R16, R17 ;  /* 0x0000001110037221 */ /* 0x000fe20000010000 */
[----:B------:R-:W-:Y:S02]  /*1380*/  FADD.FTZ R19, R2, R19 ;  /* 0x0000001302137221 */ /* 0x000fe40000010000 */
[----:B------:R-:W-:Y:S01]  /*1390*/  FFMA.FTZ R4, R17, R17, R4 ;  /* 0x0000001111047223 */ /* 0x000fe20000010004 */
[----:B------:R-:W-:-:S03]  /*13a0*/  FADD.FTZ R3, R18, R3 ;  /* 0x0000000312037221 */ /* 0x000fc60000010000 */
[----:B------:R-:W-:-:S07]  /*13b0*/  FADD.FTZ R2, R19, R4 ;  /* 0x0000000413027221 */ /* 0x000fce0000010000 */
.L_x_1197:
[----:B------:R-:W-:Y:S05]  /*13c0*/  @P1 BRA `(.L_x_1193) ;  /* 0x0000000000581947 */ /* 0x000fea0003800000 */
[----:B------:R-:W0:Y:S01]  /*13d0*/  LDCU.64 UR4, c[0x0][0x3e0] ;  /* 0x00007c00ff0477ac */ /* 0x000e220008000a00 */
[----:B------:R-:W-:Y:S01]  /*13e0*/  SHF.R.S32.HI R4, RZ, 0x1f, R7 ;  /* 0x0000001fff047819 */ /* 0x000fe20000011407 */
[----:B------:R-:W-:Y:S01]  /*13f0*/  BSSY.RECONVERGENT B0, `(.L_x_1198) ;  /* 0x000000e000007945 */ /* 0x000fe20003800200 */
[----:B0-----:R-:W-:-:S03]  /*1400*/  ISETP.GE.U32.AND P0, PT, R14, UR4, PT ;  /* 0x000000040e007c0c */ /* 0x001fc6000bf06070 */
[----:B------:R-:W-:Y:S02]  /*1410*/  IMAD R6, R4, UR4, RZ ;  /* 0x0000000404067c24 */ /* 0x000fe4000f8e02ff */
[----:B------:R-:W-:Y:S01]  /*1420*/  IMAD.MOV.U32 R4, RZ, RZ, R22 ;  /* 0x000000ffff047224 */ /* 0x000fe200078e0016 */
[----:B------:R-:W-:-:S03]  /*1430*/  ISETP.GE.AND.EX P0, PT, R15, UR5, PT, P0 ;  /* 0x000000050f007c0c */ /* 0x000fc6000bf06300 */
[----:B------:R-:W-:Y:S01]  /*1440*/  IMAD.WIDE.U32 R8, R7, UR4, R4 ;  /* 0x0000000407087c25 */ /* 0x000fe2000f8e0004 */
[----:B------:R-:W-:-:S03]  /*1450*/  CS2R R4, SRZ ;  /* 0x0000000000047805 */ /* 0x000fc6000001ff00 */
[----:B------:R-:W-:-:S06]  /*1460*/  IMAD R7, R7, UR5, R6 ;  /* 0x0000000507077c24 */ /* 0x000fcc000f8e0206 */
[----:B------:R-:W-:Y:S05]  /*1470*/  @P0 BRA `(.L_x_1199) ;  /* 0x0000000000140947 */ /* 0x000fea0003800000 */
[----:B------:R-:W0:Y:S01]  /*1480*/  LDCU.64 UR4, c[0x0][0x390] ;  /* 0x00007200ff0477ac */ /* 0x000e220008000a00 */
[----:B------:R-:W-:Y:S02]  /*1490*/  IADD3 R7, PT, PT, R9, R7, RZ ;  /* 0x0000000709077210 */ /* 0x000fe40007ffe0ff */
[----:B0-----:R-:W-:-:S04]  /*14a0*/  LEA R4, P0, R8, UR4, 0x2 ;  /* 0x0000000408047c11 */ /* 0x001fc8000f8010ff */
[----:B------:R-:W-:-:S06]  /*14b0*/  LEA.HI.X R5, R8, UR5, R7, 0x2, P0 ;  /* 0x0000000508057c11 */ /* 0x000fcc00080f1407 */
[----:B------:R-:W5:Y:S03]  /*14c0*/  LDG.E.64 R4, desc[UR10][R4.64] ;  /* 0x0000000a04047981 */ /* 0x000f66000c1e1b00 */
.L_x_1199:
[----:B------:R-:W-:Y:S05]  /*14d0*/  BSYNC.RECONVERGENT B0 ;  /* 0x0000000000007941 */ /* 0x000fea0003800200 */
.L_x_1198:
[C---:B-----5:R-:W-:Y:S01]  /*14e0*/  FMUL.FTZ R6, R4.reuse, R4 ;  /* 0x0000000404067220 */ /* 0x060fe20000410000 */
[----:B------:R-:W-:-:S03]  /*14f0*/  FADD.FTZ R4, R4, R5 ;  /* 0x0000000504047221 */ /* 0x000fc60000010000 */
[----:B------:R-:W-:Y:S01]  /*1500*/  FFMA.FTZ R5, R5, R5, R6 ;  /* 0x0000000505057223 */ /* 0x000fe20000010006 */
[----:B------:R-:W-:-:S03]  /*1510*/  FADD.FTZ R3, R3, R4 ;  /* 0x0000000403037221 */ /* 0x000fc60000010000 */
[----:B------:R-:W-:-:S07]  /*1520*/  FADD.FTZ R2, R2, R5 ;  /* 0x0000000502027221 */ /* 0x000fce0000010000 */
.L_x_1193:
[----:B------:R-:W0:Y:S01]  /*1530*/  LDCU UR5, c[0x0][0x40c] ;  /* 0x00008180ff0577ac */ /* 0x000e220008000800 */
[----:B------:R-:W-:Y:S01]  /*1540*/  HFMA2 R4, -RZ, RZ, 0, 0 ;  /* 0x00000000ff047431 */ /* 0x000fe200000001ff */
[----:B------:R-:W-:Y:S01]  /*1550*/  MOV R12, RZ ;  /* 0x000000ff000c7202 */ /* 0x000fe20000000f00 */
[----:B0-----:R-:W0:Y:S01]  /*1560*/  I2F.U32.RP R6, UR5 ;  /* 0x0000000500067d06 */ /* 0x001e220008209000 */
[----:B------:R-:W-:-:S07]  /*1570*/  ISETP.NE.U32.AND P2, PT, RZ, UR5, PT ;  /* 0x00000005ff007c0c */ /* 0x000fce000bf45070 */
[----:B0-----:R-:W0:Y:S02]  /*1580*/  MUFU.RCP R6, R6 ;  /* 0x0000000600067308 */ /* 0x001e240000001000 */
[----:B0-----:R-:W-:Y:S02]  /*1590*/  IADD3 R7, PT, PT, R6, 0xffffffe, RZ ;  /* 0x0ffffffe06077810 */ /* 0x001fe40007ffe0ff */
[----:B------:R-:W-:-:S04]  /*15a0*/  MOV R6, 0x400 ;  /* 0x0000040000067802 */ /* 0x000fc80000000f00 */
[----:B------:R-:W0:Y:S02]  /*15b0*/  F2I.FTZ.U32.TRUNC.NTZ R5, R7 ;  /* 0x0000000700057305 */ /* 0x000e24000021f000 */
[----:B0-----:R-:W-:-:S04]  /*15c0*/  IMAD.MOV R9, RZ, RZ, -R5 ;  /* 0x000000ffff097224 */ /* 0x001fc800078e0a05 */
[----:B------:R-:W-:-:S04]  /*15d0*/  IMAD R9, R9, UR5, RZ ;  /* 0x0000000509097c24 */ /* 0x000fc8000f8e02ff */
[----:B------:R-:W-:-:S06]  /*15e0*/  IMAD.HI.U32 R5, R5, R9, R4 ;  /* 0x0000000905057227 */ /* 0x000fcc00078e0004 */
[----:B------:R-:W-:-:S05]  /*15f0*/  IMAD.HI.U32 R4, R5, R0, RZ ;  /* 0x0000000005047227 */ /* 0x000fca00078e00ff */
[----:B------:R-:W-:-:S05]  /*1600*/  IADD3 R5, PT, PT, -R4, RZ, RZ ;  /* 0x000000ff04057210 */ /* 0x000fca0007ffe1ff */
[----:B------:R-:W-:Y:S02]  /*1610*/  IMAD R8, R5, UR5, R0 ;  /* 0x0000000505087c24 */ /* 0x000fe4000f8e0200 */
[----:B------:R-:W0:Y:S03]  /*1620*/  S2R R5, SR_CgaCtaId ;  /* 0x0000000000057919 */ /* 0x000e260000008800 */
[----:B------:R-:W-:-:S13]  /*1630*/  ISETP.GE.U32.AND P0, PT, R8, UR5, PT ;  /* 0x0000000508007c0c */ /* 0x000fda000bf06070 */
[----:B------:R-:W-:Y:S01]  /*1640*/  @P0 VIADD R8, R8, -UR5 ;  /* 0x8000000508080c36 */ /* 0x000fe20008000000 */
[----:B------:R-:W-:-:S04]  /*1650*/  @P0 IADD3 R4, PT, PT, R4, 0x1, RZ ;  /* 0x0000000104040810 */ /* 0x000fc80007ffe0ff */
[----:B------:R-:W-:Y:S02]  /*1660*/  ISETP.GE.U32.AND P1, PT, R8, UR5, PT ;  /* 0x0000000508007c0c */ /* 0x000fe4000bf26070 */
[----:B0-----:R-:W-:-:S11]  /*1670*/  LEA R8, R5, R6, 0x18 ;  /* 0x0000000605087211 */ /* 0x001fd600078ec0ff */
[----:B------:R-:W-:Y:S02]  /*1680*/  @P1 IADD3 R4, PT, PT, R4, 0x1, RZ ;  /* 0x0000000104041810 */ /* 0x000fe40007ffe0ff */
[----:B------:R-:W-:-:S05]  /*1690*/  @!P2 LOP3.LUT R4, RZ, UR5, RZ, 0x33, !PT ;  /* 0x00000005ff04ac12 */ /* 0x000fca000f8e33ff */
[----:B------:R-:W-:-:S04]  /*16a0*/  IMAD.MOV R7, RZ, RZ, -R4 ;  /* 0x000000ffff077224 */ /* 0x000fc800078e0a04 */
[----:B------:R-:W-:Y:S02]  /*16b0*/  IMAD R0, R7, UR5, R0 ;  /* 0x0000000507007c24 */ /* 0x000fe4000f8e0200 */
[----:B------:R-:W-:-:S03]  /*16c0*/  IMAD.HI.U32 R7, R13, 0x2aaaaaab, R12 ;  /* 0x2aaaaaab0d077827 */ /* 0x000fc600078e000c */
        /* <DEDUP_REMOVED lines=11> */
[----:B------:R-:W-:-:S03]  /*1780*/  LEA R5, R5, R6, 0x18 ;  /* 0x0000000605057211 */ /* 0x000fc600078ec0ff */
[----:B------:R-:W2:Y:S04]  /*1790*/  LDS R24, [R17+0x21c] ;  /* 0x00021c0011187984 */ /* 0x000ea80000000800 */
[----:B------:R-:W3:Y:S04]  /*17a0*/  LDS R26, [R17+0x228] ;  /* 0x00022800111a7984 */ /* 0x000ee80000000800 */
[----:B------:R-:W4:Y:S04]  /*17b0*/  LDS R16, [R17+0x234] ;  /* 0x0002340011107984 */ /* 0x000f280000000800 */
[----:B------:R-:W5:Y:S04]  /*17c0*/  LDS R15, [R17+0x240] ;  /* 0x00024000110f7984 */ /* 0x000f680000000800 */
[----:B------:R-:W-:Y:S04]  /*17d0*/  LDS R21, [R17+0x214] ;  /* 0x0002140011157984 */ /* 0x000fe80000000800 */
[----:B------:R-:W5:Y:S04]  /*17e0*/  LDS R23, [R17+0x220] ;  /* 0x0002200011177984 */ /* 0x000f680000000800 */
[----:B------:R-:W-:Y:S04]  /*17f0*/  LDS R22, [R17+0x218] ;  /* 0x0002180011167984 */ /* 0x000fe80000000800 */
[----:B------:R-:W5:Y:S01]  /*1800*/  LDS R25, [R17+0x224] ;  /* 0x0002240011197984 */ /* 0x000f620000000800 */
[----:B-1----:R-:W-:-:S03]  /*1810*/  SHF.R.U32.HI R6, RZ, 0x2, R14 ;  /* 0x00000002ff067819 */ /* 0x002fc6000001160e */
[----:B0-----:R-:W0:Y:S04]  /*1820*/  LDS R10, [R17+0x24c] ;  /* 0x00024c00110a7984 */ /* 0x001e280000000800 */
[----:B------:R-:W1:Y:S04]  /*1830*/  LDS R20, [R17+0x22c] ;  /* 0x00022c0011147984 */ /* 0x000e680000000800 */
[----:B------:R-:W1:Y:S01]  /*1840*/  LDS R18, [R17+0x230] ;  /* 0x0002300011127984 */ /* 0x000e620000000800 */
[----:B--2---:R-:W-:-:S03]  /*1850*/  ISETP.NE.AND P3, PT, R24, RZ, PT ;  /* 0x000000ff1800720c */ /* 0x004fc60003f65270 */
[----:B------:R-:W2:Y:S01]  /*1860*/  LDS R19, [R17+0x210] ;  /* 0x0002100011137984 */ /* 0x000ea20000000800 */
[----:B---3--:R-:W-:-:S03]  /*1870*/  ISETP.NE.AND P2, PT, R26, RZ, PT ;  /* 0x000000ff1a00720c */ /* 0x008fc60003f45270 */
[----:B------:R-:W3:Y:S01]  /*1880*/  LDS R9, [R17+0x238] ;  /* 0x0002380011097984 */ /* 0x000ee20000000800 */
[----:B----4-:R-:W-:-:S03]  /*1890*/  ISETP.NE.AND P1, PT, R16, RZ, PT ;  /* 0x000000ff1000720c */ /* 0x010fc60003f25270 */
[----:B------:R-:W4:Y:S01]  /*18a0*/  LDS R11, [R17+0x23c] ;  /* 0x00023c00110b7984 */ /* 0x000f220000000800 */
[----:B-----5:R-:W-:-:S03]  /*18b0*/  ISETP.NE.AND P0, PT, R15, RZ, PT ;  /* 0x000000ff0f00720c */ /* 0x020fc60003f05270 */
[----:B------:R-:W5:Y:S04]  /*18c0*/  LDS R2, [R17+0x244] ;  /* 0x0002440011027984 */ /* 0x000f680000000800 */
[----:B------:R-:W5:Y:S01]  /*18d0*/  LDS R8, [R17+0x248] ;  /* 0x0002480011087984 */ /* 0x000f620000000800 */
[----:B------:R-:W-:-:S03]  /*18e0*/  @!P3 FADD.FTZ R23, R21, R23 ;  /* 0x000000171517b221 */ /* 0x000fc60000010000 */
[----:B------:R-:W5:Y:S04]  /*18f0*/  LDS R3, [R17+0x250] ;  /* 0x0002500011037984 */ /* 0x000f680000000800 */
[----:B------:R1:W5:Y:S01]  /*1900*/  LDS R7, [R17+0x254] ;  /* 0x0002540011077984 */ /* 0x0003620000000800 */
[----:B------:R-:W-:Y:S01]  /*1910*/  @!P3 FADD.FTZ R25, R22, R25 ;  /* 0x000000191619b221 */ /* 0x000fe20000010000 */
[----:B0-----:R-:W-:Y:S01]  /*1920*/  ISETP.NE.AND P3, PT, R10, RZ, PT ;  /* 0x000000ff0a00720c */ /* 0x001fe20003f65270 */
[----:B-1----:R-:W-:Y:S01]  /*1930*/  @!P2 FADD.FTZ R20, R20, R23 ;  /* 0x000000171414a221 */ /* 0x002fe20000010000 */
[----:B------:R-:W-:-:S04]  /*1940*/  IMAD.HI.U32 R17, R6, 0x24924925, RZ ;  /* 0x2492492506117827 */ /* 0x000fc800078e00ff */
[----:B------:R-:W-:Y:S01]  /*1950*/  @!P2 FADD.FTZ R18, R18, R25 ;  /* 0x000000191212a221 */ /* 0x000fe20000010000 */
[----:B------:R-:W-:Y:S01]  /*1960*/  IMAD R14, R17, -0x1c, R14 ;  /* 0xffffffe4110e7824 */ /* 0x000fe200078e020e */
[----:B--2---:R-:W-:-:S03]  /*1970*/  IADD3 R19, PT, PT, R26, R24, R19 ;  /* 0x000000181a137210 */ /* 0x004fc60007ffe013 */
[----:B------:R-:W-:Y:S02]  /*1980*/  IMAD R6, R14, 0xc, R5 ;  /* 0x0000000c0e067824 */ /* 0x000fe400078e0205 */
[----:B---3--:R-:W-:Y:S01]  /*1990*/  @!P1 FADD.FTZ R9, R9, R20 ;  /* 0x0000001409099221 */ /* 0x008fe20000010000 */
[----:B------:R-:W-:Y:S01]  /*19a0*/  IADD3 R19, PT, PT, R15, R19, R16 ;  /* 0x000000130f137210 */ /* 0x000fe20007ffe010 */
[----:B----4-:R-:W-:Y:S02]  /*19b0*/  @!P1 FADD.FTZ R11, R11, R18 ;  /* 0x000000120b0b9221 */ /* 0x010fe40000010000 */
[----:B-----5:R-:W-:Y:S01]  /*19c0*/  @!P0 FADD.FTZ R2, R2, R9 ;  /* 0x0000000902028221 */ /* 0x020fe20000010000 */
[----:B------:R-:W-:Y:S01]  /*19d0*/  IADD3 R9, PT, PT, R10, R19, RZ ;  /* 0x000000130a097210 */ /* 0x000fe20007ffe0ff */
[----:B------:R-:W-:-:S04]  /*19e0*/  @!P0 FADD.FTZ R8, R8, R11 ;  /* 0x0000000b08088221 */ /* 0x000fc80000010000 */
[----:B------:R0:W-:Y:S01]  /*19f0*/  STS [R6+0xc0], R9 ;  /* 0x0000c00906007388 */ /* 0x0001e20000000800 */
[----:B------:R-:W-:Y:S01]  /*1a00*/  @!P3 FADD.FTZ R3, R3, R2 ;  /* 0x000000020303b221 */ /* 0x000fe20000010000 */
[----:B------:R-:W-:Y:S02]  /*1a10*/  IMAD R2, R13, 0x54, R5 ;  /* 0x000000540d027824 */ /* 0x000fe400078e0205 */
[----:B------:R-:W-:Y:S02]  /*1a20*/  @!P3 FADD.FTZ R7, R7, R8 ;  /* 0x000000080707b221 */ /* 0x000fe40000010000 */
[----:B------:R0:W-:Y:S01]  /*1a30*/  STS [R6+0xc4], R3 ;  /* 0x0000c40306007388 */ /* 0x0001e20000000800 */
[----:B------:R-:W-:-:S03]  /*1a40*/  IMAD.MOV.U32 R8, RZ, RZ, 0xfffffff ;  /* 0x0fffffffff087424 */ /* 0x000fc600078e00ff */
[----:B------:R0:W-:Y:S02]  /*1a50*/  STS [R6+0xc8], R7 ;  /* 0x0000c80706007388 */ /* 0x0001e40000000800 */
[----:B------:R-:W-:-:S13]  /*1a60*/  R2UR UR4, R8 ;  /* 0x00000000080472ca */ /* 0x000fda00000e0000 */
[----:B0-----:R-:W-:Y:S05]  /*1a70*/  BRA.DIV UR4, `(.L_x_1201) ;  /* 0x0000000a04f87947 */ /* 0x001fea000b800000 */
[C---:B------:R-:W-:Y:S01]  /*1a80*/  ISETP.NE.AND P2, PT, R14.reuse, RZ, PT ;  /* 0x000000ff0e00720c */ /* 0x040fe20003f45270 */
[----:B------:R-:W-:Y:S01]  /*1a90*/  NOP ;  /* 0x0000000000007918 */ /* 0x000fe20000000000 */
[----:B------:R-:W-:Y:S02]  /*1aa0*/  PLOP3.LUT P0, PT, PT, PT, PT, 0x80, 0x8 ;  /* 0x000000000008781c */ /* 0x000fe40003f0f070 */
[----:B------:R-:W-:-:S09]  /*1ab0*/  ISETP.GE.U32.AND P3, PT, R14, 0x10, PT ;  /* 0x000000100e00780c */ /* 0x000fd20003f66070 */
[----:B------:R-:W0:Y:S01]  /*1ac0*/  @P2 LDS R10, [R6+0xb4] ;  /* 0x0000b400060a2984 */ /* 0x000e220000000800 */
[----:B------:R-:W-:-:S03]  /*1ad0*/  @P2 ISETP.NE.AND P1, PT, R9, RZ, PT ;  /* 0x000000ff0900220c */ /* 0x000fc60003f25270 */
[----:B------:R-:W1:Y:S01]  /*1ae0*/  @P2 LDS R16, [R6+0xb8] ;  /* 0x0000b80006102984 */ /* 0x000e620000000800 */
[----:B------:R-:W-:-:S03]  /*1af0*/  @P2 PLOP3.LUT P0, PT, P1, PT, PT, 0x80, 0x8 ;  /* 0x000000000008281c */ /* 0x000fc60000f0f070 */
[----:B------:R-:W2:Y:S01]  /*1b00*/  @P2 LDS R18, [R6+0xbc] ;  /* 0x0000bc0006122984 */ /* 0x000ea20000000800 */
[----:B0-----:R-:W-:-:S04]  /*1b10*/  @P2 IADD3 R10, PT, PT, R9, R10, RZ ;  /* 0x0000000a090a2210 */ /* 0x001fc80007ffe0ff */
[----:B------:R-:W-:-:S05]  /*1b20*/  @P2 MOV R9, R10 ;  /* 0x0000000a00092202 */ /* 0x000fca0000000f00 */
        /* <DEDUP_REMOVED lines=49> */
[----:B------:R-:W-:Y:S01]  /*1e40*/  NOP ;  /* 0x0000000000007918 */ /* 0x000fe20000000000 */
[----:B--2---:R-:W-:Y:S02]  /*1e50*/  @!P0 FADD.FTZ R7, R7, R18 ;  /* 0x0000001207078221 */ /* 0x004fe40000010000 */
        /* <DEDUP_REMOVED lines=10> */
[----:B0-----:R-:W-:Y:S02]  /*1f00*/  @P3 IMAD.IADD R10, R9, 0x1, R10 ;  /* 0x00000001090a3824 */ /* 0x001fe400078e020a */
[----:B-1----:R-:W-:-:S03]  /*1f10*/  @!P0 FADD.FTZ R3, R3, R14 ;  /* 0x0000000e03038221 */ /* 0x002fc60000010000 */
[----:B------:R-:W-:Y:S01]  /*1f20*/  @P3 MOV R9, R10 ;  /* 0x0000000a00093202 */ /* 0x000fe20000000f00 */
[----:B------:R-:W-:Y:S01]  /*1f30*/  NOP ;  /* 0x0000000000007918 */ /* 0x000fe20000000000 */
[----:B--2---:R-:W-:-:S03]  /*1f40*/  @!P0 FADD.FTZ R7, R7, R16 ;  /* 0x0000001007078221 */ /* 0x004fc60000010000 */
[----:B------:R0:W-:Y:S04]  /*1f50*/  STS [R6+0xc0], R9 ;  /* 0x0000c00906007388 */ /* 0x0001e80000000800 */
[----:B------:R0:W-:Y:S04]  /*1f60*/  STS [R6+0xc4], R3 ;  /* 0x0000c40306007388 */ /* 0x0001e80000000800 */
[----:B------:R0:W-:Y:S01]  /*1f70*/  STS [R6+0xc8], R7 ;  /* 0x0000c80706007388 */ /* 0x0001e20000000800 */
[----:B------:R-:W-:Y:S01]  /*1f80*/  NOP ;  /* 0x0000000000007918 */ /* 0x000fe20000000000 */
.L_x_1213:
[----:B0-----:R-:W0:Y:S01]  /*1f90*/  LDS R9, [R2+0x210] ;  /* 0x0002100002097984 */ /* 0x001e220000000800 */
[----:B------:R-:W-:Y:S02]  /*1fa0*/  ISETP.NE.AND P2, PT, R13, RZ, PT ;  /* 0x000000ff0d00720c */ /* 0x000fe40003f45270 */
[----:B------:R-:W-:Y:S01]  /*1fb0*/  MOV R13, 0x400 ;  /* 0x00000400000d7802 */ /* 0x000fe20000000f00 */
[----:B------:R-:W1:Y:S01]  /*1fc0*/  S2R R26, SR_CgaCtaId ;  /* 0x00000000001a7919 */ /* 0x000e620000008800 */
[----:B------:R-:W-:Y:S01]  /*1fd0*/  PLOP3.LUT P0, PT, PT, PT, PT, 0x80, 0x8 ;  /* 0x000000000008781c */ /* 0x000fe20003f0f070 */
[----:B------:R-:W2:Y:S04]  /*1fe0*/  LDS R18, [R2+0x21c] ;  /* 0x00021c0002127984 */ /* 0x000ea80000000800 */
[----:B------:R-:W3:Y:S04]  /*1ff0*/  LDS R16, [R6+0xb4] ;  /* 0x0000b40006107984 */ /* 0x000ee80000000800 */
[----:B------:R-:W-:Y:S04]  /*2000*/  LDS R15, [R6+0xb8] ;  /* 0x0000b800060f7984 */ /* 0x000fe80000000800 */
[----:B------:R-:W4:Y:S04]  /*2010*/  LDS R8, [R2+0x214] ;  /* 0x0002140002087984 */ /* 0x000f280000000800 */
[----:B------:R-:W-:Y:S04]  /*2020*/  LDS R7, [R2+0x218] ;  /* 0x0002180002077984 */ /* 0x000fe80000000800 */
[----:B------:R-:W5:Y:S04]  /*2030*/  LDS R22, [R6+0xbc] ;  /* 0x0000bc0006167984 */ /* 0x000f680000000800 */
[----:B------:R-:W5:Y:S04]  /*2040*/  LDS R17, [R2+0x228] ;  /* 0x0002280002117984 */ /* 0x000f680000000800 */
[----:B------:R-:W5:Y:S01]  /*2050*/  LDS R23, [R2+0x234] ;  /* 0x0002340002177984 */ /* 0x000f620000000800 */
[----:B-1----:R-:W-:-:S03]  /*2060*/  LEA R27, R26, R13, 0x18 ;  /* 0x0000000d1a1b7211 */ /* 0x002fc600078ec0ff */
[----:B------:R-:W1:Y:S01]  /*2070*/  LDS R19, [R2+0x220] ;  /* 0x0002200002137984 */ /* 0x000e620000000800 */
[----:B0-----:R-:W-:-:S03]  /*2080*/  @P2 ISETP.NE.AND P1, PT, R9, RZ, PT ;  /* 0x000000ff0900220c */ /* 0x001fc60003f25270 */
[----:B------:R-:W0:Y:S01]  /*2090*/  LDS R20, [R2+0x224] ;  /* 0x0002240002147984 */ /* 0x000e220000000800 */
[----:B------:R-:W-:-:S03]  /*20a0*/  @P2 PLOP3.LUT P0, PT, P1, PT, PT, 0x80, 0x8 ;  /* 0x000000000008281c */ /* 0x000fc60000f0f070 */
[----:B------:R-:W0:Y:S01]  /*20b0*/  LDS R21, [R2+0x240] ;  /* 0x0002400002157984 */ /* 0x000e220000000800 */
[----:B--2---:R-:W-:-:S03]  /*20c0*/  ISETP.NE.AND P1, PT, R18, RZ, PT ;  /* 0x000000ff1200720c */ /* 0x004fc60003f25270 */
[----:B------:R-:W2:Y:S01]  /*20d0*/  LDS R12, [R2+0x22c] ;  /* 0x00022c00020c7984 */ /* 0x000ea20000000800 */
[----:B---3--:R-:W-:-:S03]  /*20e0*/  @P2 IADD3 R9, PT, PT, R16, R9, RZ ;  /* 0x0000000910092210 */ /* 0x008fc60007ffe0ff */
[----:B------:R-:W3:Y:S02]  /*20f0*/  LDS R14, [R2+0x230] ;  /* 0x00023000020e7984 */ /* 0x000ee40000000800 */
[----:B------:R-:W-:Y:S02]  /*2100*/  IMAD.IADD R18, R18, 0x1, R9 ;  /* 0x0000000112127824 */ /* 0x000fe400078e0209 */
[----:B------:R-:W3:Y:S01]  /*2110*/  LDS R11, [R2+0x24c] ;  /* 0x00024c00020b7984 */ /* 0x000ee20000000800 */
[----:B----4-:R-:W-:-:S03]  /*2120*/  @!P0 FADD.FTZ R8, R15, R8 ;  /* 0x000000080f088221 */ /* 0x010fc60000010000 */
[----:B------:R-:W4:Y:S04]  /*2130*/  LDS R5, [R2+0x238] ;  /* 0x0002380002057984 */ /* 0x000f280000000800 */
[----:B------:R-:W4:Y:S01]  /*2140*/  LDS R3, [R2+0x23c] ;  /* 0x00023c0002037984 */ /* 0x000f220000000800 */
[----:B-----5:R-:W-:-:S03]  /*2150*/  @!P0 FADD.FTZ R7, R22, R7 ;  /* 0x0000000716078221 */ /* 0x020fc60000010000 */
[----:B------:R-:W5:Y:S01]  /*2160*/  LDS R6, [R2+0x244] ;  /* 0x0002440002067984 */ /* 0x000f620000000800 */
[----:B------:R-:W-:-:S03]  /*2170*/  ISETP.NE.AND P0, PT, R17, RZ, PT ;  /* 0x000000ff1100720c */ /* 0x000fc60003f05270 */
[----:B------:R-:W5:Y:S01]  /*2180*/  LDS R10, [R2+0x248] ;  /* 0x00024800020a7984 */ /* 0x000f620000000800 */
[----:B------:R-:W-:Y:S01]  /*2190*/  ISETP.NE.AND P2, PT, R23, RZ, PT ;  /* 0x000000ff1700720c */ /* 0x000fe20003f45270 */
[----:B------:R-:W5:Y:S01]  /*21a0*/  S2R R24, SR_TID.X ;  /* 0x0000000000187919 */ /* 0x000f620000002100 */
[----:B-1----:R-:W-:Y:S01]  /*21b0*/  @!P1 FADD.FTZ R19, R19, R8 ;  /* 0x0000000813139221 */ /* 0x002fe20000010000 */
[----:B------:R-:W1:Y:S01]  /*21c0*/  LDS R13, [R2+0x250] ;  /* 0x00025000020d7984 */ /* 0x000e620000000800 */
[----:B0-----:R-:W-:-:S03]  /*21d0*/  @!P1 FADD.FTZ R20, R20, R7 ;  /* 0x0000000714149221 */ /* 0x001fc60000010000 */
[----:B------:R0:W1:Y:S01]  /*21e0*/  LDS R25, [R2+0x254] ;  /* 0x0002540002197984 */ /* 0x0000620000000800 */
[----:B------:R-:W-:Y:S01]  /*21f0*/  ISETP.NE.AND P1, PT, R21, RZ, PT ;  /* 0x000000ff1500720c */ /* 0x000fe20003f25270 */
[----:B--2---:R-:W-:Y:S01]  /*2200*/  @!P0 FADD.FTZ R12, R12, R19 ;  /* 0x000000130c0c8221 */ /* 0x004fe20000010000 */
[----:B0-----:R-:W-:Y:S01]  /*2210*/  IADD3 R2, PT, PT, R17, R18, RZ ;  /* 0x0000001211027210 */ /* 0x001fe20007ffe0ff */
[----:B---3--:R-:W-:Y:S01]  /*2220*/  @!P0 FADD.FTZ R14, R14, R20 ;  /* 0x000000140e0e8221 */ /* 0x008fe20000010000 */
[----:B------:R-:W-:Y:S02]  /*2230*/  ISETP.NE.AND P0, PT, R11, RZ, PT ;  /* 0x000000ff0b00720c */ /* 0x000fe40003f05270 */
[----:B------:R-:W-:Y:S01]  /*2240*/  IADD3 R16, PT, PT, R23, R2, RZ ;  /* 0x0000000217107210 */ /* 0x000fe20007ffe0ff */
[----:B----4-:R-:W-:Y:S01]  /*2250*/  @!P2 FADD.FTZ R5, R5, R12 ;  /* 0x0000000c0505a221 */ /* 0x010fe20000010000 */
[----:B------:R-:W-:Y:S01]  /*2260*/  @!P2 FADD.FTZ R3, R3, R14 ;  /* 0x0000000e0303a221 */ /* 0x000fe20000010000 */
[----:B-----5:R-:W-:-:S04]  /*2270*/  IMAD R27, R24, 0x54, R27 ;  /* 0x00000054181b7824 */ /* 0x020fc800078e021b */
[----:B------:R-:W-:Y:S01]  /*2280*/  @!P1 FADD.FTZ R6, R6, R5 ;  /* 0x0000000506069221 */ /* 0x000fe20000010000 */
[----:B------:R-:W-:Y:S01]  /*2290*/  @!P1 FADD.FTZ R10, R10, R3 ;  /* 0x000000030a0a9221 */ /* 0x000fe20000010000 */
[----:B------:R0:W-:Y:S04]  /*22a0*/  STS [R27+0x214], R8 ;  /* 0x000214081b007388 */ /* 0x0001e80000000800 */
[----:B------:R2:W-:Y:S01]  /*22b0*/  STS [R27+0x210], R9 ;  /* 0x000210091b007388 */ /* 0x0005e20000000800 */
[----:B-1----:R-:W-:-:S03]  /*22c0*/  @!P0 FADD.FTZ R13, R13, R6 ;  /* 0x000000060d0d8221 */ /* 0x002fc60000010000 */
[----:B------:R2:W-:Y:S01]  /*22d0*/  STS [R27+0x21c], R18 ;  /* 0x00021c121b007388 */ /* 0x0005e20000000800 */
[----:B0-----:R-:W-:Y:S02]  /*22e0*/  IMAD.IADD R8, R21, 0x1, R16 ;  /* 0x0000000115087824 */ /* 0x001fe400078e0210 */
[----:B------:R-:W-:Y:S01]  /*22f0*/  @!P0 FADD.FTZ R25, R25, R10 ;  /* 0x0000000a19198221 */ /* 0x000fe20000010000 */
[----:B------:R2:W-:Y:S02]  /*2300*/  STS [R27+0x218], R7 ;  /* 0x000218071b007388 */ /* 0x0005e40000000800 */
[----:B------:R-:W-:Y:S02]  /*2310*/  IADD3 R11, PT, PT, R11, R8, RZ ;  /* 0x000000080b0b7210 */ /* 0x000fe40007ffe0ff */
        /* <DEDUP_REMOVED lines=14> */
.L_x_1200:
[----:B--2---:R-:W1:Y:S01]  /*2400*/  S2R R13, SR_CgaCtaId ;  /* 0x00000000000d7919 */ /* 0x004e620000008800 */
[----:B0-----:R-:W-:Y:S01]  /*2410*/  MOV R10, 0x400 ;  /* 0x00000400000a7802 */ /* 0x001fe20000000f00 */
[----:B------:R-:W-:Y:S05]  /*2420*/  WARPSYNC.ALL ;  /* 0x0000000000007948 */ /* 0x000fea0003800000 */
[----:B------:R-:W0:Y:S01]  /*2430*/  S2R R3, SR_TID.X ;  /* 0x0000000000037919 */ /* 0x000e220000002100 */
[----:B------:R-:W-:Y:S02]  /*2440*/  MOV R2, RZ ;  /* 0x000000ff00027202 */ /* 0x000fe40000000f00 */
[----:B-1----:R-:W-:-:S03]  /*2450*/  LEA R6, R13, R10, 0x18 ;  /* 0x0000000a0d067211 */ /* 0x002fc600078ec0ff */
[----:B0-----:R-:W-:-:S04]  /*2460*/  IMAD.HI.U32 R5, R3, 0x2aaaaaab, R2 ;  /* 0x2aaaaaab03057827 */ /* 0x001fc800078e0002 */
[----:B------:R-:W-:Y:S01]  /*2470*/  IMAD R12, R5, 0xc, R6 ;  /* 0x0000000c050c7824 */ /* 0x000fe200078e0206 */
[----:B------:R-:W-:Y:S01]  /*2480*/  BAR.SYNC.DEFER_BLOCKING 0x0 ;  /* 0x0000000000007b1d */ /* 0x000fe20000010000 */
[----:B------:R-:W-:-:S07]  /*2490*/  UIADD3 UR4, UPT, UPT, UR5, -0x2, URZ ;  /* 0xfffffffe05047890 */ /* 0x000fce000fffe0ff */
[----:B------:R-:W0:Y:S01]  /*24a0*/  LDC R9, c[0x0][0x408] ;  /* 0x00010200ff097b82 */ /* 0x000e220000000800 */
[----:B------:R-:W-:-:S07]  /*24b0*/  ISETP.NE.AND P1, PT, R0, UR4, PT ;  /* 0x0000000400007c0c */ /* 0x000fce000bf25270 */
[----:B------:R-:W1:Y:S06]  /*24c0*/  LDC R11, c[0x0][0x3f8] ;  /* 0x0000fe00ff0b7b82 */ /* 0x000e6c0000000800 */
[----:B------:R-:W-:Y:S01]  /*24d0*/  @!P1 VIADD R0, R10, 0xb50 ;  /* 0x00000b500a009836 */ /* 0x000fe20000000000 */
[----:B------:R-:W-:Y:S04]  /*24e0*/  @!P1 LDS R7, [R12+0x218] ;  /* 0x000218000c079984 */ /* 0x000fe80000000800 */
[----:B------:R-:W-:Y:S01]  /*24f0*/  @!P1 LEA R5, R13, R0, 0x18 ;  /* 0x000000000d059211 */ /* 0x000fe200078ec0ff */
[----:B------:R-:W2:Y:S03]  /*2500*/  @!P1 LDS R6, [R12+0x214] ;  /* 0x000214000c069984 */ /* 0x000ea60000000800 */
[----:B------:R-:W-:Y:S01]  /*2510*/  @!P1 LEA R5, R4, R5, 0x3 ;  /* 0x0000000504059211 */ /* 0x000fe200078e18ff */
[----:B0-----:R-:W-:-:S05]  /*2520*/  IMAD R8, R9, UR12, R3 ;  /* 0x0000000c09087c24 */ /* 0x001fca000f8e0203 */
[----:B-1----:R-:W-:-:S04]  /*2530*/  ISETP.GE.AND P0, PT, R8, R11, PT ;  /* 0x0000000b0800720c */ /* 0x002fc80003f06270 */
[----:B------:R-:W-:Y:S01]  /*2540*/  ISETP.GE.U32.OR P0, PT, R3, R9, P0 ;  /* 0x000000090300720c */ /* 0x000fe20000706470 */
[----:B--2---:R0:W-:Y:S01]  /*2550*/  @!P1 STS.64 [R5], R6 ;  /* 0x0000000605009388 */ /* 0x0041e20000000a00 */
[----:B------:R-:W-:Y:S11]  /*2560*/  BAR.SYNC.DEFER_BLOCKING 0x0 ;  /* 0x0000000000007b1d */ /* 0x000ff60000010000 */
[----:B0-----:R-:W-:Y:S05]  /*2570*/  @P0 EXIT ;  /* 0x000000000000094d */ /* 0x001fea0003800000 */
[----:B------:R-:W-:Y:S01]  /*2580*/  IADD3 R0, PT, PT, R10, 0xb50, RZ ;  /* 0x00000b500a007810 */ /* 0x000fe20007ffe0ff */
[----:B------:R-:W0:Y:S01]  /*2590*/  LDC.64 R4, c[0x0][0x3c0] ;  /* 0x0000f000ff047b82 */ /* 0x000e220000000a00 */
[----:B------:R-:W-:Y:S02]  /*25a0*/  USHF.L.U32 UR4, UR7, 0x1, URZ ;  /* 0x0000000107047899 */ /* 0x000fe400080006ff */
[----:B------:R-:W-:-:S04]  /*25b0*/  LEA R2, R13, R0, 0x18 ;  /* 0x000000000d027211 */ /* 0x000fc800078ec0ff */
[----:B------:R-:W-:Y:S02]  /*25c0*/  IMAD R9, R11, UR4, R11 ;  /* 0x000000040b097c24 */ /* 0x000fe4000f8e020b */
[----:B------:R-:W-:Y:S02]  /*25d0*/  IMAD R0, R3, 0x8, R2 ;  /* 0x0000000803007824 */ /* 0x000fe400078e0202 */
[----:B------:R-:W-:Y:S01]  /*25e0*/  IMAD R3, R11, UR4, R8 ;  /* 0x000000040b037c24 */ /* 0x000fe2000f8e0208 */
[----:B------:R-:W-:Y:S02]  /*25f0*/  IADD3 R9, PT, PT, R8, R9, RZ ;  /* 0x0000000908097210 */ /* 0x000fe40007ffe0ff */
[----:B------:R-:W1:Y:S01]  /*2600*/  LDS.64 R6, [R0] ;  /* 0x0000000000067984 */ /* 0x000e620000000a00 */
[----:B0-----:R-:W-:-:S04]  /*2610*/  IMAD.WIDE R2, R3, 0x4, R4 ;  /* 0x0000000403027825 */ /* 0x001fc800078e0204 */
[----:B------:R-:W-:Y:S01]  /*2620*/  IMAD.WIDE R4, R9, 0x4, R4 ;  /* 0x0000000409047825 */ /* 0x000fe200078e0204 */
[----:B-1----:R-:W-:Y:S04]  /*2630*/  REDG.E.ADD.F32.FTZ.RN.STRONG.GPU desc[UR10][R2.64], R6 ;  /* 0x00000006020079a6 */ /* 0x002fe8000c12f30a */
[----:B------:R-:W-:Y:S01]  /*2640*/  REDG.E.ADD.F32.FTZ.RN.STRONG.GPU desc[UR10][R4.64], R7 ;  /* 0x00000007040079a6 */ /* 0x000fe2000c12f30a */
[----:B------:R-:W-:Y:S05]  /*2650*/  EXIT ;  /* 0x000000000000794d */ /* 0x000fea0003800000 */
.L_x_1201:
[----:B------:R-:W-:Y:S05]  /*2660*/  WARPSYNC.COLLECTIVE R8, `(.L_x_1202) ;  /* 0x0000000008087348 */ /* 0x000fea0003c00000 */
[----:B------:R-:W-:Y:S01]  /*2670*/  NOP ;  /* 0x0000000000007918 */ /* 0x000fe20000000000 */
[----:B------:R-:W-:Y:S05]  /*2680*/  ENDCOLLECTIVE ;  /* 0x000000000000791b */ /* 0x000fea0003800000 */
.L_x_1202:
[C---:B------:R-:W-:Y:S02]  /*2690*/  ISETP.NE.AND P2, PT, R14.reuse, RZ, PT ;  /* 0x000000ff0e00720c */ /* 0x040fe40003f45270 */
[----:B------:R-:W-:Y:S02]  /*26a0*/  PLOP3.LUT P0, PT, PT, PT, PT, 0x80, 0x8 ;  /* 0x000000000008781c */ /* 0x000fe40003f0f070 */
[----:B------:R-:W-:-:S09]  /*26b0*/  ISETP.GE.U32.AND P3, PT, R14, 0x10, PT ;  /* 0x000000100e00780c */ /* 0x000fd20003f66070 */
        /* <DEDUP_REMOVED lines=11> */
.L_x_1203:
        /* <DEDUP_REMOVED lines=9> */
.L_x_1204:
        /* <DEDUP_REMOVED lines=11> */
.L_x_1205:
        /* <DEDUP_REMOVED lines=9> */
.L_x_1206:
        /* <DEDUP_REMOVED lines=11> */
.L_x_1207:
        /* <DEDUP_REMOVED lines=9> */
.L_x_1208:
        /* <DEDUP_REMOVED lines=11> */
.L_x_1209:
        /* <DEDUP_REMOVED lines=10> */
.L_x_1210:
        /* <DEDUP_REMOVED lines=9> */
.L_x_1211:
[----:B------:R-:W-:Y:S01]  /*2c60*/  @!P0 FADD.FTZ R7, R7, R16 ;  /* 0x0000001007078221 */ /* 0x000fe20000010000 */
[----:B------:R0:W-:Y:S04]  /*2c70*/  STS [R6+0xc0], R9 ;  /* 0x0000c00906007388 */ /* 0x0001e80000000800 */
[----:B------:R0:W-:Y:S04]  /*2c80*/  STS [R6+0xc4], R3 ;  /* 0x0000c40306007388 */ /* 0x0001e80000000800 */
[----:B------:R0:W-:Y:S02]  /*2c90*/  STS [R6+0xc8], R7 ;  /* 0x0000c80706007388 */ /* 0x0001e40000000800 */
[----:B0-----:R-:W-:Y:S05]  /*2ca0*/  WARPSYNC.COLLECTIVE R8, `(.L_x_1212) ;  /* 0x0000000008087348 */ /* 0x001fea0003c00000 */
[----:B------:R-:W-:Y:S01]  /*2cb0*/  NOP ;  /* 0x0000000000007918 */ /* 0x000fe20000000000 */
[----:B0-----:R-:W-:Y:S05]  /*2cc0*/  ENDCOLLECTIVE ;  /* 0x000000000000791b */ /* 0x001fea0003800000 */
.L_x_1212:
[----:B------:R-:W-:Y:S05]  /*2cd0*/  BRA `(.L_x_1213) ;  /* 0xfffffff000ac7947 */ /* 0x000fea000383ffff */
.L_x_1214:
        /* <DEDUP_REMOVED lines=10> */
.L_x_3621:


//--------------------- .text._Z30group_norm_nhwc_fwd_sum_kernelI11Fp32IOFp32WLi64EEv26Group_norm_nhwc_fwd_params --------------------------
	.section	.text._Z30group_norm_nhwc_fwd_sum_kernelI11Fp32IOFp32WLi64EEv26Group_norm_nhwc_fwd_params,"ax",@progbits
	.align	128
        .global         _Z30group_norm_nhwc_fwd_sum_kernelI11Fp32IOFp32WLi64EEv26Group_norm_nhwc_fwd_params
        .type           _Z30group_norm_nhwc_fwd_sum_kernelI11Fp32IOFp32WLi64EEv26Group_norm_nhwc_fwd_params,@function
        .size           _Z30group_norm_nhwc_fwd_sum_kernelI11Fp32IOFp32WLi64EEv26Group_norm_nhwc_fwd_params,(.L_x_3622 - _Z30group_norm_nhwc_fwd_sum_kernelI11Fp32IOFp32WLi64EEv26Group_norm_nhwc_fwd_params)
        .other          _Z30group_norm_nhwc_fwd_sum_kernelI11Fp32IOFp32WLi64EEv26Group_norm_nhwc_fwd_params,@"STO_CUDA_ENTRY STV_DEFAULT"
_Z30group_norm_nhwc_fwd_sum_kernelI11Fp32IOFp32WLi64EEv26Group_norm_nhwc_fwd_params:
.text._Z30group_norm_nhwc_fwd_sum_kernelI11Fp32IOFp32WLi64EEv26Group_norm_nhwc_fwd_params:
        /* <DEDUP_REMOVED lines=20> */
[----:B------:R-:W-:Y:S01]  /*0140*/  IMAD.U32 R24, RZ, RZ, UR4 ;  /* 0x00000004ff187e24 */ /* 0x000fe2000f8e00ff */
[----:B------:R-:W-:-:S04]  /*0150*/  CS2R R22, SRZ ;  /* 0x0000000000167805 */ /* 0x000fc8000001ff00 */
[C---:B------:R-:W-:Y:S02]  /*0160*/  IADD3 R2, PT, PT, R24.reuse, -UR5, RZ ;  /* 0x8000000518027c10 */ /* 0x040fe4000fffe0ff */
[----:B------:R-:W1:Y:S01]  /*0170*/  LDC.64 R6, c[0x0][0x3f0] ;  /* 0x0000fc00ff067b82 */ /* 0x000e620000000a00 */
[----:B------:R-:W-:Y:S02]  /*0180*/  IADD3 R5, PT, PT, -R24, UR5, RZ ;  /* 0x0000000518057c10 */ /* 0x000fe4000fffe1ff */
[----:B------:R-:W-:Y:S01]  /*0190*/  ISETP.GT.U32.AND P0, PT, R2, -0x8, PT ;  /* 0xfffffff80200780c */ /* 0x000fe20003f04070 */
        /* <DEDUP_REMOVED lines=14> */
.L_x_1217:
        /* <DEDUP_REMOVED lines=120> */
[----:B------:R-:W-:-:S04]  /*0a00*/  @!P0 IMAD R29, R27, UR9, R28 ;  /* 0x000000091b1d8c24 */ /* 0x000fc8000f8e021c */
[----:B------:R-:W-:Y:S01]  /*0a10*/  @!P0 IMAD.IADD R29, R19, 0x1, R29 ;  /* 0x00000001131d8824 */ /* 0x000fe200078e021d */
[----:B0-----:R-:W-:-:S04]  /*0a20*/  @!P0 LEA R20, P1, R18, R20, 0x2 ;  /* 0x0000001412148211 */ /* 0x001fc800078210ff */
[----:B------:R-:W-:Y:S02]  /*0a30*/  @!P0 LEA.HI.X R21, R18, R21, R29, 0x2, P1 ;  /* 0x0000001512158211 */ /* 0x000fe400008f141d */
[----:B------:R-:W-:-:S06]  /*0a40*/  CS2R R18, SRZ ;  /* 0x0000000000127805 */ /* 0x000fcc000001ff00 */
[----:B------:R-:W5:Y:S01]  /*0a50*/  @!P0 LDG.E.64 R18, desc[UR10][R20.64] ;  /* 0x0000000a14128981 */ /* 0x000f62000c1e1b00 */
[----:B------:R-:W-:Y:S01]  /*0a60*/  FADD.FTZ R23, R23, R24 ;  /* 0x0000001817177221 */ /* 0x000fe20000010000 */
[----:B------:R-:W-:Y:S01]  /*0a70*/  IADD3 R2, PT, PT, R2, 0x8, RZ ;  /* 0x0000000802027810 */ /* 0x000fe20007ffe0ff */
[----:B------:R-:W-:Y:S01]  /*0a80*/  FADD.FTZ R25, R22, R25 ;  /* 0x0000001916197221 */ /* 0x000fe20000010000 */
[----:B------:R-:W-:Y:S02]  /*0a90*/  VIADD R3, R3, 0x8 ;  /* 0x0000000803037836 */ /* 0x000fe40000000000 */
        /* <DEDUP_REMOVED lines=23> */
.L_x_1216:
        /* <DEDUP_REMOVED lines=19> */
[----:B------:R-:W2:Y:S01]  /*0d40*/  @!P0 LDC.64 R20, c[0x0][0x390] ;  /* 0x0000e400ff148b82 */ /* 0x000ea20000000a00 */
[----:B------:R-:W-:Y:S01]  /*0d50*/  @!P0 IMAD.IADD R3, R3, 0x1, R15 ;  /* 0x0000000103038824 */ /* 0x000fe200078e020f */
[----:B------:R-:W-:Y:S01]  /*0d60*/  @!P0 IADD3 R15, PT, PT, R24, 0x2, RZ ;  /* 0x00000002180f8810 */ /* 0x000fe20007ffe0ff */
[----:B------:R-:W-:-:S03]  /*0d70*/  @!P0 IMAD.MOV.U32 R6, RZ, RZ, R10 ;  /* 0x000000ffff068224 */ /* 0x000fc600078e000a */
[----:B------:R-:W-:Y:S02]  /*0d80*/  @!P0 SHF.R.S32.HI R14, RZ, 0x1f, R15 ;  /* 0x0000001fff0e8819 */ /* 0x000fe4000001140f */
[----:B0-----:R-:W-:-:S03]  /*0d90*/  @!P0 LEA R28, P2, R2, R28, 0x2 ;  /* 0x0000001c021c8211 */ /* 0x001fc600078410ff */
[----:B------:R-:W-:Y:S01]  /*0da0*/  @!P0 IMAD R14, R14, UR4, RZ ;  /* 0x000000040e0e8c24 */ /* 0x000fe2000f8e02ff */
[----:B------:R-:W-:Y:S01]  /*0db0*/  @!P0 LEA.HI.X R29, R2, R29, R3, 0x2, P2 ;  /* 0x0000001d021d8211 */ /* 0x000fe200010f1403 */
[----:B------:R-:W-:-:S04]  /*0dc0*/  @!P0 IMAD.WIDE.U32 R2, R13, UR4, R6 ;  /* 0x000000040d028c25 */ /* 0x000fc8000f8e0006 */
[----:B------:R-:W-:Y:S01]  /*0dd0*/  @!P0 IMAD R13, R13, UR5, R12 ;  /* 0x000000050d0d8c24 */ /* 0x000fe2000f8e020c */
[----:B-1----:R-:W-:-:S04]  /*0de0*/  @!P0 LEA R26, P2, R2, R26, 0x2 ;  /* 0x0000001a021a8211 */ /* 0x002fc800078410ff */
        /* <DEDUP_REMOVED lines=17> */
[----:B------:R-:W2:Y:S02]  /*0f00*/  @!P0 LDG.E.64 R12, desc[UR10][R28.64] ;  /* 0x0000000a1c0c8981 */ /* 0x000ea4000c1e1b00 */
[----:B------:R-:W-:Y:S01]  /*0f10*/  @!P0 IMAD.IADD R6, R15, 0x1, R6 ;  /* 0x000000010f068824 */ /* 0x000fe200078e0206 */
[----:B------:R-:W-:Y:S02]  /*0f20*/  CS2R R18, SRZ ;  /* 0x0000000000127805 */ /* 0x000fe4000001ff00 */
        /* <DEDUP_REMOVED lines=27> */
.L_x_1218:
        /* <DEDUP_REMOVED lines=30> */
[----:B------:R-:W-:Y:S02]  /*12c0*/  VIADD R24, R24, 0x2 ;  /* 0x0000000218187836 */ /* 0x000fe40000000000 */
        /* <DEDUP_REMOVED lines=10> */
.L_x_1219:
        /* <DEDUP_REMOVED lines=17> */
.L_x_1221:
[----:B------:R-:W-:Y:S05]  /*1480*/  BSYNC.RECONVERGENT B0 ;  /* 0x0000000000007941 */ /* 0x000fea0003800200 */
.L_x_1220:
[C---:B-----5:R-:W-:Y:S01]  /*1490*/  FMUL.FTZ R6, R2.reuse, R2 ;  /* 0x0000000202067220 */ /* 0x060fe20000410000 */
[----:B------:R-:W-:-:S03]  /*14a0*/  FADD.FTZ R2, R2, R3 ;  /* 0x0000000302027221 */ /* 0x000fc60000010000 */
[----:B------:R-:W-:Y:S01]  /*14b0*/  FFMA.FTZ R3, R3, R3, R6 ;  /* 0x0000000303037223 */ /* 0x000fe20000010006 */
[----:B------:R-:W-:-:S03]  /*14c0*/  FADD.FTZ R23, R23, R2 ;  /* 0x0000000217177221 */ /* 0x000fc60000010000 */
[----:B------:R-:W-:-:S07]  /*14d0*/  FADD.FTZ R22, R22, R3 ;  /* 0x0000000316167221 */ /* 0x000fce0000010000 */
.L_x_1215:
[----:B------:R-:W0:Y:S01]  /*14e0*/  LDCU UR5, c[0x0][0x40c] ;  /* 0x00008180ff0577ac */ /* 0x000e220008000800 */
[----:B------:R-:W1:Y:S01]  /*14f0*/  S2R R9, SR_CgaCtaId ;  /* 0x0000000000097919 */ /* 0x000e620000008800 */
[----:B------:R-:W-:Y:S01]  /*1500*/  MOV R8, 0x400 ;  /* 0x0000040000087802 */ /* 0x000fe20000000f00 */
[----:B0-----:R-:W0:Y:S01]  /*1510*/  I2F.U32.RP R5, UR5 ;  /* 0x0000000500057d06 */ /* 0x001e220008209000 */
[----:B------:R-:W-:-:S07]  /*1520*/  ISETP.NE.U32.AND P2, PT, RZ, UR5, PT ;  /* 0x00000005ff007c0c */ /* 0x000fce000bf45070 */
[----:B0-----:R-:W0:Y:S01]  /*1530*/  MUFU.RCP R5, R5 ;  /* 0x0000000500057308 */ /* 0x001e220000001000 */
[----:B-1----:R-:W-:-:S05]  /*1540*/  LEA R11, R9, R8, 0x18 ;  /* 0x00000008090b7211 */ /* 0x002fca00078ec0ff */
[----:B------:R-:W-:-:S05]  /*1550*/  IMAD R11, R0, 0xc, R11 ;  /* 0x0000000c000b7824 */ /* 0x000fca00078e020b */
[----:B------:R1:W-:Y:S04]  /*1560*/  STS [R11+0x14], R23 ;  /* 0x000014170b007388 */ /* 0x0003e80000000800 */
[----:B------:R1:W-:Y:S01]  /*1570*/  STS [R11+0x18], R22 ;  /* 0x000018160b007388 */ /* 0x0003e20000000800 */
[----:B0-----:R-:W-:-:S04]  /*1580*/  IADD3 R2, PT, PT, R5, 0xffffffe, RZ ;  /* 0x0ffffffe05027810 */ /* 0x001fc80007ffe0ff */
[----:B------:R0:W2:Y:S02]  /*1590*/  F2I.FTZ.U32.TRUNC.NTZ R3, R2 ;  /* 0x0000000200037305 */ /* 0x0000a4000021f000 */
[----:B0-----:R-:W-:Y:S02]  /*15a0*/  HFMA2 R2, -RZ, RZ, 0, 0 ;  /* 0x00000000ff027431 */ /* 0x001fe400000001ff */
[----:B--2---:R-:W-:-:S04]  /*15b0*/  IMAD.MOV R7, RZ, RZ, -R3 ;  /* 0x000000ffff077224 */ /* 0x004fc800078e0a03 */
[----:B------:R-:W-:-:S04]  /*15c0*/  IMAD R7, R7, UR5, RZ ;  /* 0x0000000507077c24 */ /* 0x000fc8000f8e02ff */
[----:B------:R-:W-:-:S06]  /*15d0*/  IMAD.HI.U32 R3, R3, R7, R2 ;  /* 0x0000000703037227 */ /* 0x000fcc00078e0002 */
[----:B------:R-:W-:-:S04]  /*15e0*/  IMAD.HI.U32 R10, R3, R4, RZ ;  /* 0x00000004030a7227 */ /* 0x000fc800078e00ff */
[----:B------:R-:W-:-:S04]  /*15f0*/  IMAD.MOV R3, RZ, RZ, -R10 ;  /* 0x000000ffff037224 */ /* 0x000fc800078e0a0a */
[----:B------:R-:W-:-:S05]  /*1600*/  IMAD R3, R3, UR5, R4 ;  /* 0x0000000503037c24 */ /* 0x000fca000f8e0204 */
[----:B------:R-:W-:-:S13]  /*1610*/  ISETP.GE.U32.AND P0, PT, R3, UR5, PT ;  /* 0x0000000503007c0c */ /* 0x000fda000bf06070 */
[----:B------:R-:W-:Y:S01]  /*1620*/  @P0 IADD3 R3, PT, PT, R3, -UR5, RZ ;  /* 0x8000000503030c10 */ /* 0x000fe2000fffe0ff */
[----:B------:R-:W-:-:S03]  /*1630*/  @P0 VIADD R10, R10, 0x1 ;  /* 0x000000010a0a0836 */ /* 0x000fc60000000000 */
[----:B------:R-:W-:-:S13]  /*1640*/  ISETP.GE.U32.AND P1, PT, R3, UR5, PT ;  /* 0x0000000503007c0c */ /* 0x000fda000bf26070 */
[----:B------:R-:W-:Y:S02]  /*1650*/  @P1 IADD3 R10, PT, PT, R10, 0x1, RZ ;  /* 0x000000010a0a1810 */ /* 0x000fe40007ffe0ff */
[----:B------:R-:W-:-:S05]  /*1660*/  @!P2 LOP3.LUT R10, RZ, UR5, RZ, 0x33, !PT ;  /* 0x00000005ff0aac12 */ /* 0x000fca000f8e33ff */
[----:B------:R-:W-:-:S04]  /*1670*/  IMAD.MOV R3, RZ, RZ, -R10 ;  /* 0x000000ffff037224 */ /* 0x000fc800078e0a0a */
[----:B------:R-:W-:-:S05]  /*1680*/  IMAD R12, R3, UR5, R4 ;  /* 0x00000005030c7c24 */ /* 0x000fca000f8e0204 */
[----:B------:R-:W-:-:S04]  /*1690*/  ISETP.NE.AND P0, PT, R12, RZ, PT ;  /* 0x000000ff0c00720c */ /* 0x000fc80003f05270 */
[----:B------:R-:W-:Y:S02]  /*16a0*/  SEL R2, RZ, 0x1, P0 ;  /* 0x00000001ff027807 */ /* 0x000fe40000000000 */
[----:B------:R-:W-:-:S03]  /*16b0*/  ISETP.GT.U32.AND P0, PT, R0, 0x1f, PT ;  /* 0x0000001f0000780c */ /* 0x000fc60003f04070 */
[----:B------:R1:W-:Y:S01]  /*16c0*/  STS [R11+0x10], R2 ;  /* 0x000010020b007388 */ /* 0x0003e20000000800 */
[----:B------:R-:W-:Y:S09]  /*16d0*/  BAR.SYNC.DEFER_BLOCKING 0x0 ;  /* 0x0000000000007b1d */ /* 0x000ff20000010000 */
[----:B-1----:R-:W-:Y:S05]  /*16e0*/  @P0 BRA `(.L_x_1222) ;  /* 0x0000000400580947 */ /* 0x002fea0003800000 */
[C---:B------:R-:W-:Y:S01]  /*16f0*/  IMAD R18, R0.reuse, 0xc, R11 ;  /* 0x0000000c00127824 */ /* 0x040fe200078e020b */
[----:B------:R-:W0:Y:S01]  /*1700*/  S2R R13, SR_LANEID ;  /* 0x00000000000d7919 */ /* 0x000e220000000000 */
[----:B------:R-:W-:Y:S01]  /*1710*/  IADD3 R15, PT, PT, R11, 0x10, RZ ;  /* 0x000000100b0f7810 */ /* 0x000fe20007ffe0ff */
[----:B------:R-:W-:Y:S02]  /*1720*/  UMOV UR4, 0xffffffff ;  /* 0xffffffff00047882 */ /* 0x000fe40000000000 */
[----:B------:R-:W1:Y:S02]  /*1730*/  LDS.64 R6, [R18+0x18] ;  /* 0x0000180012067984 */ /* 0x000e640000000a00 */
[----:B------:R-:W-:Y:S02]  /*1740*/  IMAD R14, R0, 0xc, R15 ;  /* 0x0000000c000e7824 */ /* 0x000fe400078e020f */
[----:B------:R-:W2:Y:S04]  /*1750*/  LDS.64 R4, [R18+0x10] ;  /* 0x0000100012047984 */ /* 0x000ea80000000a00 */
[----:B------:R-:W3:Y:S01]  /*1760*/  LDS.64 R2, [R18+0x20] ;  /* 0x0000200012027984 */ /* 0x000ee20000000a00 */
[----:B-1----:R-:W-:Y:S01]  /*1770*/  ISETP.NE.AND P4, PT, R7, RZ, PT ;  /* 0x000000ff0700720c */ /* 0x002fe20003f85270 */
[----:B--2---:R-:W-:-:S02]  /*1780*/  IMAD.IADD R17, R4, 0x1, R7 ;  /* 0x0000000104117824 */ /* 0x004fc400078e0207 */
[----:B---3--:R-:W-:Y:S01]  /*1790*/  FADD.FTZ R19, R5, R2 ;  /* 0x0000000205137221 */ /* 0x008fe20000010000 */
[----:B------:R-:W-:-:S04]  /*17a0*/  FADD.FTZ R16, R6, R3 ;  /* 0x0000000306107221 */ /* 0x000fc80000010000 */
[----:B------:R-:W-:Y:S02]  /*17b0*/  FSEL R15, R19, R2, !P4 ;  /* 0x00000002130f7208 */ /* 0x000fe40006000000 */
[----:B------:R-:W-:Y:S01]  /*17c0*/  FSEL R16, R16, R3, !P4 ;  /* 0x0000000310107208 */ /* 0x000fe20006000000 */
[----:B0-----:R-:W-:Y:S06]  /*17d0*/  BRA.DIV UR4, `(.L_x_1223) ;  /* 0x0000000604987947 */ /* 0x001fec000b800000 */
[----:B------:R-:W0:Y:S01]  /*17e0*/  SHFL.UP PT, R23, R15, 0x1, RZ ;  /* 0x042000000f177989 */ /* 0x000e2200000e00ff */
[----:B------:R-:W-:Y:S02]  /*17f0*/  ISETP.GE.AND P1, PT, R13, 0x1, PT ;  /* 0x000000010d00780c */ /* 0x000fe40003f26270 */
[----:B------:R-:W-:Y:S01]  /*1800*/  ISETP.NE.AND P0, PT, R17, RZ, PT ;  /* 0x000000ff1100720c */ /* 0x000fe20003f05270 */
[----:B------:R-:W1:Y:S04]  /*1810*/  SHFL.UP PT, R25, R16, 0x1, RZ ;  /* 0x0420000010197989 */ /* 0x000e6800000e00ff */
[----:B------:R-:W2:Y:S01]  /*1820*/  SHFL.UP PT, R18, R17, 0x1, RZ ;  /* 0x0420000011127989 */ /* 0x000ea200000e00ff */
[----:B0-----:R-:W-:Y:S01]  /*1830*/  FADD.FTZ R20, R15, R23 ;  /* 0x000000170f147221 */ /* 0x001fe20000010000 */
[----:B-1----:R-:W-:-:S04]  /*1840*/  FADD.FTZ R25, R16, R25 ;  /* 0x0000001910197221 */ /* 0x002fc80000010000 */
[----:B------:R-:W-:Y:S02]  /*1850*/  @P1 FSEL R15, R20, R15, !P0 ;  /* 0x0000000f140f1208 */ /* 0x000fe40004000000 */
[----:B--2---:R-:W-:Y:S02]  /*1860*/  SEL R18, R18, RZ, P1 ;  /* 0x000000ff12127207 */ /* 0x004fe40000800000 */
[----:B------:R-:W-:Y:S01]  /*1870*/  @P1 FSEL R16, R25, R16, !P0 ;  /* 0x0000001019101208 */ /* 0x000fe20004000000 */
[----:B------:R-:W0:Y:S01]  /*1880*/  SHFL.UP PT, R24, R15, 0x2, RZ ;  /* 0x044000000f187989 */ /* 0x000e2200000e00ff */
[----:B------:R-:W-:Y:S02]  /*1890*/  IADD3 R18, PT, PT, R17, R18, RZ ;  /* 0x0000001211127210 */ /* 0x000fe40007ffe0ff */
[----:B------:R-:W-:Y:S01]  /*18a0*/  ISETP.GE.AND P1, PT, R13, 0x2, PT ;  /* 0x000000020d00780c */ /* 0x000fe20003f26270 */
[----:B------:R-:W1:Y:S01]  /*18b0*/  SHFL.UP PT, R25, R16, 0x2, RZ ;  /* 0x0440000010197989 */ /* 0x000e6200000e00ff */
[----:B------:R-:W-:-:S03]  /*18c0*/  ISETP.NE.AND P0, PT, R18, RZ, PT ;  /* 0x000000ff1200720c */ /* 0x000fc60003f05270 */
[----:B------:R-:W2:Y:S01]  /*18d0*/  SHFL.UP PT, R23, R18, 0x2, RZ ;  /* 0x0440000012177989 */ /* 0x000ea200000e00ff */
[----:B0-----:R-:W-:Y:S01]  /*18e0*/  FADD.FTZ R24, R15, R24 ;  /* 0x000000180f187221 */ /* 0x001fe20000010000 */
[----:B-1----:R-:W-:-:S06]  /*18f0*/  FADD.FTZ R25, R16, R25 ;  /* 0x0000001910197221 */ /* 0x002fcc0000010000 */
[----:B------:R-:W-:Y:S02]  /*1900*/  @P1 FSEL R15, R24, R15, !P0 ;  /* 0x0000000f180f1208 */ /* 0x000fe40004000000 */
[----:B--2---:R-:W-:Y:S02]  /*1910*/  SEL R17, R23, RZ, P1 ;  /* 0x000000ff17117207 */ /* 0x004fe40000800000 */
[----:B------:R-:W-:Y:S01]  /*1920*/  @P1 FSEL R16, R25, R16, !P0 ;  /* 0x0000001019101208 */ /* 0x000fe20004000000 */
[----:B------:R-:W0:Y:S01]  /*1930*/  SHFL.UP PT, R23, R15, 0x4, RZ ;  /* 0x048000000f177989 */ /* 0x000e2200000e00ff */
[----:B------:R-:W-:Y:S01]  /*1940*/  ISETP.GE.AND P1, PT, R13, 0x4, PT ;  /* 0x000000040d00780c */ /* 0x000fe20003f26270 */
[----:B------:R-:W-:Y:S02]  /*1950*/  IMAD.IADD R17, R18, 0x1, R17 ;  /* 0x0000000112117824 */ /* 0x000fe400078e0211 */
[----:B------:R-:W1:Y:S03]  /*1960*/  SHFL.UP PT, R25, R16, 0x4, RZ ;  /* 0x0480000010197989 */ /* 0x000e6600000e00ff */
[----:B------:R-:W-:Y:S01]  /*1970*/  ISETP.NE.AND P0, PT, R17, RZ, PT ;  /* 0x000000ff1100720c */ /* 0x000fe20003f05270 */
        /* <DEDUP_REMOVED lines=28> */
[----:B------:R0:W1:Y:S01]  /*1b40*/  SHFL.UP PT, R24, R15, 0x1, RZ ;  /* 0x042000000f187989 */ /* 0x00006200000e00ff */
[----:B------:R-:W-:-:S03]  /*1b50*/  IADD3 R18, PT, PT, R17, R18, RZ ;  /* 0x0000001211127210 */ /* 0x000fc60007ffe0ff */
[----:B------:R0:W2:Y:S04]  /*1b60*/  SHFL.UP PT, R23, R16, 0x1, RZ ;  /* 0x0420000010177989 */ /* 0x0000a800000e00ff */
[----:B------:R0:W3:Y:S02]  /*1b70*/  SHFL.UP PT, R13, R18, 0x1, RZ ;  /* 0x04200000120d7989 */ /* 0x0000e400000e00ff */
.L_x_1242:
[----:B------:R-:W-:Y:S02]  /*1b80*/  ISETP.NE.AND P1, PT, R0, RZ, PT ;  /* 0x000000ff0000720c */ /* 0x000fe40003f25270 */
[----:B------:R-:W-:-:S11]  /*1b90*/  PLOP3.LUT P0, PT, PT, PT, PT, 0x80, 0x8 ;  /* 0x000000000008781c */ /* 0x000fd60003f0f070 */
[----:B------:R-:W-:Y:S01]  /*1ba0*/  @P1 ISETP.NE.AND P2, PT, R4, RZ, PT ;  /* 0x000000ff0400120c */ /* 0x000fe20003f45270 */
[----:B---3--:R-:W-:-:S03]  /*1bb0*/  @P1 IMAD.IADD R4, R13, 0x1, R4 ;  /* 0x000000010d041824 */ /* 0x008fc600078e0204 */
[----:B------:R-:W-:Y:S02]  /*1bc0*/  @P1 PLOP3.LUT P0, PT, P2, PT, PT, 0x80, 0x8 ;  /* 0x000000000008181c */ /* 0x000fe4000170f070 */
[----:B------:R-:W-:-:S11]  /*1bd0*/  IADD3 R7, PT, PT, R7, R4, RZ ;  /* 0x0000000407077210 */ /* 0x000fd60007ffe0ff */
[----:B-1----:R-:W-:Y:S01]  /*1be0*/  @!P0 FADD.FTZ R5, R24, R5 ;  /* 0x0000000518058221 */ /* 0x002fe20000010000 */
[----:B--2---:R-:W-:-:S03]  /*1bf0*/  @!P0 FADD.FTZ R6, R23, R6 ;  /* 0x0000000617068221 */ /* 0x004fc60000010000 */
[----:B------:R-:W-:Y:S01]  /*1c00*/  @!P4 FADD.FTZ R2, R2, R5 ;  /* 0x000000050202c221 */ /* 0x000fe20000010000 */
[----:B------:R-:W-:Y:S01]  /*1c10*/  @!P4 FADD.FTZ R3, R3, R6 ;  /* 0x000000060303c221 */ /* 0x000fe20000010000 */
[----:B------:R1:W-:Y:S04]  /*1c20*/  STS.64 [R14], R4 ;  /* 0x000000040e007388 */ /* 0x0003e80000000a00 */
[----:B------:R1:W-:Y:S04]  /*1c30*/  STS.64 [R14+0x8], R6 ;  /* 0x000008060e007388 */ /* 0x0003e80000000a00 */
[----:B------:R1:W-:Y:S02]  /*1c40*/  STS.64 [R14+0x10], R2 ;  /* 0x000010020e007388 */ /* 0x0003e40000000a00 */
.L_x_1222:
[----:B------:R-:W-:Y:S05]  /*1c50*/  WARPSYNC.ALL ;  /* 0x0000000000007948 */ /* 0x000fea0003800000 */
[----:B------:R-:W-:Y:S01]  /*1c60*/  BAR.SYNC.DEFER_BLOCKING 0x0 ;  /* 0x0000000000007b1d */ /* 0x000fe20000010000 */
[----:B------:R-:W-:-:S07]  /*1c70*/  UIADD3 UR4, UPT, UPT, UR5, -0x2, URZ ;  /* 0xfffffffe05047890 */ /* 0x000fce000fffe0ff */
[----:B-1----:R-:W1:Y:S01]  /*1c80*/  LDC R7, c[0x0][0x408] ;  /* 0x00010200ff077b82 */ /* 0x002e620000000800 */
[----:B------:R-:W-:-:S07]  /*1c90*/  ISETP.NE.AND P1, PT, R12, UR4, PT ;  /* 0x000000040c007c0c */ /* 0x000fce000bf25270 */
[----:B------:R-:W2:Y:S06]  /*1ca0*/  LDC R13, c[0x0][0x3f8] ;  /* 0x0000fe00ff0d7b82 */ /* 0x000eac0000000800 */
[----:B------:R-:W-:Y:S01]  /*1cb0*/  @!P1 VIADD R4, R8, 0x320 ;  /* 0x0000032008049836 */ /* 0x000fe20000000000 */
[----:B------:R-:W-:Y:S04]  /*1cc0*/  @!P1 LDS R3, [R11+0x18] ;  /* 0x000018000b039984 */ /* 0x000fe80000000800 */
[----:B------:R-:W-:Y:S01]  /*1cd0*/  @!P1 LEA R5, R9, R4, 0x18 ;  /* 0x0000000409059211 */ /* 0x000fe200078ec0ff */
[----:B------:R-:W3:Y:S03]  /*1ce0*/  @!P1 LDS R2, [R11+0x14] ;  /* 0x000014000b029984 */ /* 0x000ee60000000800 */
[----:B------:R-:W-:Y:S01]  /*1cf0*/  @!P1 LEA R5, R10, R5, 0x3 ;  /* 0x000000050a059211 */ /* 0x000fe200078e18ff */
[----:B-1----:R-:W-:-:S05]  /*1d00*/  IMAD R6, R7, UR12, R0 ;  /* 0x0000000c07067c24 */ /* 0x002fca000f8e0200 */
[----:B--2---:R-:W-:-:S04]  /*1d10*/  ISETP.GE.AND P0, PT, R6, R13, PT ;  /* 0x0000000d0600720c */ /* 0x004fc80003f06270 */
[----:B------:R-:W-:Y:S01]  /*1d20*/  ISETP.GE.U32.OR P0, PT, R0, R7, P0 ;  /* 0x000000070000720c */ /* 0x000fe20000706470 */
[----:B---3--:R1:W-:Y:S01]  /*1d30*/  @!P1 STS.64 [R5], R2 ;  /* 0x0000000205009388 */ /* 0x0083e20000000a00 */
[----:B------:R-:W-:Y:S11]  /*1d40*/  BAR.SYNC.DEFER_BLOCKING 0x0 ;  /* 0x0000000000007b1d */ /* 0x000ff60000010000 */
[----:B-1----:R-:W-:Y:S05]  /*1d50*/  @P0 EXIT ;  /* 0x000000000000094d */ /* 0x002fea0003800000 */
[----:B------:R-:W-:Y:S01]  /*1d60*/  VIADD R8, R8, 0x320 ;  /* 0x0000032008087836 */ /* 0x000fe20000000000 */
[----:B------:R-:W1:Y:S01]  /*1d70*/  LDC.64 R4, c[0x0][0x3c0] ;  /* 0x0000f000ff047b82 */ /* 0x000e620000000a00 */
[----:B------:R-:W-:-:S03]  /*1d80*/  USHF.L.U32 UR4, UR7, 0x1, URZ ;  /* 0x0000000107047899 */ /* 0x000fc600080006ff */
[----:B------:R-:W-:-:S03]  /*1d90*/  LEA R9, R9, R8, 0x18 ;  /* 0x0000000809097211 */ /* 0x000fc600078ec0ff */
[C---:B------:R-:W-:Y:S01]  /*1da0*/  IMAD R7, R13.reuse, UR4, R13 ;  /* 0x000000040d077c24 */ /* 0x040fe2000f8e020d */
[----:B------:R-:W-:Y:S01]  /*1db0*/  LEA R0, R0, R9, 0x3 ;  /* 0x0000000900007211 */ /* 0x000fe200078e18ff */
[----:B------:R-:W-:Y:S02]  /*1dc0*/  IMAD R3, R13, UR4, R6 ;  /* 0x000000040d037c24 */ /* 0x000fe4000f8e0206 */
[----:B------:R-:W-:Y:S02]  /*1dd0*/  IMAD.IADD R7, R6, 0x1, R7 ;  /* 0x0000000106077824 */ /* 0x000fe400078e0207 */
[----:B------:R-:W2:Y:S01]  /*1de0*/  LDS.64 R8, [R0] ;  /* 0x0000000000087984 */ /* 0x000ea20000000a00 */
[----:B-1----:R-:W-:-:S04]  /*1df0*/  IMAD.WIDE R2, R3, 0x4, R4 ;  /* 0x0000000403027825 */ /* 0x002fc800078e0204 */
[----:B------:R-:W-:Y:S01]  /*1e00*/  IMAD.WIDE R4, R7, 0x4, R4 ;  /* 0x0000000407047825 */ /* 0x000fe200078e0204 */
[----:B--2---:R-:W-:Y:S04]  /*1e10*/  REDG.E.ADD.F32.FTZ.RN.STRONG.GPU desc[UR10][R2.64], R8 ;  /* 0x00000008020079a6 */ /* 0x004fe8000c12f30a */
[----:B------:R-:W-:Y:S01]  /*1e20*/  REDG.E.ADD.F32.FTZ.RN.STRONG.GPU desc[UR10][R4.64], R9 ;  /* 0x00000009040079a6 */ /* 0x000fe2000c12f30a */
[----:B------:R-:W-:Y:S05]  /*1e30*/  EXIT ;  /* 0x000000000000794d */ /* 0x000fea0003800000 */
.L_x_1223:
[----:B------:R-:W-:Y:S01]  /*1e40*/  HFMA2 R20, -RZ, RZ, 0, 0 ;  /* 0x00000000ff147431 */ /* 0x000fe200000001ff */
[----:B------:R-:W-:Y:S01]  /*1e50*/  MOV R22, R17 ;  /* 0x0000001100167202 */ /* 0x000fe20000000f00 */
[----:B------:R-:W-:Y:S01]  /*1e60*/  IMAD.MOV.U32 R21, RZ, RZ, 0x1 ;  /* 0x00000001ff157424 */ /* 0x000fe200078e00ff */
[----:B------:R-:W-:Y:S01]  /*1e70*/  ISETP.GE.AND P1, PT, R13, 0x1, PT ;  /* 0x000000010d00780c */ /* 0x000fe20003f26270 */
[----:B------:R-:W-:Y:S01]  /*1e80*/  IMAD.MOV.U32 R19, RZ, RZ, -0x1 ;  /* 0xffffffffff137424 */ /* 0x000fe200078e00ff */
[----:B------:R-:W-:Y:S02]  /*1e90*/  ISETP.NE.AND P3, PT, R17, RZ, PT ;  /* 0x000000ff1100720c */ /* 0x000fe40003f65270 */
[----:B------:R-:W-:-:S13]  /*1ea0*/  ISETP.GE.AND P2, PT, R13, 0x2, PT ;  /* 0x000000020d00780c */ /* 0x000fda0003f46270 */
[----:B------:R-:W-:Y:S05]  /*1eb0*/  WARPSYNC.COLLECTIVE R19, `(.L_x_1224) ;  /* 0x0000000013087348 */ /* 0x000fea0003c00000 */
[----:B------:R0:W1:Y:S02]  /*1ec0*/  SHFL.UP P0, R23, R22, R21, R20 ;  /* 0x0400001516177389 */ /* 0x0000640000000014 */
[----:B01----:R-:W-:Y:S05]  /*1ed0*/  ENDCOLLECTIVE ;  /* 0x000000000000791b */ /* 0x003fea0003800000 */
.L_x_1224:
[----:B------:R-:W-:Y:S01]  /*1ee0*/  IMAD.MOV.U32 R22, RZ, RZ, R15 ;  /* 0x000000ffff167224 */ /* 0x000fe200078e000f */
[----:B------:R-:W-:-:S07]  /*1ef0*/  MOV R18, R23 ;  /* 0x0000001700127202 */ /* 0x000fce0000000f00 */
[----:B------:R-:W-:Y:S05]  /*1f00*/  WARPSYNC.COLLECTIVE R19, `(.L_x_1225) ;  /* 0x0000000013087348 */ /* 0x000fea0003c00000 */
[----:B------:R0:W1:Y:S02]  /*1f10*/  SHFL.UP P0, R23, R22, R21, R20 ;  /* 0x0400001516177389 */ /* 0x0000640000000014 */
[----:B01----:R-:W-:Y:S05]  /*1f20*/  ENDCOLLECTIVE ;  /* 0x000000000000791b */ /* 0x003fea0003800000 */
.L_x_1225:
[----:B------:R-:W-:-:S04]  /*1f30*/  SEL R18, R18, RZ, P1 ;  /* 0x000000ff12127207 */ /* 0x000fc80000800000 */
[----:B------:R-:W-:Y:S01]  /*1f40*/  IADD3 R18, PT, PT, R17, R18, RZ ;  /* 0x0000001211127210 */ /* 0x000fe20007ffe0ff */
[----:B------:R-:W-:Y:S02]  /*1f50*/  IMAD.MOV.U32 R22, RZ, RZ, R16 ;  /* 0x000000ffff167224 */ /* 0x000fe400078e0010 */
[----:B------:R-:W-:-:S07]  /*1f60*/  FADD.FTZ R24, R15, R23 ;  /* 0x000000170f187221 */ /* 0x000fce0000010000 */
[----:B------:R-:W-:Y:S05]  /*1f70*/  WARPSYNC.COLLECTIVE R19, `(.L_x_1226) ;  /* 0x0000000013087348 */ /* 0x000fea0003c00000 */
[----:B------:R0:W1:Y:S02]  /*1f80*/  SHFL.UP P0, R23, R22, R21, R20 ;  /* 0x0400001516177389 */ /* 0x0000640000000014 */
[----:B01----:R-:W-:Y:S05]  /*1f90*/  ENDCOLLECTIVE ;  /* 0x000000000000791b */ /* 0x003fea0003800000 */
.L_x_1226:
[----:B------:R-:W-:Y:S01]  /*1fa0*/  @P1 FSEL R15, R24, R15, !P3 ;  /* 0x0000000f180f1208 */ /* 0x000fe20005800000 */
[----:B------:R-:W-:Y:S02]  /*1fb0*/  HFMA2 R21, -RZ, RZ, 0, 1.1920928955078125e-07 ;  /* 0x00000002ff157431 */ /* 0x000fe400000001ff */
[----:B------:R-:W-:Y:S01]  /*1fc0*/  IMAD.MOV.U32 R22, RZ, RZ, R18 ;  /* 0x000000ffff167224 */ /* 0x000fe200078e0012 */
[----:B------:R-:W-:-:S07]  /*1fd0*/  MOV R25, R23 ;  /* 0x0000001700197202 */ /* 0x000fce0000000f00 */
[----:B------:R-:W-:Y:S05]  /*1fe0*/  WARPSYNC.COLLECTIVE R19, `(.L_x_1227) ;  /* 0x0000000013087348 */ /* 0x000fea0003c00000 */
[----:B------:R0:W1:Y:S02]  /*1ff0*/  SHFL.UP P0, R23, R22, R21, R20 ;  /* 0x0400001516177389 */ /* 0x0000640000000014 */
[----:B01----:R-:W-:Y:S05]  /*2000*/  ENDCOLLECTIVE ;  /* 0x000000000000791b */ /* 0x003fea0003800000 */
.L_x_1227:
[----:B------:R-:W-:-:S05]  /*2010*/  FADD.FTZ R25, R16, R25 ;  /* 0x0000001910197221 */ /* 0x000fca0000010000 */
[----:B------:R-:W-:Y:S02]  /*2020*/  @P1 FSEL R16, R25, R16, !P3 ;  /* 0x0000001019101208 */ /* 0x000fe40005800000 */
[----:B------:R-:W-:Y:S02]  /*2030*/  ISETP.NE.AND P1, PT, R18, RZ, PT ;  /* 0x000000ff1200720c */ /* 0x000fe40003f25270 */
[----:B------:R-:W-:Y:S01]  /*2040*/  ISETP.GE.AND P3, PT, R13, 0x8, PT ;  /* 0x000000080d00780c */ /* 0x000fe20003f66270 */
[----:B------:R-:W-:Y:S01]  /*2050*/  IMAD.MOV.U32 R22, RZ, RZ, R15 ;  /* 0x000000ffff167224 */ /* 0x000fe200078e000f */
[----:B------:R-:W-:-:S11]  /*2060*/  SEL R17, R23, RZ, P2 ;  /* 0x000000ff17117207 */ /* 0x000fd60001000000 */
[----:B------:R-:W-:Y:S05]  /*2070*/  WARPSYNC.COLLECTIVE R19, `(.L_x_1228) ;  /* 0x0000000013087348 */ /* 0x000fea0003c00000 */
[----:B------:R0:W1:Y:S02]  /*2080*/  SHFL.UP P0, R23, R22, R21, R20 ;  /* 0x0400001516177389 */ /* 0x0000640000000014 */
[----:B01----:R-:W-:Y:S05]  /*2090*/  ENDCOLLECTIVE ;  /* 0x000000000000791b */ /* 0x003fea0003800000 */
.L_x_1228:
[----:B------:R-:W-:Y:S01]  /*20a0*/  IMAD.IADD R17, R18, 0x1, R17 ;  /* 0x0000000112117824 */ /* 0x000fe200078e0211 */
[----:B------:R-:W-:Y:S02]  /*20b0*/  MOV R22, R16 ;  /* 0x0000001000167202 */ /* 0x000fe40000000f00 */
[----:B------:R-:W-:-:S07]  /*20c0*/  MOV R24, R23 ;  /* 0x0000001700187202 */ /* 0x000fce0000000f00 */
[----:B------:R-:W-:Y:S05]  /*20d0*/  WARPSYNC.COLLECTIVE R19, `(.L_x_1229) ;  /* 0x0000000013087348 */ /* 0x000fea0003c00000 */
[----:B------:R0:W1:Y:S02]  /*20e0*/  SHFL.UP P0, R23, R22, R21, R20 ;  /* 0x0400001516177389 */ /* 0x0000640000000014 */
[----:B01----:R-:W-:Y:S05]  /*20f0*/  ENDCOLLECTIVE ;  /* 0x000000000000791b */ /* 0x003fea0003800000 */
.L_x_1229:
[----:B------:R-:W-:-:S05]  /*2100*/  FADD.FTZ R24, R15, R24 ;  /* 0x000000180f187221 */ /* 0x000fca0000010000 */
[----:B------:R-:W-:Y:S02]  /*2110*/  @P2 FSEL R15, R24, R15, !P1 ;  /* 0x0000000f180f2208 */ /* 0x000fe40004800000 */
[----:B------:R-:W-:Y:S01]  /*2120*/  MOV R22, R17 ;  /* 0x0000001100167202 */ /* 0x000fe20000000f00 */
[----:B------:R-:W-:Y:S02]  /*2130*/  IMAD.MOV.U32 R21, RZ, RZ, 0x4 ;  /* 0x00000004ff157424 */ /* 0x000fe400078e00ff */
[----:B------:R-:W-:-:S07]  /*2140*/  IMAD.MOV.U32 R25, RZ, RZ, R23 ;  /* 0x000000ffff197224 */ /* 0x000fce00078e0017 */
[----:B------:R-:W-:Y:S05]  /*2150*/  WARPSYNC.COLLECTIVE R19, `(.L_x_1230) ;  /* 0x0000000013087348 */ /* 0x000fea0003c00000 */
[----:B------:R0:W1:Y:S02]  /*2160*/  SHFL.UP P0, R23, R22, R21, R20 ;  /* 0x0400001516177389 */ /* 0x0000640000000014 */
[----:B01----:R-:W-:Y:S05]  /*2170*/  ENDCOLLECTIVE ;  /* 0x000000000000791b */ /* 0x003fea0003800000 */
.L_x_1230:
[----:B------:R-:W-:-:S05]  /*2180*/  FADD.FTZ R25, R16, R25 ;  /* 0x0000001910197221 */ /* 0x000fca0000010000 */
[----:B------:R-:W-:Y:S02]  /*2190*/  @P2 FSEL R16, R25, R16, !P1 ;  /* 0x0000001019102208 */ /* 0x000fe40004800000 */
[----:B------:R-:W-:Y:S02]  /*21a0*/  ISETP.GE.AND P1, PT, R13, 0x4, PT ;  /* 0x000000040d00780c */ /* 0x000fe40003f26270 */
[----:B------:R-:W-:Y:S01]  /*21b0*/  ISETP.NE.AND P2, PT, R17, RZ, PT ;  /* 0x000000ff1100720c */ /* 0x000fe20003f45270 */
[----:B------:R-:W-:Y:S01]  /*21c0*/  IMAD.MOV.U32 R22, RZ, RZ, R15 ;  /* 0x000000ffff167224 */ /* 0x000fe200078e000f */
[----:B------:R-:W-:-:S11]  /*21d0*/  MOV R18, R23 ;  /* 0x0000001700127202 */ /* 0x000fd60000000f00 */
[----:B------:R-:W-:Y:S05]  /*21e0*/  WARPSYNC.COLLECTIVE R19, `(.L_x_1231) ;  /* 0x0000000013087348 */ /* 0x000fea0003c00000 */
[----:B------:R0:W1:Y:S02]  /*21f0*/  SHFL.UP P0, R23, R22, R21, R20 ;  /* 0x0400001516177389 */ /* 0x0000640000000014 */
[----:B01----:R-:W-:Y:S05]  /*2200*/  ENDCOLLECTIVE ;  /* 0x000000000000791b */ /* 0x003fea0003800000 */
.L_x_1231:
[----:B------:R-:W-:-:S04]  /*2210*/  SEL R18, R18, RZ, P1 ;  /* 0x000000ff12127207 */ /* 0x000fc80000800000 */
[----:B------:R-:W-:Y:S01]  /*2220*/  IADD3 R18, PT, PT, R17, R18, RZ ;  /* 0x0000001211127210 */ /* 0x000fe20007ffe0ff */
[----:B------:R-:W-:Y:S02]  /*2230*/  IMAD.MOV.U32 R22, RZ, RZ, R16 ;  /* 0x000000ffff167224 */ /* 0x000fe400078e0010 */
[----:B------:R-:W-:-:S07]  /*2240*/  FADD.FTZ R24, R15, R23 ;  /* 0x000000170f187221 */ /* 0x000fce0000010000 */
[----:B------:R-:W-:Y:S05]  /*2250*/  WARPSYNC.COLLECTIVE R19, `(.L_x_1232) ;  /* 0x0000000013087348 */ /* 0x000fea0003c00000 */
[----:B------:R0:W1:Y:S02]  /*2260*/  SHFL.UP P0, R23, R22, R21, R20 ;  /* 0x0400001516177389 */ /* 0x0000640000000014 */
[----:B01----:R-:W-:Y:S05]  /*2270*/  ENDCOLLECTIVE ;  /* 0x000000000000791b */ /* 0x003fea0003800000 */
.L_x_1232:
[----:B------:R-:W-:Y:S01]  /*2280*/  @P1 FSEL R15, R24, R15, !P2 ;  /* 0x0000000f180f1208 */ /* 0x000fe20005000000 */
[----:B------:R-:W-:Y:S02]  /*2290*/  HFMA2 R21, -RZ, RZ, 0, 4.76837158203125e-07 ;  /* 0x00000008ff157431 */ /* 0x000fe400000001ff */
[----:B------:R-:W-:Y:S01]  /*22a0*/  IMAD.MOV.U32 R22, RZ, RZ, R18 ;  /* 0x000000ffff167224 */ /* 0x000fe200078e0012 */
[----:B------:R-:W-:-:S07]  /*22b0*/  MOV R25, R23 ;  /* 0x0000001700197202 */ /* 0x000fce0000000f00 */
[----:B------:R-:W-:Y:S05]  /*22c0*/  WARPSYNC.COLLECTIVE R19, `(.L_x_1233) ;  /* 0x0000000013087348 */ /* 0x000fea0003c00000 */
[----:B------:R0:W1:Y:S02]  /*22d0*/  SHFL.UP P0, R23, R22, R21, R20 ;  /* 0x0400001516177389 */ /* 0x0000640000000014 */
[----:B01----:R-:W-:Y:S05]  /*22e0*/  ENDCOLLECTIVE ;  /* 0x000000000000791b */ /* 0x003fea0003800000 */
.L_x_1233:
[----:B------:R-:W-:-:S05]  /*22f0*/  FADD.FTZ R25, R16, R25 ;  /* 0x0000001910197221 */ /* 0x000fca0000010000 */
[----:B------:R-:W-:Y:S02]  /*2300*/  @P1 FSEL R16, R25, R16, !P2 ;  /* 0x0000001019101208 */ /* 0x000fe40005000000 */
[----:B------:R-:W-:Y:S02]  /*2310*/  ISETP.NE.AND P1, PT, R18, RZ, PT ;  /* 0x000000ff1200720c */ /* 0x000fe40003f25270 */
[----:B------:R-:W-:Y:S02]  /*2320*/  MOV R22, R15 ;  /* 0x0000000f00167202 */ /* 0x000fe40000000f00 */
[----:B------:R-:W-:-:S09]  /*2330*/  SEL R17, R23, RZ, P3 ;  /* 0x000000ff17117207 */ /* 0x000fd20001800000 */
[----:B------:R-:W-:Y:S05]  /*2340*/  WARPSYNC.COLLECTIVE R19, `(.L_x_1234) ;  /* 0x0000000013087348 */ /* 0x000fea0003c00000 */
[----:B------:R0:W1:Y:S02]  /*2350*/  SHFL.UP P0, R23, R22, R21, R20 ;  /* 0x0400001516177389 */ /* 0x0000640000000014 */
[----:B01----:R-:W-:Y:S05]  /*2360*/  ENDCOLLECTIVE ;  /* 0x000000000000791b */ /* 0x003fea0003800000 */
.L_x_1234:
[----:B------:R-:W-:Y:S02]  /*2370*/  IMAD.IADD R17, R18, 0x1, R17 ;  /* 0x0000000112117824 */ /* 0x000fe400078e0211 */
[----:B------:R-:W-:Y:S01]  /*2380*/  IMAD.MOV.U32 R22, RZ, RZ, R16 ;  /* 0x000000ffff167224 */ /* 0x000fe200078e0010 */
[----:B------:R-:W-:-:S07]  /*2390*/  MOV R24, R23 ;  /* 0x0000001700187202 */ /* 0x000fce0000000f00 */
[----:B------:R-:W-:Y:S05]  /*23a0*/  WARPSYNC.COLLECTIVE R19, `(.L_x_1235) ;  /* 0x0000000013087348 */ /* 0x000fea0003c00000 */
[----:B------:R0:W1:Y:S02]  /*23b0*/  SHFL.UP P0, R23, R22, R21, R20 ;  /* 0x0400001516177389 */ /* 0x0000640000000014 */
[----:B01----:R-:W-:Y:S05]  /*23c0*/  ENDCOLLECTIVE ;  /* 0x000000000000791b */ /* 0x003fea0003800000 */
.L_x_1235:
[----:B------:R-:W-:-:S05]  /*23d0*/  FADD.FTZ R24, R15, R24 ;  /* 0x000000180f187221 */ /* 0x000fca0000010000 */
[----:B------:R-:W-:Y:S02]  /*23e0*/  @P3 FSEL R15, R24, R15, !P1 ;  /* 0x0000000f180f3208 */ /* 0x000fe40004800000 */
[----:B------:R-:W-:Y:S01]  /*23f0*/  MOV R22, R17 ;  /* 0x0000001100167202 */ /* 0x000fe20000000f00 */
[----:B------:R-:W-:Y:S01]  /*2400*/  IMAD.MOV.U32 R21, RZ, RZ, 0x10 ;  /* 0x00000010ff157424 */ /* 0x000fe200078e00ff */
[----:B------:R-:W-:-:S07]  /*2410*/  MOV R25, R23 ;  /* 0x0000001700197202 */ /* 0x000fce0000000f00 */
[----:B------:R-:W-:Y:S05]  /*2420*/  WARPSYNC.COLLECTIVE R19, `(.L_x_1236) ;  /* 0x0000000013087348 */ /* 0x000fea0003c00000 */
[----:B------:R0:W1:Y:S02]  /*2430*/  SHFL.UP P0, R23, R22, R21, R20 ;  /* 0x0400001516177389 */ /* 0x0000640000000014 */
[----:B01----:R-:W-:Y:S05]  /*2440*/  ENDCOLLECTIVE ;  /* 0x000000000000791b */ /* 0x003fea0003800000 */
.L_x_1236:
[----:B------:R-:W-:-:S05]  /*2450*/  FADD.FTZ R25, R16, R25 ;  /* 0x0000001910197221 */ /* 0x000fca0000010000 */
[----:B------:R-:W-:Y:S02]  /*2460*/  @P3 FSEL R16, R25, R16, !P1 ;  /* 0x0000001019103208 */ /* 0x000fe40004800000 */
[----:B------:R-:W-:Y:S02]  /*2470*/  ISETP.GE.AND P1, PT, R13, 0x10, PT ;  /* 0x000000100d00780c */ /* 0x000fe40003f26270 */
[----:B------:R-:W-:Y:S02]  /*2480*/  MOV R22, R15 ;  /* 0x0000000f00167202 */ /* 0x000fe40000000f00 */
[----:B------:R-:W-:-:S09]  /*2490*/  MOV R18, R23 ;  /* 0x0000001700127202 */ /* 0x000fd20000000f00 */
[----:B------:R-:W-:Y:S05]  /*24a0*/  WARPSYNC.COLLECTIVE R19, `(.L_x_1237) ;  /* 0x0000000013087348 */ /* 0x000fea0003c00000 */
[----:B------:R0:W1:Y:S02]  /*24b0*/  SHFL.UP P0, R23, R22, R21, R20 ;  /* 0x0400001516177389 */ /* 0x0000640000000014 */
[----:B01----:R-:W-:Y:S05]  /*24c0*/  ENDCOLLECTIVE ;  /* 0x000000000000791b */ /* 0x003fea0003800000 */
.L_x_1237:
[----:B------:R-:W-:-:S04]  /*24d0*/  SEL R18, R18, RZ, P1 ;  /* 0x000000ff12127207 */ /* 0x000fc80000800000 */
[----:B------:R-:W-:Y:S02]  /*24e0*/  IADD3 R18, PT, PT, R17, R18, RZ ;  /* 0x0000001211127210 */ /* 0x000fe40007ffe0ff */
[----:B------:R-:W-:Y:S01]  /*24f0*/  MOV R22, R16 ;  /* 0x0000001000167202 */ /* 0x000fe20000000f00 */
[----:B------:R-:W-:-:S07]  /*2500*/  IMAD.MOV.U32 R24, RZ, RZ, R23 ;  /* 0x000000ffff187224 */ /* 0x000fce00078e0017 */
[----:B------:R-:W-:Y:S05]  /*2510*/  WARPSYNC.COLLECTIVE R19, `(.L_x_1238) ;  /* 0x0000000013087348 */ /* 0x000fea0003c00000 */
[----:B------:R0:W1:Y:S02]  /*2520*/  SHFL.UP P0, R23, R22, R21, R20 ;  /* 0x0400001516177389 */ /* 0x0000640000000014 */
[----:B01----:R-:W-:Y:S05]  /*2530*/  ENDCOLLECTIVE ;  /* 0x000000000000791b */ /* 0x003fea0003800000 */
.L_x_1238:
[----:B------:R-:W-:Y:S01]  /*2540*/  FADD.FTZ R24, R15, R24 ;  /* 0x000000180f187221 */ /* 0x000fe20000010000 */
[----:B------:R-:W-:Y:S02]  /*2550*/  HFMA2 R21, -RZ, RZ, 0, 5.9604644775390625e-08 ;  /* 0x00000001ff157431 */ /* 0x000fe400000001ff */
[----:B------:R-:W-:Y:S01]  /*2560*/  IMAD.MOV.U32 R22, RZ, RZ, R18 ;  /* 0x000000ffff167224 */ /* 0x000fe200078e0012 */
[----:B------:R-:W-:Y:S01]  /*2570*/  ISETP.NE.AND P0, PT, R17, RZ, PT ;  /* 0x000000ff1100720c */ /* 0x000fe20003f05270 */
[----:B------:R-:W-:-:S03]  /*2580*/  FADD.FTZ R23, R16, R23 ;  /* 0x0000001710177221 */ /* 0x000fc60000010000 */
[----:B------:R-:W-:Y:S02]  /*2590*/  @P1 FSEL R15, R24, R15, !P0 ;  /* 0x0000000f180f1208 */ /* 0x000fe40004000000 */
[----:B------:R-:W-:-:S07]  /*25a0*/  @P1 FSEL R16, R23, R16, !P0 ;  /* 0x0000001017101208 */ /* 0x000fce0004000000 */
[----:B------:R-:W-:Y:S05]  /*25b0*/  WARPSYNC.COLLECTIVE R19, `(.L_x_1239) ;  /* 0x0000000013087348 */ /* 0x000fea0003c00000 */
[----:B------:R0:W1:Y:S02]  /*25c0*/  SHFL.UP P0, R23, R22, R21, R20 ;  /* 0x0400001516177389 */ /* 0x0000640000000014 */
[----:B01----:R-:W-:Y:S05]  /*25d0*/  ENDCOLLECTIVE ;  /* 0x000000000000791b */ /* 0x003fea0003800000 */
.L_x_1239:
[----:B------:R-:W-:Y:S01]  /*25e0*/  IMAD.MOV.U32 R22, RZ, RZ, R15 ;  /* 0x000000ffff167224 */ /* 0x000fe200078e000f */
[----:B------:R-:W-:-:S07]  /*25f0*/  MOV R13, R23 ;  /* 0x00000017000d7202 */ /* 0x000fce0000000f00 */
[----:B------:R-:W-:Y:S05]  /*2600*/  WARPSYNC.COLLECTIVE R19, `(.L_x_1240) ;  /* 0x0000000013087348 */ /* 0x000fea0003c00000 */
[----:B------:R0:W1:Y:S02]  /*2610*/  SHFL.UP P0, R23, R22, R21, R20 ;  /* 0x0400001516177389 */ /* 0x0000640000000014 */
[----:B01----:R-:W-:Y:S05]  /*2620*/  ENDCOLLECTIVE ;  /* 0x000000000000791b */ /* 0x003fea0003800000 */
.L_x_1240:
[----:B------:R-:W-:Y:S02]  /*2630*/  MOV R22, R16 ;  /* 0x0000001000167202 */ /* 0x000fe40000000f00 */
[----:B------:R-:W-:-:S07]  /*2640*/  MOV R24, R23 ;  /* 0x0000001700187202 */ /* 0x000fce0000000f00 */
[----:B------:R-:W-:Y:S05]  /*2650*/  WARPSYNC.COLLECTIVE R19, `(.L_x_1241) ;  /* 0x0000000013087348 */ /* 0x000fea0003c00000 */
[----:B------:R0:W1:Y:S02]  /*2660*/  SHFL.UP P0, R23, R22, R21, R20 ;  /* 0x0400001516177389 */ /* 0x0000640000000014 */
[----:B01----:R-:W-:Y:S05]  /*2670*/  ENDCOLLECTIVE ;  /* 0x000000000000791b */ /* 0x003fea0003800000 */
.L_x_1241:
[----:B------:R-:W-:Y:S05]  /*2680*/  BRA `(.L_x_1242) ;  /* 0xfffffff4003c7947 */ /* 0x000fea000383ffff */
.L_x_1243:
        /* <DEDUP_REMOVED lines=15> */
.L_x_3622:


//--------------------- .text._Z30group_norm_nhwc_fwd_sum_kernelI11Fp32IOFp32WLi128EEv26Group_norm_nhwc_fwd_params --------------------------
	.section	.text._Z30group_norm_nhwc_fwd_sum_kernelI11Fp32IOFp32WLi128EEv26Group_norm_nhwc_fwd_params,"ax",@progbits
	.align	128
        .global         _Z30group_norm_nhwc_fwd_sum_kernelI11Fp32IOFp32WLi128EEv26Group_norm_nhwc_fwd_params
        .type           _Z30group_norm_nhwc_fwd_sum_kernelI11Fp32IOFp32WLi128EEv26Group_norm_nhwc_fwd_params,@function
        .size           _Z30group_norm_nhwc_fwd_sum_kernelI11Fp32IOFp32WLi128EEv26Group_norm_nhwc_fwd_params,(.L_x_3623 - _Z30group_norm_nhwc_fwd_sum_kernelI11Fp32IOFp32WLi128EEv26Group_norm_nhwc_fwd_params)
        .other          _Z30group_norm_nhwc_fwd_sum_kernelI11Fp32IOFp32WLi128EEv26Group_norm_nhwc_fwd_params,@"STO_CUDA_ENTRY STV_DEFAULT"
_Z30group_norm_nhwc_fwd_sum_kernelI11Fp32IOFp32WLi128EEv26Group_norm_nhwc_fwd_params:
.text._Z30group_norm_nhwc_fwd_sum_kernelI11Fp32IOFp32WLi128EEv26Group_norm_nhwc_fwd_params:
        /* <DEDUP_REMOVED lines=40> */
.L_x_1246:
        /* <DEDUP_REMOVED lines=153> */
.L_x_1245:
        /* <DEDUP_REMOVED lines=77> */
.L_x_1247:
        /* <DEDUP_REMOVED lines=41> */
.L_x_1248:
        /* <DEDUP_REMOVED lines=17> */
.L_x_1250:
[----:B------:R-:W-:Y:S05]  /*1480*/  BSYNC.RECONVERGENT B0 ;  /* 0x0000000000007941 */ /* 0x000fea0003800200 */
.L_x_1249:
[C---:B-----5:R-:W-:Y:S01]  /*1490*/  FMUL.FTZ R6, R2.reuse, R2 ;  /* 0x0000000202067220 */ /* 0x060fe20000410000 */
[----:B------:R-:W-:-:S03]  /*14a0*/  FADD.FTZ R2, R2, R3 ;  /* 0x0000000302027221 */ /* 0x000fc60000010000 */
[----:B------:R-:W-:Y:S01]  /*14b0*/  FFMA.FTZ R3, R3, R3, R6 ;  /* 0x0000000303037223 */ /* 0x000fe20000010006 */
[----:B------:R-:W-:-:S03]  /*14c0*/  FADD.FTZ R23, R23, R2 ;  /* 0x0000000217177221 */ /* 0x000fc60000010000 */
[----:B------:R-:W-:-:S07]  /*14d0*/  FADD.FTZ R22, R22, R3 ;  /* 0x0000000316167221 */ /* 0x000fce0000010000 */
.L_x_1244:
[----:B------:R-:W0:Y:S01]  /*14e0*/  LDCU UR5, c[0x0][0x40c] ;  /* 0x00008180ff0577ac */ /* 0x000e220008000800 */
[----:B------:R-:W-:Y:S01]  /*14f0*/  HFMA2 R2, -RZ, RZ, 0, 0 ;  /* 0x00000000ff027431 */ /* 0x000fe200000001ff */
[----:B------:R-:W1:Y:S01]  /*1500*/  S2R R8, SR_CgaCtaId ;  /* 0x0000000000087919 */ /* 0x000e620000008800 */
[----:B0-----:R-:W0:Y:S01]  /*1510*/  I2F.U32.RP R5, UR5 ;  /* 0x0000000500057d06 */ /* 0x001e220008209000 */
[----:B------:R-:W-:-:S07]  /*1520*/  ISETP.NE.U32.AND P2, PT, RZ, UR5, PT ;  /* 0x00000005ff007c0c */ /* 0x000fce000bf45070 */
[----:B0-----:R-:W0:Y:S02]  /*1530*/  MUFU.RCP R5, R5 ;  /* 0x0000000500057308 */ /* 0x001e240000001000 */
[----:B0-----:R-:W-:Y:S02]  /*1540*/  IADD3 R3, PT, PT, R5, 0xffffffe, RZ ;  /* 0x0ffffffe05037810 */ /* 0x001fe40007ffe0ff */
[----:B------:R-:W-:-:S04]  /*1550*/  MOV R5, 0x400 ;  /* 0x0000040000057802 */ /* 0x000fc80000000f00 */
[----:B------:R-:W0:Y:S01]  /*1560*/  F2I.FTZ.U32.TRUNC.NTZ R3, R3 ;  /* 0x0000000300037305 */ /* 0x000e22000021f000 */
[----:B-1----:R-:W-:Y:S01]  /*1570*/  LEA R5, R8, R5, 0x18 ;  /* 0x0000000508057211 */ /* 0x002fe200078ec0ff */
[----:B0-----:R-:W-:-:S04]  /*1580*/  IMAD.MOV R7, RZ, RZ, -R3 ;  /* 0x000000ffff077224 */ /* 0x001fc800078e0a03 */
        /* <DEDUP_REMOVED lines=12> */
[----:B------:R-:W-:Y:S01]  /*1650*/  IMAD R4, R3, UR5, R4 ;  /* 0x0000000503047c24 */ /* 0x000fe2000f8e0204 */
[----:B------:R-:W-:-:S04]  /*1660*/  LEA.HI R3, R0, R0, RZ, 0x1e ;  /* 0x0000000000037211 */ /* 0x000fc800078ff0ff */
        /* <DEDUP_REMOVED lines=11> */
[----:B------:R-:W-:-:S03]  /*1720*/  UMOV UR4, 0xffffffff ;  /* 0xffffffff00047882 */ /* 0x000fc60000000000 */
[----:B------:R-:W-:Y:S04]  /*1730*/  LDS R13, [R0+0x14] ;  /* 0x00001400000d7984 */ /* 0x000fe80000000800 */
[----:B------:R-:W2:Y:S04]  /*1740*/  LDS R16, [R0+0x20] ;  /* 0x0000200000107984 */ /* 0x000ea80000000800 */
[----:B------:R-:W3:Y:S04]  /*1750*/  LDS R15, [R0+0x1c] ;  /* 0x00001c00000f7984 */ /* 0x000ee80000000800 */
[----:B------:R-:W-:Y:S04]  /*1760*/  LDS R14, [R0+0x18] ;  /* 0x00001800000e7984 */ /* 0x000fe80000000800 */
[----:B------:R-:W4:Y:S04]  /*1770*/  LDS R11, [R0+0x24] ;  /* 0x00002400000b7984 */ /* 0x000f280000000800 */
[----:B------:R-:W5:Y:S04]  /*1780*/  LDS R9, [R0+0x2c] ;  /* 0x00002c0000097984 */ /* 0x000f680000000800 */
[----:B------:R-:W1:Y:S04]  /*1790*/  LDS R10, [R0+0x30] ;  /* 0x00003000000a7984 */ /* 0x000e680000000800 */
[----:B------:R-:W1:Y:S04]  /*17a0*/  LDS R12, [R0+0x28] ;  /* 0x00002800000c7984 */ /* 0x000e680000000800 */
[----:B0-----:R-:W0:Y:S04]  /*17b0*/  LDS R6, [R0+0x38] ;  /* 0x0000380000067984 */ /* 0x001e280000000800 */
[----:B------:R-:W0:Y:S04]  /*17c0*/  LDS R5, [R0+0x3c] ;  /* 0x00003c0000057984 */ /* 0x000e280000000800 */
[----:B------:R-:W0:Y:S04]  /*17d0*/  LDS R8, [R0+0x34] ;  /* 0x0000340000087984 */ /* 0x000e280000000800 */
[----:B------:R1:W0:Y:S01]  /*17e0*/  LDS R7, [R0+0x10] ;  /* 0x0000100000077984 */ /* 0x0002220000000800 */
[----:B--2---:R-:W-:Y:S01]  /*17f0*/  FADD.FTZ R3, R13, R16 ;  /* 0x000000100d037221 */ /* 0x004fe20000010000 */
[----:B---3--:R-:W-:-:S04]  /*1800*/  ISETP.NE.AND P1, PT, R15, RZ, PT ;  /* 0x000000ff0f00720c */ /* 0x008fc80003f25270 */
[----:B------:R-:W-:Y:S01]  /*1810*/  FSEL R18, R3, R16, !P1 ;  /* 0x0000001003127208 */ /* 0x000fe20004800000 */
[----:B----4-:R-:W-:-:S04]  /*1820*/  FADD.FTZ R22, R14, R11 ;  /* 0x0000000b0e167221 */ /* 0x010fc80000010000 */
[----:B-----5:R-:W-:Y:S01]  /*1830*/  FADD.FTZ R18, R9, R18 ;  /* 0x0000001209127221 */ /* 0x020fe20000010000 */
[----:B------:R-:W-:-:S05]  /*1840*/  FSEL R3, R22, R11, !P1 ;  /* 0x0000000b16037208 */ /* 0x000fca0004800000 */
[----:B-1----:R-:W-:Y:S01]  /*1850*/  FADD.FTZ R17, R10, R3 ;  /* 0x000000030a117221 */ /* 0x002fe20000010000 */
[----:B------:R-:W-:-:S04]  /*1860*/  ISETP.NE.AND P2, PT, R12, RZ, PT ;  /* 0x000000ff0c00720c */ /* 0x000fc80003f45270 */
[----:B------:R-:W-:Y:S02]  /*1870*/  FSEL R3, R18, R9, !P2 ;  /* 0x0000000912037208 */ /* 0x000fe40005000000 */
[----:B------:R-:W-:-:S03]  /*1880*/  FSEL R0, R17, R10, !P2 ;  /* 0x0000000a11007208 */ /* 0x000fc60005000000 */
[----:B0-----:R-:W-:Y:S02]  /*1890*/  FADD.FTZ R3, R6, R3 ;  /* 0x0000000306037221 */ /* 0x001fe40000010000 */
[----:B------:R-:W-:Y:S01]  /*18a0*/  FADD.FTZ R0, R5, R0 ;  /* 0x0000000005007221 */ /* 0x000fe20000010000 */
[----:B------:R-:W-:Y:S02]  /*18b0*/  ISETP.NE.AND P3, PT, R8, RZ, PT ;  /* 0x000000ff0800720c */ /* 0x000fe40003f65270 */
[----:B------:R-:W-:Y:S02]  /*18c0*/  IADD3 R21, PT, PT, R12, R15, R7 ;  /* 0x0000000f0c157210 */ /* 0x000fe40007ffe007 */
[----:B------:R-:W-:Y:S02]  /*18d0*/  FSEL R3, R3, R6, !P3 ;  /* 0x0000000603037208 */ /* 0x000fe40005800000 */
[----:B------:R-:W-:Y:S02]  /*18e0*/  IADD3 R21, PT, PT, R8, R21, RZ ;  /* 0x0000001508157210 */ /* 0x000fe40007ffe0ff */
[----:B------:R-:W-:Y:S01]  /*18f0*/  FSEL R0, R0, R5, !P3 ;  /* 0x0000000500007208 */ /* 0x000fe20005800000 */
[----:B------:R-:W-:Y:S06]  /*1900*/  BRA.DIV UR4, `(.L_x_1252) ;  /* 0x0000000a04007947 */ /* 0x000fec000b800000 */
        /* <DEDUP_REMOVED lines=49> */
[----:B------:R-:W3:Y:S01]  /*1c20*/  S2R R20, SR_TID.X ;  /* 0x0000000000147919 */ /* 0x000ee20000002100 */
[----:B0-----:R-:W-:Y:S01]  /*1c30*/  FADD.FTZ R26, R3, R26 ;  /* 0x0000001a031a7221 */ /* 0x001fe20000010000 */
[----:B-1----:R-:W-:-:S05]  /*1c40*/  FADD.FTZ R21, R0, R21 ;  /* 0x0000001500157221 */ /* 0x002fca0000010000 */
[----:B------:R-:W-:Y:S02]  /*1c50*/  @P4 FSEL R3, R26, R3, !P0 ;  /* 0x000000031a034208 */ /* 0x000fe40004000000 */
[----:B--2---:R-:W-:Y:S02]  /*1c60*/  SEL R18, R25, RZ, P4 ;  /* 0x000000ff19127207 */ /* 0x004fe40002000000 */
[----:B------:R-:W-:Y:S02]  /*1c70*/  @P4 FSEL R0, R21, R0, !P0 ;  /* 0x0000000015004208 */ /* 0x000fe40004000000 */
[----:B------:R-:W0:Y:S01]  /*1c80*/  SHFL.UP PT, R3, R3, 0x1, RZ ;  /* 0x0420000003037989 */ /* 0x000e2200000e00ff */
[----:B------:R-:W-:-:S03]  /*1c90*/  IMAD.IADD R22, R23, 0x1, R18 ;  /* 0x0000000117167824 */ /* 0x000fc600078e0212 */
[----:B------:R1:W2:Y:S04]  /*1ca0*/  SHFL.UP PT, R25, R0, 0x1, RZ ;  /* 0x0420000000197989 */ /* 0x0002a800000e00ff */
[----:B---3--:R1:W4:Y:S02]  /*1cb0*/  SHFL.UP PT, R21, R22, 0x1, RZ ;  /* 0x0420000016157989 */ /* 0x00832400000e00ff */
.L_x_1271:
[----:B------:R-:W-:Y:S01]  /*1cc0*/  ISETP.NE.AND P4, PT, R20, RZ, PT ;  /* 0x000000ff1400720c */ /* 0x000fe20003f85270 */
[----:B------:R-:W3:Y:S01]  /*1cd0*/  S2R R17, SR_CgaCtaId ;  /* 0x0000000000117919 */ /* 0x000ee20000008800 */
[----:B------:R-:W-:Y:S02]  /*1ce0*/  PLOP3.LUT P0, PT, PT, PT, PT, 0x80, 0x8 ;  /* 0x000000000008781c */ /* 0x000fe40003f0f070 */
[----:B-1----:R-:W-:-:S09]  /*1cf0*/  MOV R0, 0x400 ;  /* 0x0000040000007802 */ /* 0x002fd20000000f00 */
[----:B------:R-:W-:Y:S02]  /*1d00*/  @P4 ISETP.NE.AND P5, PT, R7, RZ, PT ;  /* 0x000000ff0700420c */ /* 0x000fe40003fa5270 */
[----:B----4-:R-:W-:Y:S02]  /*1d10*/  @P4 IADD3 R7, PT, PT, R21, R7, RZ ;  /* 0x0000000715074210 */ /* 0x010fe40007ffe0ff */
[----:B------:R-:W-:-:S03]  /*1d20*/  @P4 PLOP3.LUT P0, PT, P5, PT, PT, 0x80, 0x8 ;  /* 0x000000000008481c */ /* 0x000fc60002f0f070 */
[----:B------:R-:W-:-:S10]  /*1d30*/  IMAD.IADD R15, R15, 0x1, R7 ;  /* 0x000000010f0f7824 */ /* 0x000fd400078e0207 */
[----:B0-----:R-:W-:Y:S01]  /*1d40*/  @!P0 FADD.FTZ R13, R3, R13 ;  /* 0x0000000d030d8221 */ /* 0x001fe20000010000 */
[----:B--2---:R-:W-:Y:S01]  /*1d50*/  @!P0 FADD.FTZ R14, R25, R14 ;  /* 0x0000000e190e8221 */ /* 0x004fe20000010000 */
[----:B------:R-:W-:Y:S02]  /*1d60*/  IADD3 R3, PT, PT, R12, R15, RZ ;  /* 0x0000000f0c037210 */ /* 0x000fe40007ffe0ff */
[----:B------:R-:W-:Y:S01]  /*1d70*/  @!P1 FADD.FTZ R16, R16, R13 ;  /* 0x0000000d10109221 */ /* 0x000fe20000010000 */
[----:B------:R-:W-:Y:S01]  /*1d80*/  @!P1 FADD.FTZ R11, R11, R14 ;  /* 0x0000000e0b0b9221 */ /* 0x000fe20000010000 */
[----:B---3--:R-:W-:Y:S01]  /*1d90*/  LEA R17, R17, R0, 0x18 ;  /* 0x0000000011117211 */ /* 0x008fe200078ec0ff */
[----:B------:R-:W-:Y:S02]  /*1da0*/  IMAD.IADD R8, R8, 0x1, R3 ;  /* 0x0000000108087824 */ /* 0x000fe400078e0203 */
[----:B------:R-:W-:Y:S01]  /*1db0*/  @!P2 FADD.FTZ R9, R9, R16 ;  /* 0x000000100909a221 */ /* 0x000fe20000010000 */
[----:B------:R-:W-:Y:S01]  /*1dc0*/  @!P2 FADD.FTZ R10, R10, R11 ;  /* 0x0000000b0a0aa221 */ /* 0x000fe20000010000 */
[----:B------:R-:W-:-:S02]  /*1dd0*/  IMAD R20, R20, 0x3c, R17 ;  /* 0x0000003c14147824 */ /* 0x000fc400078e0211 */
[----:B------:R-:W-:Y:S01]  /*1de0*/  @!P3 FADD.FTZ R6, R6, R9 ;  /* 0x000000090606b221 */ /* 0x000fe20000010000 */
[----:B------:R-:W-:Y:S02]  /*1df0*/  @!P3 FADD.FTZ R5, R5, R10 ;  /* 0x0000000a0505b221 */ /* 0x000fe40000010000 */
        /* <DEDUP_REMOVED lines=12> */
.L_x_1251:
[----:B-1----:R-:W1:Y:S01]  /*1ec0*/  S2R R8, SR_TID.X ;  /* 0x0000000000087919 */ /* 0x002e620000002100 */
[----:B------:R-:W-:Y:S01]  /*1ed0*/  MOV R10, 0x400 ;  /* 0x00000400000a7802 */ /* 0x000fe20000000f00 */
[----:B------:R-:W-:Y:S05]  /*1ee0*/  WARPSYNC.ALL ;  /* 0x0000000000007948 */ /* 0x000fea0003800000 */
[----:B------:R-:W0:Y:S01]  /*1ef0*/  S2R R9, SR_CgaCtaId ;  /* 0x0000000000097919 */ /* 0x000e220000008800 */
[----:B-1----:R-:W-:Y:S02]  /*1f00*/  LEA.HI R0, R8, R8, RZ, 0x1e ;  /* 0x0000000808007211 */ /* 0x002fe400078ff0ff */
[----:B0-----:R-:W-:-:S05]  /*1f10*/  LEA R3, R9, R10, 0x18 ;  /* 0x0000000a09037211 */ /* 0x001fca00078ec0ff */
[----:B------:R-:W-:Y:S01]  /*1f20*/  IMAD R12, R0, 0xc, R3 ;  /* 0x0000000c000c7824 */ /* 0x000fe200078e0203 */
[----:B------:R-:W-:Y:S01]  /*1f30*/  BAR.SYNC.DEFER_BLOCKING 0x0 ;  /* 0x0000000000007b1d */ /* 0x000fe20000010000 */
[----:B------:R-:W-:-:S07]  /*1f40*/  UIADD3 UR4, UPT, UPT, UR5, -0x2, URZ ;  /* 0xfffffffe05047890 */ /* 0x000fce000fffe0ff */
[----:B------:R-:W0:Y:S01]  /*1f50*/  LDC R7, c[0x0][0x408] ;  /* 0x00010200ff077b82 */ /* 0x000e220000000800 */
[----:B------:R-:W-:-:S07]  /*1f60*/  ISETP.NE.AND P1, PT, R4, UR4, PT ;  /* 0x0000000404007c0c */ /* 0x000fce000bf25270 */
[----:B------:R-:W1:Y:S06]  /*1f70*/  LDC R11, c[0x0][0x3f8] ;  /* 0x0000fe00ff0b7b82 */ /* 0x000e6c0000000800 */
[----:B------:R-:W-:Y:S01]  /*1f80*/  @!P1 IADD3 R0, PT, PT, R10, 0x7a0, RZ ;  /* 0x000007a00a009810 */ /* 0x000fe20007ffe0ff */
[----:B------:R-:W-:Y:S03]  /*1f90*/  @!P1 LDS R5, [R12+0x18] ;  /* 0x000018000c059984 */ /* 0x000fe60000000800 */
[----:B------:R-:W-:Y:S01]  /*1fa0*/  @!P1 LEA R3, R9, R0, 0x18 ;  /* 0x0000000009039211 */ /* 0x000fe200078ec0ff */
[----:B------:R-:W2:Y:S04]  /*1fb0*/  @!P1 LDS R4, [R12+0x14] ;  /* 0x000014000c049984 */ /* 0x000ea80000000800 */
[----:B------:R-:W-:-:S02]  /*1fc0*/  @!P1 IMAD R3, R2, 0x8, R3 ;  /* 0x0000000802039824 */ /* 0x000fc400078e0203 */
        /* <DEDUP_REMOVED lines=10> */
[C---:B------:R-:W-:Y:S02]  /*2070*/  IMAD R7, R11.reuse, UR4, R11 ;  /* 0x000000040b077c24 */ /* 0x040fe4000f8e020b */
        /* <DEDUP_REMOVED lines=9> */
.L_x_1252:
[----:B------:R-:W-:Y:S02]  /*2110*/  HFMA2 R19, -RZ, RZ, 0, 5.9604644775390625e-08 ;  /* 0x00000001ff137431 */ /* 0x000fe400000001ff */
[----:B------:R-:W-:Y:S01]  /*2120*/  IMAD.MOV.U32 R24, RZ, RZ, R21 ;  /* 0x000000ffff187224 */ /* 0x000fe200078e0015 */
[----:B------:R-:W-:Y:S01]  /*2130*/  MOV R17, 0xffffffff ;  /* 0xffffffff00117802 */ /* 0x000fe20000000f00 */
[----:B------:R-:W-:Y:S01]  /*2140*/  IMAD.MOV.U32 R18, RZ, RZ, RZ ;  /* 0x000000ffff127224 */ /* 0x000fe200078e00ff */
[----:B------:R-:W-:Y:S02]  /*2150*/  ISETP.GE.AND P5, PT, R20, 0x1, PT ;  /* 0x000000011400780c */ /* 0x000fe40003fa6270 */
[----:B------:R-:W-:-:S13]  /*2160*/  ISETP.NE.AND P4, PT, R21, RZ, PT ;  /* 0x000000ff1500720c */ /* 0x000fda0003f85270 */
[----:B------:R-:W-:Y:S05]  /*2170*/  WARPSYNC.COLLECTIVE R17, `(.L_x_1253) ;  /* 0x0000000011087348 */ /* 0x000fea0003c00000 */
[----:B------:R0:W1:Y:S02]  /*2180*/  SHFL.UP P0, R25, R24, R19, R18 ;  /* 0x0400001318197389 */ /* 0x0000640000000012 */
[----:B01----:R-:W-:Y:S05]  /*2190*/  ENDCOLLECTIVE ;  /* 0x000000000000791b */ /* 0x003fea0003800000 */
.L_x_1253:
[----:B------:R-:W-:Y:S02]  /*21a0*/  ISETP.GE.AND P6, PT, R20, 0x8, PT ;  /* 0x000000081400780c */ /* 0x000fe40003fc6270 */
[----:B------:R-:W-:Y:S02]  /*21b0*/  MOV R24, R3 ;  /* 0x0000000300187202 */ /* 0x000fe40000000f00 */
[----:B------:R-:W-:-:S09]  /*21c0*/  SEL R22, R25, RZ, P5 ;  /* 0x000000ff19167207 */ /* 0x000fd20002800000 */
[----:B------:R-:W-:Y:S05]  /*21d0*/  WARPSYNC.COLLECTIVE R17, `(.L_x_1254) ;  /* 0x0000000011087348 */ /* 0x000fea0003c00000 */
[----:B------:R0:W1:Y:S02]  /*21e0*/  SHFL.UP P0, R25, R24, R19, R18 ;  /* 0x0400001318197389 */ /* 0x0000640000000012 */
[----:B01----:R-:W-:Y:S05]  /*21f0*/  ENDCOLLECTIVE ;  /* 0x000000000000791b */ /* 0x003fea0003800000 */
.L_x_1254:
[----:B------:R-:W-:Y:S01]  /*2200*/  IMAD.IADD R22, R21, 0x1, R22 ;  /* 0x0000000115167824 */ /* 0x000fe200078e0216 */
[----:B------:R-:W-:Y:S01]  /*2210*/  MOV R24, R0 ;  /* 0x0000000000187202 */ /* 0x000fe20000000f00 */
[----:B------:R-:W-:-:S07]  /*2220*/  IMAD.MOV.U32 R26, RZ, RZ, R25 ;  /* 0x000000ffff1a7224 */ /* 0x000fce00078e0019 */
[----:B------:R-:W-:Y:S05]  /*2230*/  WARPSYNC.COLLECTIVE R17, `(.L_x_1255) ;  /* 0x0000000011087348 */ /* 0x000fea0003c00000 */
[----:B------:R0:W1:Y:S02]  /*2240*/  SHFL.UP P0, R25, R24, R19, R18 ;  /* 0x0400001318197389 */ /* 0x0000640000000012 */
[----:B01----:R-:W-:Y:S05]  /*2250*/  ENDCOLLECTIVE ;  /* 0x000000000000791b */ /* 0x003fea0003800000 */
.L_x_1255:
        /* <DEDUP_REMOVED lines=8> */
.L_x_1256:
[----:B------:R-:W-:-:S05]  /*22e0*/  FADD.FTZ R23, R0, R23 ;  /* 0x0000001700177221 */ /* 0x000fca0000010000 */
[----:B------:R-:W-:Y:S02]  /*22f0*/  @P5 FSEL R0, R23, R0, !P4 ;  /* 0x0000000017005208 */ /* 0x000fe40006000000 */
[----:B------:R-:W-:Y:S02]  /*2300*/  ISETP.GE.AND P5, PT, R20, 0x2, PT ;  /* 0x000000021400780c */ /* 0x000fe40003fa6270 */
[----:B------:R-:W-:Y:S01]  /*2310*/  ISETP.NE.AND P4, PT, R22, RZ, PT ;  /* 0x000000ff1600720c */ /* 0x000fe20003f85270 */
[----:B------:R-:W-:Y:S01]  /*2320*/  IMAD.MOV.U32 R24, RZ, RZ, R3 ;  /* 0x000000ffff187224 */ /* 0x000fe200078e0003 */
[----:B------:R-:W-:-:S11]  /*2330*/  SEL R21, R25, RZ, P5 ;  /* 0x000000ff19157207 */ /* 0x000fd60002800000 */
[----:B------:R-:W-:Y:S05]  /*2340*/  WARPSYNC.COLLECTIVE R17, `(.L_x_1257) ;  /* 0x0000000011087348 */ /* 0x000fea0003c00000 */
[----:B------:R0:W1:Y:S02]  /*2350*/  SHFL.UP P0, R25, R24, R19, R18 ;  /* 0x0400001318197389 */ /* 0x0000640000000012 */
[----:B01----:R-:W-:Y:S05]  /*2360*/  ENDCOLLECTIVE ;  /* 0x000000000000791b */ /* 0x003fea0003800000 */
.L_x_1257:
[----:B------:R-:W-:Y:S01]  /*2370*/  IADD3 R21, PT, PT, R22, R21, RZ ;  /* 0x0000001516157210 */ /* 0x000fe20007ffe0ff */
[----:B------:R-:W-:Y:S01]  /*2380*/  IMAD.MOV.U32 R24, RZ, RZ, R0 ;  /* 0x000000ffff187224 */ /* 0x000fe200078e0000 */
[----:B------:R-:W-:-:S07]  /*2390*/  MOV R26, R25 ;  /* 0x00000019001a7202 */ /* 0x000fce0000000f00 */
[----:B------:R-:W-:Y:S05]  /*23a0*/  WARPSYNC.COLLECTIVE R17, `(.L_x_1258) ;  /* 0x0000000011087348 */ /* 0x000fea0003c00000 */
[----:B------:R0:W1:Y:S02]  /*23b0*/  SHFL.UP P0, R25, R24, R19, R18 ;  /* 0x0400001318197389 */ /* 0x0000640000000012 */
[----:B01----:R-:W-:Y:S05]  /*23c0*/  ENDCOLLECTIVE ;  /* 0x000000000000791b */ /* 0x003fea0003800000 */
.L_x_1258:
[----:B------:R-:W-:-:S05]  /*23d0*/  FADD.FTZ R26, R3, R26 ;  /* 0x0000001a031a7221 */ /* 0x000fca0000010000 */
[----:B------:R-:W-:Y:S01]  /*23e0*/  @P5 FSEL R3, R26, R3, !P4 ;  /* 0x000000031a035208 */ /* 0x000fe20006000000 */
[----:B------:R-:W-:Y:S02]  /*23f0*/  HFMA2 R19, -RZ, RZ, 0, 2.384185791015625e-07 ;  /* 0x00000004ff137431 */ /* 0x000fe400000001ff */
[----:B------:R-:W-:Y:S01]  /*2400*/  IMAD.MOV.U32 R24, RZ, RZ, R21 ;  /* 0x000000ffff187224 */ /* 0x000fe200078e0015 */
[----:B------:R-:W-:-:S07]  /*2410*/  MOV R23, R25 ;  /* 0x0000001900177202 */ /* 0x000fce0000000f00 */
[----:B------:R-:W-:Y:S05]  /*2420*/  WARPSYNC.COLLECTIVE R17, `(.L_x_1259) ;  /* 0x0000000011087348 */ /* 0x000fea0003c00000 */
[----:B------:R0:W1:Y:S02]  /*2430*/  SHFL.UP P0, R25, R24, R19, R18 ;  /* 0x0400001318197389 */ /* 0x0000640000000012 */
[----:B01----:R-:W-:Y:S05]  /*2440*/  ENDCOLLECTIVE ;  /* 0x000000000000791b */ /* 0x003fea0003800000 */
.L_x_1259:
[----:B------:R-:W-:-:S05]  /*2450*/  FADD.FTZ R23, R0, R23 ;  /* 0x0000001700177221 */ /* 0x000fca0000010000 */
[----:B------:R-:W-:Y:S02]  /*2460*/  @P5 FSEL R0, R23, R0, !P4 ;  /* 0x0000000017005208 */ /* 0x000fe40006000000 */
[----:B------:R-:W-:Y:S02]  /*2470*/  ISETP.GE.AND P5, PT, R20, 0x4, PT ;  /* 0x000000041400780c */ /* 0x000fe40003fa6270 */
[----:B------:R-:W-:Y:S02]  /*2480*/  ISETP.NE.AND P4, PT, R21, RZ, PT ;  /* 0x000000ff1500720c */ /* 0x000fe40003f85270 */
[----:B------:R-:W-:Y:S02]  /*2490*/  MOV R24, R3 ;  /* 0x0000000300187202 */ /* 0x000fe40000000f00 */
[----:B------:R-:W-:-:S09]  /*24a0*/  SEL R22, R25, RZ, P5 ;  /* 0x000000ff19167207 */ /* 0x000fd20002800000 */
[----:B------:R-:W-:Y:S05]  /*24b0*/  WARPSYNC.COLLECTIVE R17, `(.L_x_1260) ;  /* 0x0000000011087348 */ /* 0x000fea0003c00000 */
[----:B------:R0:W1:Y:S02]  /*24c0*/  SHFL.UP P0, R25, R24, R19, R18 ;  /* 0x0400001318197389 */ /* 0x0000640000000012 */
[----:B01----:R-:W-:Y:S05]  /*24d0*/  ENDCOLLECTIVE ;  /* 0x000000000000791b */ /* 0x003fea0003800000 */
.L_x_1260:
[----:B------:R-:W-:Y:S01]  /*24e0*/  IMAD.IADD R22, R21, 0x1, R22 ;  /* 0x0000000115167824 */ /* 0x000fe200078e0216 */
[----:B------:R-:W-:Y:S01]  /*24f0*/  MOV R24, R0 ;  /* 0x0000000000187202 */ /* 0x000fe20000000f00 */
[----:B------:R-:W-:-:S07]  /*2500*/  IMAD.MOV.U32 R26, RZ, RZ, R25 ;  /* 0x000000ffff1a7224 */ /* 0x000fce00078e0019 */
[----:B------:R-:W-:Y:S05]  /*2510*/  WARPSYNC.COLLECTIVE R17, `(.L_x_1261) ;  /* 0x0000000011087348 */ /* 0x000fea0003c00000 */
[----:B------:R0:W1:Y:S02]  /*2520*/  SHFL.UP P0, R25, R24, R19, R18 ;  /* 0x0400001318197389 */ /* 0x0000640000000012 */
[----:B01----:R-:W-:Y:S05]  /*2530*/  ENDCOLLECTIVE ;  /* 0x000000000000791b */ /* 0x003fea0003800000 */
.L_x_1261:
        /* <DEDUP_REMOVED lines=8> */
.L_x_1262:
        /* <DEDUP_REMOVED lines=9> */
.L_x_1263:
[----:B------:R-:W-:-:S04]  /*2650*/  SEL R23, R23, RZ, P6 ;  /* 0x000000ff17177207 */ /* 0x000fc80003000000 */
[----:B------:R-:W-:Y:S01]  /*2660*/  IADD3 R23, PT, PT, R22, R23, RZ ;  /* 0x0000001716177210 */ /* 0x000fe20007ffe0ff */
[----:B------:R-:W-:Y:S02]  /*2670*/  IMAD.MOV.U32 R24, RZ, RZ, R0 ;  /* 0x000000ffff187224 */ /* 0x000fe400078e0000 */
[----:B------:R-:W-:-:S07]  /*2680*/  FADD.FTZ R20, R3, R25 ;  /* 0x0000001903147221 */ /* 0x000fce0000010000 */
[----:B------:R-:W-:Y:S05]  /*2690*/  WARPSYNC.COLLECTIVE R17, `(.L_x_1264) ;  /* 0x0000000011087348 */ /* 0x000fea0003c00000 */
[----:B------:R0:W1:Y:S02]  /*26a0*/  SHFL.UP P0, R25, R24, R19, R18 ;  /* 0x0400001318197389 */ /* 0x0000640000000012 */
[----:B01----:R-:W-:Y:S05]  /*26b0*/  ENDCOLLECTIVE ;  /* 0x000000000000791b */ /* 0x003fea0003800000 */
.L_x_1264:
[----:B------:R-:W-:Y:S02]  /*26c0*/  @P6 FSEL R3, R20, R3, !P5 ;  /* 0x0000000314036208 */ /* 0x000fe40006800000 */
[----:B------:R-:W0:Y:S01]  /*26d0*/  S2R R20, SR_TID.X ;  /* 0x0000000000147919 */ /* 0x000e220000002100 */
[----:B------:R-:W-:Y:S02]  /*26e0*/  HFMA2 R19, -RZ, RZ, 0, 9.5367431640625e-07 ;  /* 0x00000010ff137431 */ /* 0x000fe400000001ff */
[----:B------:R-:W-:Y:S01]  /*26f0*/  IMAD.MOV.U32 R24, RZ, RZ, R23 ;  /* 0x000000ffff187224 */ /* 0x000fe200078e0017 */
[----:B------:R-:W-:-:S07]  /*2700*/  MOV R21, R25 ;  /* 0x0000001900157202 */ /* 0x000fce0000000f00 */
[----:B0-----:R-:W-:Y:S05]  /*2710*/  WARPSYNC.COLLECTIVE R17, `(.L_x_1265) ;  /* 0x0000000011087348 */ /* 0x001fea0003c00000 */
[----:B------:R1:W2:Y:S02]  /*2720*/  SHFL.UP P0, R25, R24, R19, R18 ;  /* 0x0400001318197389 */ /* 0x0002a40000000012 */
[----:B012---:R-:W-:Y:S05]  /*2730*/  ENDCOLLECTIVE ;  /* 0x000000000000791b */ /* 0x007fea0003800000 */
.L_x_1265:
        /* <DEDUP_REMOVED lines=8> */
.L_x_1266:
[----:B------:R-:W-:Y:S01]  /*27c0*/  IMAD.IADD R22, R23, 0x1, R22 ;  /* 0x0000000117167824 */ /* 0x000fe200078e0216 */
[----:B------:R-:W-:Y:S01]  /*27d0*/  MOV R24, R0 ;  /* 0x0000000000187202 */ /* 0x000fe20000000f00 */
[----:B------:R-:W-:-:S07]  /*27e0*/  IMAD.MOV.U32 R26, RZ, RZ, R25 ;  /* 0x000000ffff1a7224 */ /* 0x000fce00078e0019 */
[----:B------:R-:W-:Y:S05]  /*27f0*/  WARPSYNC.COLLECTIVE R17, `(.L_x_1267) ;  /* 0x0000000011087348 */ /* 0x000fea0003c00000 */
[----:B------:R0:W1:Y:S02]  /*2800*/  SHFL.UP P0, R25, R24, R19, R18 ;  /* 0x0400001318197389 */ /* 0x0000640000000012 */
[----:B01----:R-:W-:Y:S05]  /*2810*/  ENDCOLLECTIVE ;  /* 0x000000000000791b */ /* 0x003fea0003800000 */
.L_x_1267:
        /* <DEDUP_REMOVED lines=8> */
.L_x_1268:
[----:B------:R-:W-:-:S05]  /*28a0*/  FADD.FTZ R21, R0, R21 ;  /* 0x0000001500157221 */ /* 0x000fca0000010000 */
[----:B------:R-:W-:Y:S01]  /*28b0*/  @P4 FSEL R0, R21, R0, !P5 ;  /* 0x0000000015004208 */ /* 0x000fe20006800000 */
[----:B------:R-:W-:Y:S01]  /*28c0*/  IMAD.MOV.U32 R24, RZ, RZ, R3 ;  /* 0x000000ffff187224 */ /* 0x000fe200078e0003 */
[----:B------:R-:W-:-:S07]  /*28d0*/  MOV R21, R25 ;  /* 0x0000001900157202 */ /* 0x000fce0000000f00 */
[----:B------:R-:W-:Y:S05]  /*28e0*/  WARPSYNC.COLLECTIVE R17, `(.L_x_1269) ;  /* 0x0000000011087348 */ /* 0x000fea0003c00000 */
[----:B------:R0:W1:Y:S02]  /*28f0*/  SHFL.UP P0, R25, R24, R19, R18 ;  /* 0x0400001318197389 */ /* 0x0000640000000012 */
[----:B01----:R-:W-:Y:S05]  /*2900*/  ENDCOLLECTIVE ;  /* 0x000000000000791b */ /* 0x003fea0003800000 */
.L_x_1269:
[----:B------:R-:W-:Y:S02]  /*2910*/  MOV R24, R0 ;  /* 0x0000000000187202 */ /* 0x000fe40000000f00 */
[----:B------:R-:W-:-:S07]  /*2920*/  MOV R3, R25 ;  /* 0x0000001900037202 */ /* 0x000fce0000000f00 */
[----:B------:R-:W-:Y:S05]  /*2930*/  WARPSYNC.COLLECTIVE R17, `(.L_x_1270) ;  /* 0x0000000011087348 */ /* 0x000fea0003c00000 */
[----:B------:R0:W1:Y:S02]  /*2940*/  SHFL.UP P0, R25, R24, R19, R18 ;  /* 0x0400001318197389 */ /* 0x0000640000000012 */
[----:B01----:R-:W-:Y:S05]  /*2950*/  ENDCOLLECTIVE ;  /* 0x000000000000791b */ /* 0x003fea0003800000 */
.L_x_1270:
[----:B------:R-:W-:Y:S05]  /*2960*/  BRA `(.L_x_1271) ;  /* 0xfffffff000d47947 */ /* 0x000fea000383ffff */
.L_x_1272:
        /* <DEDUP_REMOVED lines=9> */
.L_x_3623:


//--------------------- .text._Z30group_norm_nhwc_fwd_sum_kernelI11Fp32IOFp32WLi192EEv26Group_norm_nhwc_fwd_params --------------------------
	.section	.text._Z30group_norm_nhwc_fwd_sum_kernelI11Fp32IOFp32WLi192EEv26Group_norm_nhwc_fwd_params,"ax",@progbits
	.align	128
        .global         _Z30group_norm_nhwc_fwd_sum_kernelI11Fp32IOFp32WLi192EEv26Group_norm_nhwc_fwd_params
        .type           _Z30group_norm_nhwc_fwd_sum_kernelI11Fp32IOFp32WLi192EEv26Group_norm_nhwc_fwd_params,@function
        .size           _Z30group_norm_nhwc_fwd_sum_kernelI11Fp32IOFp32WLi192EEv26Group_norm_nhwc_fwd_params,(.L_x_3624 - _Z30group_norm_nhwc_fwd_sum_kernelI11Fp32IOFp32WLi192EEv26Group_norm_nhwc_fwd_params)
        .other          _Z30group_norm_nhwc_fwd_sum_kernelI11Fp32IOFp32WLi192EEv26Group_norm_nhwc_fwd_params,@"STO_CUDA_ENTRY STV_DEFAULT"
_Z30group_norm_nhwc_fwd_sum_kernelI11Fp32IOFp32WLi192EEv26Group_norm_nhwc_fwd_params:
.text._Z30group_norm_nhwc_fwd_sum_kernelI11Fp32IOFp32WLi192EEv26Group_norm_nhwc_fwd_params:
[----:B------:R-:W-:Y:S08]  /*0000*/  LDC R1, c[0x0][0x37c] ;  /* 0x0000df00ff017b82 */ /* 0x000ff00000000800 */
[----:B------:R-:W0:Y:S01]  /*0010*/  S2UR UR4, SR_CTAID.Y ;  /* 0x00000000000479c3 */ /* 0x000e220000002600 */
[----:B------:R-:W1:Y:S01]  /*0020*/  LDCU UR6, c[0x0][0x404] ;  /* 0x00008080ff0677ac */ /* 0x000e620008000800 */
[----:B------:R-:W2:Y:S01]  /*0030*/  S2R R5, SR_TID.X ;  /* 0x0000000000057919 */ /* 0x000ea20000002100 */
[----:B------:R-:W-:-:S02]  /*0040*/  HFMA2 R0, -RZ, RZ, 0, 0 ;  /* 0x00000000ff007431 */ /* 0x000fc400000001ff */
[----:B------:R-:W-:Y:S01]  /*0050*/  IMAD.MOV.U32 R2, RZ, RZ, RZ ;  /* 0x000000ffff027224 */ /* 0x000fe200078e00ff */
[----:B------:R-:W3:Y:S02]  /*0060*/  LDCU.64 UR8, c[0x0][0x3e8] ;  /* 0x00007d00ff0877ac */ /* 0x000ee40008000a00 */
        /* <DEDUP_REMOVED lines=8> */
[----:B--2---:R-:W-:-:S03]  /*00f0*/  IMAD.SHL.U32 R25, R5, 0x2, RZ ;  /* 0x0000000205197824 */ /* 0x004fc600078e00ff */
[----:B------:R-:W-:-:S04]  /*0100*/  UISETP.LT.AND.EX UP0, UPT, UR5, UR9, UPT, UP0 ;  /* 0x000000090500728c */ /* 0x000fc8000bf01300 */
[----:B------:R-:W-:-:S04]  /*0110*/  USEL UR5, UR6, UR8, UP0 ;  /* 0x0000000806057287 */ /* 0x000fc80008000000 */
[----:B------:R-:W-:-:S09]  /*0120*/  UISETP.GE.AND UP0, UPT, UR4, UR5, UPT ;  /* 0x000000050400728c */ /* 0x000fd2000bf06270 */
[----:B----4-:R-:W-:Y:S05]  /*0130*/  BRA.U UP0, `(.L_x_1273) ;  /* 0x0000001500107547 */ /* 0x010fea000b800000 */
[----:B------:R-:W0:Y:S01]  /*0140*/  LDC R10, c[0x0][0x410] ;  /* 0x00010400ff0a7b82 */ /* 0x000e220000000800 */
[----:B------:R-:W-:-:S04]  /*0150*/  MOV R6, UR4 ;  /* 0x0000000400067c02 */ /* 0x000fc80008000f00 */
[C---:B------:R-:W-:Y:S01]  /*0160*/  IADD3 R7, PT, PT, -R6.reuse, UR5, RZ ;  /* 0x0000000506077c10 */ /* 0x040fe2000fffe1ff */
[----:B------:R-:W-:Y:S02]  /*0170*/  VIADD R0, R6, -UR5 ;  /* 0x8000000506007c36 */ /* 0x000fe40008000000 */
[----:B------:R-:W1:Y:S01]  /*0180*/  LDC.64 R2, c[0x0][0x3f0] ;  /* 0x0000fc00ff027b82 */ /* 0x000e620000000a00 */
[----:B------:R-:W-:Y:S02]  /*0190*/  LOP3.LUT R9, R7, 0x7, RZ, 0xc0, !PT ;  /* 0x0000000707097812 */ /* 0x000fe400078ec0ff */
[----:B------:R-:W-:Y:S02]  /*01a0*/  ISETP.GT.U32.AND P0, PT, R0, -0x8, PT ;  /* 0xfffffff80000780c */ /* 0x000fe40003f04070 */
[----:B------:R-:W-:Y:S01]  /*01b0*/  MOV R0, RZ ;  /* 0x000000ff00007202 */ /* 0x000fe20000000f00 */
[----:B0-----:R-:W-:-:S05]  /*01c0*/  IMAD R10, R10, UR12, R25 ;  /* 0x0000000c0a0a7c24 */ /* 0x001fca000f8e0219 */
[----:B------:R-:W-:-:S03]  /*01d0*/  SHF.R.S32.HI R11, RZ, 0x1f, R10 ;  /* 0x0000001fff0b7819 */ /* 0x000fc6000001140a */
[----:B-1----:R-:W-:-:S04]  /*01e0*/  IMAD.WIDE.U32 R22, R2, UR7, R10 ;  /* 0x0000000702167c25 */ /* 0x002fc8000f8e000a */
[----:B------:R-:W-:Y:S02]  /*01f0*/  IMAD R8, R3, UR7, R23 ;  /* 0x0000000703087c24 */ /* 0x000fe4000f8e0217 */
[----:B------:R-:W-:Y:S01]  /*0200*/  IMAD.MOV.U32 R2, RZ, RZ, RZ ;  /* 0x000000ffff027224 */ /* 0x000fe200078e00ff */
[----:B------:R-:W-:Y:S06]  /*0210*/  @P0 BRA `(.L_x_1274) ;  /* 0x00000008008c0947 */ /* 0x000fec0003800000 */
[----:B------:R-:W0:Y:S01]  /*0220*/  LDCU.64 UR4, c[0x0][0x3e0] ;  /* 0x00007c00ff0477ac */ /* 0x000e220008000a00 */
[----:B------:R-:W-:Y:S01]  /*0230*/  LOP3.LUT R3, R7, 0xfffffff8, RZ, 0xc0, !PT ;  /* 0xfffffff807037812 */ /* 0x000fe200078ec0ff */
[----:B------:R-:W-:Y:S01]  /*0240*/  IMAD.MOV.U32 R0, RZ, RZ, RZ ;  /* 0x000000ffff007224 */ /* 0x000fe200078e00ff */
[----:B------:R-:W-:Y:S02]  /*0250*/  IADD3 R6, PT, PT, R6, 0x3, RZ ;  /* 0x0000000306067810 */ /* 0x000fe40007ffe0ff */
[----:B------:R-:W-:Y:S02]  /*0260*/  IADD3 R3, PT, PT, -R3, RZ, RZ ;  /* 0x000000ff03037210 */ /* 0x000fe40007ffe1ff */
[----:B0-----:R-:W-:-:S04]  /*0270*/  ISETP.GE.U32.AND P0, PT, R10, UR4, PT ;  /* 0x000000040a007c0c */ /* 0x001fc8000bf06070 */
[----:B------:R-:W-:-:S13]  /*0280*/  ISETP.GE.AND.EX P0, PT, R11, UR5, PT, P0 ;  /* 0x000000050b007c0c */ /* 0x000fda000bf06300 */
.L_x_1275:
[----:B------:R-:W0:Y:S01]  /*0290*/  @!P0 LDC.64 R16, c[0x0][0x3e0] ;  /* 0x0000f800ff108b82 */ /* 0x000e220000000a00 */
[----:B------:R-:W-:Y:S01]  /*02a0*/  @!P0 VIADD R19, R6, 0xfffffffd ;  /* 0xfffffffd06138836 */ /* 0x000fe20000000000 */
[----:B------:R-:W-:-:S04]  /*02b0*/  @!P0 MOV R14, R22 ;  /* 0x00000016000e8202 */ /* 0x000fc80000000f00 */
[----:B------:R-:W-:Y:S02]  /*02c0*/  @!P0 SHF.R.S32.HI R15, RZ, 0x1f, R19 ;  /* 0x0000001fff0f8819 */ /* 0x000fe40000011413 */
[----:B------:R-:W1:Y:S03]  /*02d0*/  @!P0 LDC.64 R12, c[0x0][0x390] ;  /* 0x0000e400ff0c8b82 */ /* 0x000e660000000a00 */
[-C--:B0-----:R-:W-:Y:S02]  /*02e0*/  @!P0 IMAD R18, R15, R16.reuse, RZ ;  /* 0x000000100f128224 */ /* 0x081fe400078e02ff */
[----:B------:R-:W-:Y:S02]  /*02f0*/  @!P0 IMAD.MOV.U32 R15, RZ, RZ, R8 ;  /* 0x000000ffff0f8224 */ /* 0x000fe400078e0008 */
[C---:B------:R-:W-:Y:S02]  /*0300*/  @!P0 IMAD R17, R19.reuse, R17, R18 ;  /* 0x0000001113118224 */ /* 0x040fe400078e0212 */
[----:B------:R-:W-:-:S03]  /*0310*/  @!P0 IMAD.WIDE.U32 R14, R19, R16, R14 ;  /* 0x00000010130e8225 */ /* 0x000fc600078e000e */
[----:B-1----:R-:W-:Y:S02]  /*0320*/  @!P0 LEA R12, P1, R14, R12, 0x2 ;  /* 0x0000000c0e0c8211 */ /* 0x002fe400078210ff */
[----:B------:R-:W-:-:S04]  /*0330*/  @!P0 IADD3 R16, PT, PT, R15, R17, RZ ;  /* 0x000000110f108210 */ /* 0x000fc80007ffe0ff */
[----:B------:R-:W-:Y:S02]  /*0340*/  @!P0 LEA.HI.X R13, R14, R13, R16, 0x2, P1 ;  /* 0x0000000d0e0d8211 */ /* 0x000fe400008f1410 */
[----:B------:R-:W-:Y:S01]  /*0350*/  CS2R R14, SRZ ;  /* 0x00000000000e7805 */ /* 0x000fe2000001ff00 */
[----:B------:R-:W0:Y:S05]  /*0360*/  @!P0 LDC.64 R16, c[0x0][0x390] ;  /* 0x0000e400ff108b82 */ /* 0x000e2a0000000a00 */
[----:B------:R1:W2:Y:S01]  /*0370*/  @!P0 LDG.E.64 R14, desc[UR10][R12.64] ;  /* 0x0000000a0c0e8981 */ /* 0x0002a2000c1e1b00 */
[----:B------:R-:W-:Y:S01]  /*0380*/  @!P0 VIADD R21, R6, 0xfffffffe ;  /* 0xfffffffe06158836 */ /* 0x000fe20000000000 */
[----:B------:R-:W-:-:S04]  /*0390*/  @!P0 MOV R18, R22 ;  /* 0x0000001600128202 */ /* 0x000fc80000000f00 */
[----:B------:R-:W-:Y:S01]  /*03a0*/  @!P0 SHF.R.S32.HI R19, RZ, 0x1f, R21 ;  /* 0x0000001fff138819 */ /* 0x000fe20000011415 */
[----:B-1----:R-:W1:Y:S04]  /*03b0*/  @!P0 LDC.64 R12, c[0x0][0x3e0] ;  /* 0x0000f800ff0c8b82 */ /* 0x002e680000000a00 */
[-C--:B-1----:R-:W-:Y:S02]  /*03c0*/  @!P0 IMAD R20, R19, R12.reuse, RZ ;  /* 0x0000000c13148224 */ /* 0x082fe400078e02ff */
[----:B------:R-:W-:Y:S02]  /*03d0*/  @!P0 IMAD.MOV.U32 R19, RZ, RZ, R8 ;  /* 0x000000ffff138224 */ /* 0x000fe400078e0008 */
[----:B------:R-:W-:-:S04]  /*03e0*/  @!P0 IMAD.WIDE.U32 R18, R21, R12, R18 ;  /* 0x0000000c15128225 */ /* 0x000fc800078e0012 */
[----:B------:R-:W-:Y:S01]  /*03f0*/  @!P0 IMAD R21, R21, R13, R20 ;  /* 0x0000000d15158224 */ /* 0x000fe200078e0214 */
[----:B0-----:R-:W-:Y:S02]  /*0400*/  @!P0 LEA R16, P1, R18, R16, 0x2 ;  /* 0x0000001012108211 */ /* 0x001fe400078210ff */
[----:B------:R-:W-:Y:S02]  /*0410*/  CS2R R12, SRZ ;  /* 0x00000000000c7805 */ /* 0x000fe4000001ff00 */
[----:B------:R-:W-:-:S04]  /*0420*/  @!P0 IADD3 R19, PT, PT, R19, R21, RZ ;  /* 0x0000001513138210 */ /* 0x000fc80007ffe0ff */
[----:B------:R-:W-:Y:S02]  /*0430*/  @!P0 LEA.HI.X R17, R18, R17, R19, 0x2, P1 ;  /* 0x0000001112118211 */ /* 0x000fe400008f1413 */
[----:B------:R-:W0:Y:S03]  /*0440*/  @!P0 LDC.64 R18, c[0x0][0x390] ;  /* 0x0000e400ff128b82 */ /* 0x000e260000000a00 */
[----:B------:R1:W3:Y:S01]  /*0450*/  @!P0 LDG.E.64 R12, desc[UR10][R16.64] ;  /* 0x0000000a100c8981 */ /* 0x0002e2000c1e1b00 */
        /* <DEDUP_REMOVED lines=13> */
[----:B------:R1:W4:Y:S01]  /*0530*/  @!P0 LDG.E.64 R16, desc[UR10][R18.64] ;  /* 0x0000000a12108981 */ /* 0x000322000c1e1b00 */
[----:B------:R-:W-:Y:S01]  /*0540*/  @!P0 SHF.R.S32.HI R27, RZ, 0x1f, R6 ;  /* 0x0000001fff1b8819 */ /* 0x000fe20000011406 */
[----:B------:R-:W-:-:S03]  /*0550*/  @!P0 IMAD.MOV.U32 R26, RZ, RZ, R22 ;  /* 0x000000ffff1a8224 */ /* 0x000fc600078e0016 */
[----:B-1----:R-:W1:Y:S02]  /*0560*/  @!P0 LDC.64 R18, c[0x0][0x3e0] ;  /* 0x0000f800ff128b82 */ /* 0x002e640000000a00 */
[----:B-1----:R-:W-:Y:S01]  /*0570*/  @!P0 IMAD R24, R27, R18, RZ ;  /* 0x000000121b188224 */ /* 0x002fe200078e02ff */
[----:B------:R-:W-:-:S03]  /*0580*/  @!P0 MOV R27, R8 ;  /* 0x00000008001b8202 */ /* 0x000fc60000000f00 */
[C---:B------:R-:W-:Y:S02]  /*0590*/  @!P0 IMAD R29, R6.reuse, R19, R24 ;  /* 0x00000013061d8224 */ /* 0x040fe400078e0218 */
[----:B------:R-:W-:Y:S01]  /*05a0*/  @!P0 IMAD.WIDE.U32 R26, R6, R18, R26 ;  /* 0x00000012061a8225 */ /* 0x000fe200078e001a */
[----:B------:R-:W-:-:S03]  /*05b0*/  CS2R R18, SRZ ;  /* 0x0000000000127805 */ /* 0x000fc6000001ff00 */
[----:B------:R-:W-:Y:S01]  /*05c0*/  @!P0 IMAD.IADD R24, R27, 0x1, R29 ;  /* 0x000000011b188824 */ /* 0x000fe200078e021d */
[----:B0-----:R-:W-:-:S04]  /*05d0*/  @!P0 LEA R20, P1, R26, R20, 0x2 ;  /* 0x000000141a148211 */ /* 0x001fc800078210ff */
[----:B------:R-:W-:-:S05]  /*05e0*/  @!P0 LEA.HI.X R21, R26, R21, R24, 0x2, P1 ;  /* 0x000000151a158211 */ /* 0x000fca00008f1418 */
[----:B------:R0:W5:Y:S01]  /*05f0*/  @!P0 LDG.E.64 R18, desc[UR10][R20.64] ;  /* 0x0000000a14128981 */ /* 0x000162000c1e1b00 */
[----:B------:R-:W-:-:S04]  /*0600*/  @!P0 IADD3 R26, PT, PT, R6, 0x1, RZ ;  /* 0x00000001061a8810 */ /* 0x000fc80007ffe0ff */
[----:B------:R-:W-:Y:S01]  /*0610*/  @!P0 SHF.R.S32.HI R29, RZ, 0x1f, R26 ;  /* 0x0000001fff1d8819 */ /* 0x000fe2000001141a */
[----:B0-----:R-:W0:Y:S04]  /*0620*/  @!P0 LDC.64 R20, c[0x0][0x3e0] ;  /* 0x0000f800ff148b82 */ /* 0x001e280000000a00 */
[----:B0-----:R-:W-:-:S04]  /*0630*/  @!P0 IMAD R29, R29, R20, RZ ;  /* 0x000000141d1d8224 */ /* 0x001fc800078e02ff */
[----:B------:R-:W-:Y:S02]  /*0640*/  @!P0 IMAD R21, R26, R21, R29 ;  /* 0x000000151a158224 */ /* 0x000fe400078e021d */
[C---:B--2---:R-:W-:Y:S01]  /*0650*/  FMUL.FTZ R24, R14.reuse, R14 ;  /* 0x0000000e0e187220 */ /* 0x044fe20000410000 */
[----:B------:R-:W-:Y:S01]  /*0660*/  FADD.FTZ R27, R14, R15 ;  /* 0x0000000f0e1b7221 */ /* 0x000fe20000010000 */
[----:B------:R-:W-:Y:S02]  /*0670*/  @!P0 IMAD.MOV.U32 R14, RZ, RZ, R22 ;  /* 0x000000ffff0e8224 */ /* 0x000fe400078e0016 */
[----:B------:R-:W-:Y:S01]  /*0680*/  FFMA.FTZ R24, R15, R15, R24 ;  /* 0x0000000f0f187223 */ /* 0x000fe20000010018 */
[----:B------:R-:W-:Y:S01]  /*0690*/  @!P0 MOV R15, R8 ;  /* 0x00000008000f8202 */ /* 0x000fe20000000f00 */
[----:B------:R-:W-:Y:S02]  /*06a0*/  FADD.FTZ R2, R27, R2 ;  /* 0x000000021b027221 */ /* 0x000fe40000010000 */
[----:B------:R-:W-:-:S03]  /*06b0*/  @!P0 IMAD.WIDE.U32 R28, R26, R20, R14 ;  /* 0x000000141a1c8225 */ /* 0x000fc600078e000e */
[----:B------:R-:W0:Y:S01]  /*06c0*/  @!P0 LDC.64 R14, c[0x0][0x390] ;  /* 0x0000e400ff0e8b82 */ /* 0x000e220000000a00 */
[----:B------:R-:W-:Y:S01]  /*06d0*/  @!P0 IMAD.IADD R21, R29, 0x1, R21 ;  /* 0x000000011d158824 */ /* 0x000fe200078e0215 */
[----:B0-----:R-:W-:-:S04]  /*06e0*/  @!P0 LEA R26, P1, R28, R14, 0x2 ;  /* 0x0000000e1c1a8211 */ /* 0x001fc800078210ff */
[----:B------:R-:W-:Y:S02]  /*06f0*/  @!P0 LEA.HI.X R27, R28, R15, R21, 0x2, P1 ;  /* 0x0000000f1c1b8211 */ /* 0x000fe400008f1415 */
[----:B------:R-:W-:Y:S01]  /*0700*/  CS2R R20, SRZ ;  /* 0x0000000000147805 */ /* 0x000fe2000001ff00 */
[----:B------:R-:W0:Y:S01]  /*0710*/  @!P0 LDC.64 R14, c[0x0][0x3e0] ;  /* 0x0000f800ff0e8b82 */ /* 0x000e220000000a00 */
[----:B------:R-:W-:-:S04]  /*0720*/  FADD.FTZ R0, R24, R0 ;  /* 0x0000000018007221 */ /* 0x000fc80000010000 */
[----:B------:R1:W2:Y:S02]  /*0730*/  @!P0 LDG.E.64 R20, desc[UR10][R26.64] ;  /* 0x0000000a1a148981 */ /* 0x0002a4000c1e1b00 */
[----:B-1----:R-:W-:Y:S01]  /*0740*/  @!P0 IADD3 R26, PT, PT, R6, 0x2, RZ ;  /* 0x00000002061a8810 */ /* 0x002fe20007ffe0ff */
[C---:B---3--:R-:W-:Y:S01]  /*0750*/  FMUL.FTZ R24, R12.reuse, R12 ;  /* 0x0000000c0c187220 */ /* 0x048fe20000410000 */
[----:B------:R-:W-:Y:S01]  /*0760*/  FADD.FTZ R29, R12, R13 ;  /* 0x0000000d0c1d7221 */ /* 0x000fe20000010000 */
[----:B------:R-:W-:Y:S01]  /*0770*/  @!P0 IMAD.MOV.U32 R12, RZ, RZ, R22 ;  /* 0x000000ffff0c8224 */ /* 0x000fe200078e0016 */
[----:B------:R-:W-:Y:S01]  /*0780*/  @!P0 SHF.R.S32.HI R28, RZ, 0x1f, R26 ;  /* 0x0000001fff1c8819 */ /* 0x000fe2000001141a */
[----:B------:R-:W-:Y:S01]  /*0790*/  FFMA.FTZ R24, R13, R13, R24 ;  /* 0x0000000d0d187223 */ /* 0x000fe20000010018 */
[----:B------:R-:W-:Y:S01]  /*07a0*/  @!P0 MOV R13, R8 ;  /* 0x00000008000d8202 */ /* 0x000fe20000000f00 */
[----:B------:R-:W-:Y:S02]  /*07b0*/  FADD.FTZ R2, R2, R29 ;  /* 0x0000001d02027221 */ /* 0x000fe40000010000 */
[----:B0-----:R-:W-:-:S04]  /*07c0*/  @!P0 IMAD R28, R28, R14, RZ ;  /* 0x0000000e1c1c8224 */ /* 0x001fc800078e02ff */
[C---:B------:R-:W-:Y:S02]  /*07d0*/  @!P0 IMAD R15, R26.reuse, R15, R28 ;  /* 0x0000000f1a0f8224 */ /* 0x040fe400078e021c */
[----:B------:R-:W-:Y:S02]  /*07e0*/  @!P0 IMAD.WIDE.U32 R28, R26, R14, R12 ;  /* 0x0000000e1a1c8225 */ /* 0x000fe400078e000c */
[----:B------:R-:W0:Y:S02]  /*07f0*/  @!P0 LDC.64 R12, c[0x0][0x390] ;  /* 0x0000e400ff0c8b82 */ /* 0x000e240000000a00 */
[----:B------:R-:W-:Y:S01]  /*0800*/  @!P0 IMAD.IADD R15, R29, 0x1, R15 ;  /* 0x000000011d0f8824 */ /* 0x000fe200078e020f */
[----:B0-----:R-:W-:-:S04]  /*0810*/  @!P0 LEA R26, P1, R28, R12, 0x2 ;  /* 0x0000000c1c1a8211 */ /* 0x001fc800078210ff */
[----:B------:R-:W-:Y:S02]  /*0820*/  @!P0 LEA.HI.X R27, R28, R13, R15, 0x2, P1 ;  /* 0x0000000d1c1b8211 */ /* 0x000fe400008f140f */
[----:B------:R-:W-:Y:S01]  /*0830*/  CS2R R14, SRZ ;  /* 0x00000000000e7805 */ /* 0x000fe2000001ff00 */
[----:B------:R-:W0:Y:S05]  /*0840*/  @!P0 LDC.64 R12, c[0x0][0x3e0] ;  /* 0x0000f800ff0c8b82 */ /* 0x000e2a0000000a00 */
[----:B------:R1:W3:Y:S01]  /*0850*/  @!P0 LDG.E.64 R14, desc[UR10][R26.64] ;  /* 0x0000000a1a0e8981 */ /* 0x0002e2000c1e1b00 */
[----:B------:R-:W-:Y:S01]  /*0860*/  FADD.FTZ R0, R0, R24 ;  /* 0x0000001800007221 */ /* 0x000fe20000010000 */
[C---:B----4-:R-:W-:Y:S01]  /*0870*/  FADD.FTZ R29, R16.reuse, R17 ;  /* 0x00000011101d7221 */ /* 0x050fe20000010000 */
[----:B------:R-:W-:Y:S01]  /*0880*/  FMUL.FTZ R24, R16, R16 ;  /* 0x0000001010187220 */ /* 0x000fe20000410000 */
[----:B-1----:R-:W-:-:S02]  /*0890*/  @!P0 IADD3 R26, PT, PT, R6, 0x3, RZ ;  /* 0x00000003061a8810 */ /* 0x002fc40007ffe0ff */
[----:B------:R-:W-:Y:S01]  /*08a0*/  FADD.FTZ R2, R2, R29 ;  /* 0x0000001d02027221 */ /* 0x000fe20000010000 */
[----:B------:R-:W-:Y:S01]  /*08b0*/  @!P0 MOV R29, R8 ;  /* 0x00000008001d8202 */ /* 0x000fe20000000f00 */
[----:B------:R-:W-:Y:S01]  /*08c0*/  FFMA.FTZ R24, R17, R17, R24 ;  /* 0x0000001111187223 */ /* 0x000fe20000010018 */
[----:B------:R-:W-:-:S05]  /*08d0*/  @!P0 SHF.R.S32.HI R28, RZ, 0x1f, R26 ;  /* 0x0000001fff1c8819 */ /* 0x000fca000001141a */
[-C--:B0-----:R-:W-:Y:S02]  /*08e0*/  @!P0 IMAD R16, R28, R12.reuse, RZ ;  /* 0x0000000c1c108224 */ /* 0x081fe400078e02ff */
[----:B------:R-:W-:Y:S02]  /*08f0*/  @!P0 IMAD.MOV.U32 R28, RZ, RZ, R22 ;  /* 0x000000ffff1c8224 */ /* 0x000fe400078e0016 */
        /* <DEDUP_REMOVED lines=8> */
[----:B------:R1:W4:Y:S01]  /*0980*/  @!P0 LDG.E.64 R16, desc[UR10][R26.64] ;  /* 0x0000000a1a108981 */ /* 0x000322000c1e1b00 */
[----:B-----5:R-:W-:Y:S01]  /*0990*/  FADD.FTZ R29, R18, R19 ;  /* 0x00000013121d7221 */ /* 0x020fe20000010000 */
[----:B------:R-:W-:Y:S01]  /*09a0*/  FADD.FTZ R0, R0, R24 ;  /* 0x0000001800007221 */ /* 0x000fe20000010000 */
[----:B------:R-:W-:-:S02]  /*09b0*/  FMUL.FTZ R24, R18, R18 ;  /* 0x0000001212187220 */ /* 0x000fc40000410000 */
[----:B------:R-:W-:Y:S01]  /*09c0*/  FADD.FTZ R2, R2, R29 ;  /* 0x0000001d02027221 */ /* 0x000fe20000010000 */
[----:B------:R-:W-:Y:S01]  /*09d0*/  @!P0 MOV R29, R8 ;  /* 0x00000008001d8202 */ /* 0x000fe20000000f00 */
[----:B------:R-:W-:Y:S01]  /*09e0*/  FFMA.FTZ R19, R19, R19, R24 ;  /* 0x0000001313137223 */ /* 0x000fe20000010018 */
[----:B-1----:R-:W-:-:S04]  /*09f0*/  @!P0 IADD3 R26, PT, PT, R6, 0x4, RZ ;  /* 0x00000004061a8810 */ /* 0x002fc80007ffe0ff */
        /* <DEDUP_REMOVED lines=9> */
[----:B------:R-:W-:-:S06]  /*0a90*/  CS2R R12, SRZ ;  /* 0x00000000000c7805 */ /* 0x000fcc000001ff00 */
[----:B------:R-:W5:Y:S01]  /*0aa0*/  @!P0 LDG.E.64 R12, desc[UR10][R26.64] ;  /* 0x0000000a1a0c8981 */ /* 0x000f62000c1e1b00 */
[----:B------:R-:W-:Y:S01]  /*0ab0*/  FADD.FTZ R29, R0, R19 ;  /* 0x00000013001d7221 */ /* 0x000fe20000010000 */
[----:B------:R-:W-:Y:S01]  /*0ac0*/  IADD3 R3, PT, PT, R3, 0x8, RZ ;  /* 0x0000000803037810 */ /* 0x000fe20007ffe0ff */
[----:B------:R-:W-:-:S03]  /*0ad0*/  VIADD R6, R6, 0x8 ;  /* 0x0000000806067836 */ /* 0x000fc60000000000 */
        /* <DEDUP_REMOVED lines=23> */
.L_x_1274:
        /* <DEDUP_REMOVED lines=11> */
[----:B------:R-:W-:Y:S01]  /*0d00*/  @!P0 IMAD.MOV.U32 R13, RZ, RZ, R8 ;  /* 0x000000ffff0d8224 */ /* 0x000fe200078e0008 */
[----:B------:R-:W-:Y:S01]  /*0d10*/  @!P0 MOV R12, R22 ;  /* 0x00000016000c8202 */ /* 0x000fe20000000f00 */
[C---:B------:R-:W-:Y:S02]  /*0d20*/  @!P0 VIADD R17, R6.reuse, 0x1 ;  /* 0x0000000106118836 */ /* 0x040fe40000000000 */
[----:B------:R-:W-:Y:S02]  /*0d30*/  @!P0 IMAD R9, R9, UR4, RZ ;  /* 0x0000000409098c24 */ /* 0x000fe4000f8e02ff */
[----:B------:R-:W-:Y:S01]  /*0d40*/  @!P0 IMAD.WIDE.U32 R12, R6, UR4, R12 ;  /* 0x00000004060c8c25 */ /* 0x000fe2000f8e000c */
[----:B------:R-:W1:Y:S01]  /*0d50*/  @!P0 LDC.64 R20, c[0x0][0x390] ;  /* 0x0000e400ff148b82 */ /* 0x000e620000000a00 */
[----:B------:R-:W-:-:S02]  /*0d60*/  @!P0 SHF.R.S32.HI R16, RZ, 0x1f, R17 ;  /* 0x0000001fff108819 */ /* 0x000fc40000011411 */
[----:B------:R-:W-:-:S03]  /*0d70*/  @!P0 IMAD R9, R6, UR5, R9 ;  /* 0x0000000506098c24 */ /* 0x000fc6000f8e0209 */
[----:B------:R-:W-:Y:S02]  /*0d80*/  @!P0 IMAD R16, R16, UR4, RZ ;  /* 0x0000000410108c24 */ /* 0x000fe4000f8e02ff */
[----:B------:R-:W-:Y:S01]  /*0d90*/  @!P0 IADD3 R13, PT, PT, R13, R9, RZ ;  /* 0x000000090d0d8210 */ /* 0x000fe20007ffe0ff */
[----:B------:R-:W2:Y:S01]  /*0da0*/  @!P0 LDC.64 R18, c[0x0][0x390] ;  /* 0x0000e400ff128b82 */ /* 0x000ea20000000a00 */
[----:B------:R-:W-:Y:S01]  /*0db0*/  @!P0 VIADD R9, R6, 0x2 ;  /* 0x0000000206098836 */ /* 0x000fe20000000000 */
[----:B0-----:R-:W-:-:S04]  /*0dc0*/  @!P0 LEA R14, P2, R12, R14, 0x2 ;  /* 0x0000000e0c0e8211 */ /* 0x001fc800078410ff */
[----:B------:R-:W-:Y:S02]  /*0dd0*/  @!P0 SHF.R.S32.HI R24, RZ, 0x1f, R9 ;  /* 0x0000001fff188819 */ /* 0x000fe40000011409 */
[----:B------:R-:W-:Y:S01]  /*0de0*/  @!P0 LEA.HI.X R15, R12, R15, R13, 0x2, P2 ;  /* 0x0000000f0c0f8211 */ /* 0x000fe200010f140d */
[----:B------:R-:W-:Y:S01]  /*0df0*/  @!P0 IMAD.MOV.U32 R13, RZ, RZ, R8 ;  /* 0x000000ffff0d8224 */ /* 0x000fe200078e0008 */
[----:B------:R-:W-:Y:S01]  /*0e00*/  @!P0 MOV R12, R22 ;  /* 0x00000016000c8202 */ /* 0x000fe20000000f00 */
[----:B------:R-:W-:-:S04]  /*0e10*/  @!P0 IMAD R24, R24, UR4, RZ ;  /* 0x0000000418188c24 */ /* 0x000fc8000f8e02ff */
[----:B------:R-:W-:-:S04]  /*0e20*/  @!P0 IMAD.WIDE.U32 R12, R17, UR4, R12 ;  /* 0x00000004110c8c25 */ /* 0x000fc8000f8e000c */
[----:B------:R-:W-:Y:S01]  /*0e30*/  @!P0 IMAD R17, R17, UR5, R16 ;  /* 0x0000000511118c24 */ /* 0x000fe2000f8e0210 */
[----:B-1----:R-:W-:Y:S01]  /*0e40*/  @!P0 LEA R20, P2, R12, R20, 0x2 ;  /* 0x000000140c148211 */ /* 0x002fe200078410ff */
[----:B------:R-:W-:-:S03]  /*0e50*/  @!P0 IMAD.MOV.U32 R16, RZ, RZ, R22 ;  /* 0x000000ffff108224 */ /* 0x000fc600078e0016 */
[----:B------:R-:W-:Y:S02]  /*0e60*/  @!P0 IADD3 R13, PT, PT, R13, R17, RZ ;  /* 0x000000110d0d8210 */ /* 0x000fe40007ffe0ff */
[----:B------:R-:W-:Y:S02]  /*0e70*/  @!P0 MOV R17, R8 ;  /* 0x0000000800118202 */ /* 0x000fe40000000f00 */
[----:B------:R-:W-:Y:S02]  /*0e80*/  @!P0 LEA.HI.X R21, R12, R21, R13, 0x2, P2 ;  /* 0x000000150c158211 */ /* 0x000fe400010f140d */
[----:B------:R-:W0:Y:S01]  /*0e90*/  @!P0 LDC.64 R12, c[0x0][0x390] ;  /* 0x0000e400ff0c8b82 */ /* 0x000e220000000a00 */
[----:B------:R-:W-:-:S04]  /*0ea0*/  @!P0 IMAD.WIDE.U32 R16, R9, UR4, R16 ;  /* 0x0000000409108c25 */ /* 0x000fc8000f8e0010 */
[----:B------:R-:W-:Y:S01]  /*0eb0*/  @!P0 IMAD R9, R9, UR5, R24 ;  /* 0x0000000509098c24 */ /* 0x000fe2000f8e0218 */
[----:B--2---:R-:W-:-:S03]  /*0ec0*/  @!P0 LEA R18, P2, R16, R18, 0x2 ;  /* 0x0000001210128211 */ /* 0x004fc600078410ff */
[----:B------:R-:W-:Y:S01]  /*0ed0*/  @!P0 IMAD.IADD R17, R17, 0x1, R9 ;  /* 0x0000000111118824 */ /* 0x000fe200078e0209 */
[----:B------:R-:W-:-:S04]  /*0ee0*/  @!P0 IADD3 R9, PT, PT, R6, 0x3, RZ ;  /* 0x0000000306098810 */ /* 0x000fc80007ffe0ff */
[----:B------:R-:W-:Y:S02]  /*0ef0*/  @!P0 LEA.HI.X R19, R16, R19, R17, 0x2, P2 ;  /* 0x0000001310138211 */ /* 0x000fe400010f1411 */
[----:B------:R-:W-:Y:S02]  /*0f00*/  CS2R R16, SRZ ;  /* 0x0000000000107805 */ /* 0x000fe4000001ff00 */
[----:B------:R-:W-:-:S04]  /*0f10*/  @!P0 SHF.R.S32.HI R24, RZ, 0x1f, R9 ;  /* 0x0000001fff188819 */ /* 0x000fc80000011409 */
[----:B------:R1:W2:Y:S01]  /*0f20*/  @!P0 LDG.E.64 R16, desc[UR10][R14.64] ;  /* 0x0000000a0e108981 */ /* 0x0002a2000c1e1b00 */
[----:B------:R-:W-:Y:S01]  /*0f30*/  @!P0 IMAD R24, R24, UR4, RZ ;  /* 0x0000000418188c24 */ /* 0x000fe2000f8e02ff */
[----:B-1----:R-:W-:Y:S01]  /*0f40*/  @!P0 MOV R15, R8 ;  /* 0x00000008000f8202 */ /* 0x002fe20000000f00 */
[----:B------:R-:W-:-:S04]  /*0f50*/  @!P0 IMAD.MOV.U32 R14, RZ, RZ, R22 ;  /* 0x000000ffff0e8224 */ /* 0x000fc800078e0016 */
[----:B------:R-:W-:Y:S01]  /*0f60*/  @!P0 IMAD.WIDE.U32 R28, R9, UR4, R14 ;  /* 0x00000004091c8c25 */ /* 0x000fe2000f8e000e */
[----:B------:R-:W-:-:S03]  /*0f70*/  CS2R R14, SRZ ;  /* 0x00000000000e7805 */ /* 0x000fc6000001ff00 */
[----:B------:R-:W-:Y:S01]  /*0f80*/  @!P0 IMAD R9, R9, UR5, R24 ;  /* 0x0000000509098c24 */ /* 0x000fe2000f8e0218 */
[----:B0-----:R-:W-:Y:S02]  /*0f90*/  @!P0 LEA R26, P2, R28, R12, 0x2 ;  /* 0x0000000c1c1a8211 */ /* 0x001fe400078410ff */
[----:B------:R0:W3:Y:S01]  /*0fa0*/  @!P0 LDG.E.64 R14, desc[UR10][R20.64] ;  /* 0x0000000a140e8981 */ /* 0x0000e2000c1e1b00 */
[----:B------:R-:W-:-:S05]  /*0fb0*/  @!P0 IMAD.IADD R9, R29, 0x1, R9 ;  /* 0x000000011d098824 */ /* 0x000fca00078e0209 */
[----:B------:R-:W-:Y:S02]  /*0fc0*/  @!P0 LEA.HI.X R27, R28, R13, R9, 0x2, P2 ;  /* 0x0000000d1c1b8211 */ /* 0x000fe400010f1409 */
[----:B0-----:R-:W-:Y:S02]  /*0fd0*/  CS2R R20, SRZ ;  /* 0x0000000000147805 */ /* 0x001fe4000001ff00 */
[----:B------:R-:W-:-:S04]  /*0fe0*/  CS2R R12, SRZ ;  /* 0x00000000000c7805 */ /* 0x000fc8000001ff00 */
[----:B------:R-:W4:Y:S04]  /*0ff0*/  @!P0 LDG.E.64 R20, desc[UR10][R18.64] ;  /* 0x0000000a12148981 */ /* 0x000f28000c1e1b00 */
[----:B------:R-:W5:Y:S01]  /*1000*/  @!P0 LDG.E.64 R12, desc[UR10][R26.64] ;  /* 0x0000000a1a0c8981 */ /* 0x000f62000c1e1b00 */
[----:B------:R-:W-:Y:S01]  /*1010*/  IADD3 R6, PT, PT, R6, 0x4, RZ ;  /* 0x0000000406067810 */ /* 0x000fe20007ffe0ff */
        /* <DEDUP_REMOVED lines=13> */
[C---:B-----5:R-:W-:Y:S01]  /*10f0*/  FMUL.FTZ R14, R12.reuse, R12 ;  /* 0x0000000c0c0e7220 */ /* 0x060fe20000410000 */
[----:B------:R-:W-:Y:S01]  /*1100*/  FADD.FTZ R9, R9, R20 ;  /* 0x0000001409097221 */ /* 0x000fe20000010000 */
[----:B------:R-:W-:Y:S01]  /*1110*/  FADD.FTZ R2, R12, R13 ;  /* 0x0000000d0c027221 */ /* 0x000fe20000010000 */
[----:B------:R-:W-:Y:S01]  /*1120*/  FADD.FTZ R17, R17, R0 ;  /* 0x0000000011117221 */ /* 0x000fe20000010000 */
[----:B------:R-:W-:Y:S02]  /*1130*/  FFMA.FTZ R14, R13, R13, R14 ;  /* 0x0000000d0d0e7223 */ /* 0x000fe4000001000e */
[----:B------:R-:W-:Y:S02]  /*1140*/  FADD.FTZ R2, R9, R2 ;  /* 0x0000000209027221 */ /* 0x000fe40000010000 */
[----:B------:R-:W-:-:S07]  /*1150*/  FADD.FTZ R0, R17, R14 ;  /* 0x0000000e11007221 */ /* 0x000fce0000010000 */
.L_x_1276:
        /* <DEDUP_REMOVED lines=10> */
[----:B------:R-:W-:Y:S01]  /*1200*/  @!P0 SHF.R.S32.HI R3, RZ, 0x1f, R6 ;  /* 0x0000001fff038819 */ /* 0x000fe20000011406 */
[----:B------:R-:W-:Y:S01]  /*1210*/  @!P0 IMAD.MOV.U32 R17, RZ, RZ, R8 ;  /* 0x000000ffff118224 */ /* 0x000fe200078e0008 */
[----:B------:R-:W-:Y:S02]  /*1220*/  @!P0 MOV R16, R22 ;  /* 0x0000001600108202 */ /* 0x000fe40000000f00 */
[----:B------:R-:W-:Y:S01]  /*1230*/  @!P0 SHF.R.S32.HI R9, RZ, 0x1f, R7 ;  /* 0x0000001fff098819 */ /* 0x000fe20000011407 */
[----:B------:R-:W-:Y:S01]  /*1240*/  @!P0 IMAD R3, R3, UR4, RZ ;  /* 0x0000000403038c24 */ /* 0x000fe2000f8e02ff */
[----:B------:R-:W1:Y:S01]  /*1250*/  @!P0 LDC.64 R12, c[0x0][0x390] ;  /* 0x0000e400ff0c8b82 */ /* 0x000e620000000a00 */
[----:B------:R-:W-:-:S04]  /*1260*/  @!P0 IMAD.WIDE.U32 R18, R6, UR4, R16 ;  /* 0x0000000406128c25 */ /* 0x000fc8000f8e0010 */
[----:B------:R-:W-:Y:S02]  /*1270*/  @!P0 IMAD R20, R9, UR4, RZ ;  /* 0x0000000409148c24 */ /* 0x000fe4000f8e02ff */
[----:B------:R-:W-:Y:S02]  /*1280*/  @!P0 IMAD R3, R6, UR5, R3 ;  /* 0x0000000506038c24 */ /* 0x000fe4000f8e0203 */
[----:B------:R-:W-:-:S03]  /*1290*/  @!P0 IMAD.WIDE.U32 R16, R7, UR4, R16 ;  /* 0x0000000407108c25 */ /* 0x000fc6000f8e0010 */
[----:B------:R-:W-:Y:S01]  /*12a0*/  @!P0 IADD3 R3, PT, PT, R19, R3, RZ ;  /* 0x0000000313038210 */ /* 0x000fe20007ffe0ff */
        /* <DEDUP_REMOVED lines=21> */
.L_x_1277:
[----:B------:R-:W-:Y:S05]  /*1400*/  @P1 BRA `(.L_x_1273) ;  /* 0x00000000005c1947 */ /* 0x000fea0003800000 */
[----:B------:R-:W0:Y:S01]  /*1410*/  LDCU.64 UR4, c[0x0][0x3e0] ;  /* 0x00007c00ff0477ac */ /* 0x000e220008000a00 */
[----:B------:R-:W-:Y:S01]  /*1420*/  SHF.R.S32.HI R3, RZ, 0x1f, R6 ;  /* 0x0000001fff037819 */ /* 0x000fe20000011406 */
[----:B------:R-:W-:Y:S01]  /*1430*/  IMAD.MOV.U32 R9, RZ, RZ, R8 ;  /* 0x000000ffff097224 */ /* 0x000fe200078e0008 */
[----:B------:R-:W-:Y:S01]  /*1440*/  MOV R8, R22 ;  /* 0x0000001600087202 */ /* 0x000fe20000000f00 */
[----:B------:R-:W-:Y:S01]  /*1450*/  BSSY.RECONVERGENT B0, `(.L_x_1278) ;  /* 0x000000d000007945 */ /* 0x000fe20003800200 */
        /* <DEDUP_REMOVED lines=12> */
.L_x_1279:
[----:B------:R-:W-:Y:S05]  /*1520*/  BSYNC.RECONVERGENT B0 ;  /* 0x0000000000007941 */ /* 0x000fea0003800200 */
.L_x_1278:
[C---:B-----5:R-:W-:Y:S01]  /*1530*/  FMUL.FTZ R8, R6.reuse, R6 ;  /* 0x0000000606087220 */ /* 0x060fe20000410000 */
[----:B------:R-:W-:-:S03]  /*1540*/  FADD.FTZ R3, R6, R7 ;  /* 0x0000000706037221 */ /* 0x000fc60000010000 */
[----:B------:R-:W-:Y:S01]  /*1550*/  FFMA.FTZ R7, R7, R7, R8 ;  /* 0x0000000707077223 */ /* 0x000fe20000010008 */
[----:B------:R-:W-:-:S03]  /*1560*/  FADD.FTZ R2, R2, R3 ;  /* 0x0000000302027221 */ /* 0x000fc60000010000 */
[----:B------:R-:W-:-:S07]  /*1570*/  FADD.FTZ R0, R0, R7 ;  /* 0x0000000700007221 */ /* 0x000fce0000010000 */
.L_x_1273:
[----:B------:R-:W0:Y:S01]  /*1580*/  LDCU UR4, c[0x0][0x40c] ;  /* 0x00008180ff0477ac */ /* 0x000e220008000800 */
[----:B------:R-:W1:Y:S01]  /*1590*/  S2R R8, SR_CgaCtaId ;  /* 0x0000000000087919 */ /* 0x000e620000008800 */
[----:B0-----:R-:W0:Y:S01]  /*15a0*/  I2F.U32.RP R3, UR4 ;  /* 0x0000000400037d06 */ /* 0x001e220008209000 */
[----:B------:R-:W-:-:S07]  /*15b0*/  ISETP.NE.U32.AND P2, PT, RZ, UR4, PT ;  /* 0x00000004ff007c0c */ /* 0x000fce000bf45070 */
[----:B0-----:R-:W0:Y:S02]  /*15c0*/  MUFU.RCP R3, R3 ;  /* 0x0000000300037308 */ /* 0x001e240000001000 */
[----:B0-----:R-:W-:Y:S02]  /*15d0*/  IADD3 R6, PT, PT, R3, 0xffffffe, RZ ;  /* 0x0ffffffe03067810 */ /* 0x001fe40007ffe0ff */
[----:B------:R-:W-:-:S04]  /*15e0*/  MOV R3, 0x400 ;  /* 0x0000040000037802 */ /* 0x000fc80000000f00 */
[----:B------:R0:W2:Y:S02]  /*15f0*/  F2I.FTZ.U32.TRUNC.NTZ R7, R6 ;  /* 0x0000000600077305 */ /* 0x0000a4000021f000 */
[----:B0-----:R-:W-:Y:S01]  /*1600*/  MOV R6, RZ ;  /* 0x000000ff00067202 */ /* 0x001fe20000000f00 */
[----:B--2---:R-:W-:-:S04]  /*1610*/  IMAD.MOV R9, RZ, RZ, -R7 ;  /* 0x000000ffff097224 */ /* 0x004fc800078e0a07 */
[----:B------:R-:W-:-:S04]  /*1620*/  IMAD R9, R9, UR4, RZ ;  /* 0x0000000409097c24 */ /* 0x000fc8000f8e02ff */
[----:B------:R-:W-:Y:S01]  /*1630*/  IMAD.HI.U32 R26, R7, R9, R6 ;  /* 0x00000009071a7227 */ /* 0x000fe200078e0006 */
[----:B-1----:R-:W-:-:S05]  /*1640*/  LEA R6, R8, R3, 0x18 ;  /* 0x0000000308067211 */ /* 0x002fca00078ec0ff */
        /* <DEDUP_REMOVED lines=11> */
[----:B------:R-:W-:-:S04]  /*1700*/  MOV R4, RZ ;  /* 0x000000ff00047202 */ /* 0x000fc80000000f00 */
[----:B------:R-:W-:Y:S01]  /*1710*/  ISETP.NE.AND P0, PT, R25, RZ, PT ;  /* 0x000000ff1900720c */ /* 0x000fe20003f05270 */
[----:B------:R-:W-:-:S04]  /*1720*/  IMAD.HI.U32 R3, R5, 0x2aaaaaab, R4 ;  /* 0x2aaaaaab05037827 */ /* 0x000fc800078e0004 */
[----:B------:R-:W-:Y:S01]  /*1730*/  IMAD R7, R3, 0xc, R6 ;  /* 0x0000000c03077824 */ /* 0x000fe200078e0206 */
[----:B------:R-:W-:Y:S02]  /*1740*/  SEL R3, RZ, 0x1, P0 ;  /* 0x00000001ff037807 */ /* 0x000fe40000000000 */
[----:B------:R-:W-:Y:S02]  /*1750*/  ISETP.GT.U32.AND P0, PT, R5, 0x1f, PT ;  /* 0x0000001f0500780c */ /* 0x000fe40003f04070 */
[----:B------:R0:W-:Y:S04]  /*1760*/  STS [R7+0x14], R2 ;  /* 0x0000140207007388 */ /* 0x0001e80000000800 */
[----:B------:R0:W-:Y:S04]  /*1770*/  STS [R7+0x18], R0 ;  /* 0x0000180007007388 */ /* 0x0001e80000000800 */
[----:B------:R0:W-:Y:S01]  /*1780*/  STS [R7+0x10], R3 ;  /* 0x0000100307007388 */ /* 0x0001e20000000800 */
[----:B------:R-:W-:Y:S06]  /*1790*/  BAR.SYNC.DEFER_BLOCKING 0x0 ;  /* 0x0000000000007b1d */ /* 0x000fec0000010000 */
[----:B------:R-:W-:Y:S05]  /*17a0*/  @P0 BRA `(.L_x_1280) ;  /* 0x0000000800740947 */ /* 0x000fea0003800000 */
[----:B------:R-:W-:Y:S01]  /*17b0*/  IMAD R4, R5, 0x54, R6 ;  /* 0x0000005405047824 */ /* 0x000fe200078e0206 */
[----:B------:R-:W-:Y:S01]  /*17c0*/  UMOV UR4, 0xffffffff ;  /* 0xffffffff00047882 */ /* 0x000fe20000000000 */
[----:B------:R-:W1:Y:S03]  /*17d0*/  S2R R6, SR_TID.X ;  /* 0x0000000000067919 */ /* 0x000e660000002100 */
[----:B------:R-:W-:Y:S04]  /*17e0*/  LDS R23, [R4+0x14] ;  /* 0x0000140004177984 */ /* 0x000fe80000000800 */
[----:B------:R-:W0:Y:S04]  /*17f0*/  LDS R22, [R4+0x20] ;  /* 0x0000200004167984 */ /* 0x000e280000000800 */
[----:B------:R-:W2:Y:S04]  /*1800*/  LDS R24, [R4+0x1c] ;  /* 0x00001c0004187984 */ /* 0x000ea80000000800 */
[----:B------:R-:W-:Y:S04]  /*1810*/  LDS R21, [R4+0x18] ;  /* 0x0000180004157984 */ /* 0x000fe80000000800 */
[----:B------:R-:W3:Y:S04]  /*1820*/  LDS R20, [R4+0x24] ;  /* 0x0000240004147984 */ /* 0x000ee80000000800 */
[----:B------:R-:W4:Y:S04]  /*1830*/  LDS R19, [R4+0x2c] ;  /* 0x00002c0004137984 */ /* 0x000f280000000800 */
[----:B------:R-:W5:Y:S04]  /*1840*/  LDS R18, [R4+0x28] ;  /* 0x0000280004127984 */ /* 0x000f680000000800 */
[----:B------:R-:W1:Y:S04]  /*1850*/  LDS R17, [R4+0x30] ;  /* 0x0000300004117984 */ /* 0x000e680000000800 */
[----:B------:R-:W1:Y:S04]  /*1860*/  LDS R16, [R4+0x38] ;  /* 0x0000380004107984 */ /* 0x000e680000000800 */
[----:B------:R-:W1:Y:S04]  /*1870*/  LDS R15, [R4+0x34] ;  /* 0x00003400040f7984 */ /* 0x000e680000000800 */
[----:B------:R-:W1:Y:S04]  /*1880*/  LDS R14, [R4+0x3c] ;  /* 0x00003c00040e7984 */ /* 0x000e680000000800 */
[----:B------:R-:W1:Y:S01]  /*1890*/  LDS R13, [R4+0x44] ;  /* 0x00004400040d7984 */ /* 0x000e620000000800 */
[----:B0-----:R-:W-:-:S03]  /*18a0*/  FADD.FTZ R3, R23, R22 ;  /* 0x0000001617037221 */ /* 0x001fc60000010000 */
[----:B------:R-:W0:Y:S01]  /*18b0*/  LDS R12, [R4+0x40] ;  /* 0x00004000040c7984 */ /* 0x000e220000000800 */
[----:B--2---:R-:W-:-:S03]  /*18c0*/  ISETP.NE.AND P5, PT, R24, RZ, PT ;  /* 0x000000ff1800720c */ /* 0x004fc60003fa5270 */
[----:B------:R-:W2:Y:S01]  /*18d0*/  LDS R11, [R4+0x48] ;  /* 0x00004800040b7984 */ /* 0x000ea20000000800 */
[----:B------:R-:W-:-:S03]  /*18e0*/  FSEL R0, R3, R22, !P5 ;  /* 0x0000001603007208 */ /* 0x000fc60006800000 */
[----:B------:R-:W2:Y:S01]  /*18f0*/  LDS R10, [R4+0x10] ;  /* 0x00001000040a7984 */ /* 0x000ea20000000800 */
[----:B---3--:R-:W-:-:S03]  /*1900*/  FADD.FTZ R5, R21, R20 ;  /* 0x0000001415057221 */ /* 0x008fc60000010000 */
[----:B------:R-:W3:Y:S01]  /*1910*/  LDS R8, [R4+0x50] ;  /* 0x0000500004087984 */ /* 0x000ee20000000800 */
[----:B----4-:R-:W-:Y:S01]  /*1920*/  FADD.FTZ R0, R19, R0 ;  /* 0x0000000013007221 */ /* 0x010fe20000010000 */
[----:B------:R-:W-:Y:S02]  /*1930*/  FSEL R2, R5, R20, !P5 ;  /* 0x0000001405027208 */ /* 0x000fe40006800000 */
[----:B------:R-:W4:Y:S01]  /*1940*/  LDS R9, [R4+0x4c] ;  /* 0x00004c0004097984 */ /* 0x000f220000000800 */
[----:B-----5:R-:W-:-:S03]  /*1950*/  ISETP.NE.AND P4, PT, R18, RZ, PT ;  /* 0x000000ff1200720c */ /* 0x020fc60003f85270 */
[----:B------:R-:W5:Y:S01]  /*1960*/  LDS R7, [R4+0x54] ;  /* 0x0000540004077984 */ /* 0x000f620000000800 */
[----:B-1----:R-:W-:Y:S01]  /*1970*/  FADD.FTZ R2, R17, R2 ;  /* 0x0000000211027221 */ /* 0x002fe20000010000 */
[----:B------:R-:W-:Y:S01]  /*1980*/  FSEL R3, R0, R19, !P4 ;  /* 0x0000001300037208 */ /* 0x000fe20006000000 */
[----:B------:R-:W1:Y:S03]  /*1990*/  S2R R5, SR_LANEID ;  /* 0x0000000000057919 */ /* 0x000e660000000000 */
[----:B------:R-:W-:Y:S01]  /*19a0*/  FSEL R27, R2, R17, !P4 ;  /* 0x00000011021b7208 */ /* 0x000fe20006000000 */
[----:B------:R-:W-:Y:S01]  /*19b0*/  FADD.FTZ R3, R16, R3 ;  /* 0x0000000310037221 */ /* 0x000fe20000010000 */
[----:B------:R-:W-:-:S03]  /*19c0*/  ISETP.NE.AND P3, PT, R15, RZ, PT ;  /* 0x000000ff0f00720c */ /* 0x000fc60003f65270 */
[----:B------:R-:W-:Y:S01]  /*19d0*/  FADD.FTZ R27, R14, R27 ;  /* 0x0000001b0e1b7221 */ /* 0x000fe20000010000 */
[----:B------:R-:W-:-:S04]  /*19e0*/  FSEL R0, R3, R16, !P3 ;  /* 0x0000001003007208 */ /* 0x000fc80005800000 */
[----:B------:R-:W-:Y:S01]  /*19f0*/  FSEL R2, R27, R14, !P3 ;  /* 0x0000000e1b027208 */ /* 0x000fe20005800000 */
[----:B------:R-:W-:Y:S01]  /*1a00*/  FADD.FTZ R0, R13, R0 ;  /* 0x000000000d007221 */ /* 0x000fe20000010000 */
[----:B0-----:R-:W-:-:S03]  /*1a10*/  ISETP.NE.AND P2, PT, R12, RZ, PT ;  /* 0x000000ff0c00720c */ /* 0x001fc60003f45270 */
[----:B--2---:R-:W-:Y:S01]  /*1a20*/  FADD.FTZ R2, R11, R2 ;  /* 0x000000020b027221 */ /* 0x004fe20000010000 */
[----:B------:R-:W-:Y:S02]  /*1a30*/  FSEL R3, R0, R13, !P2 ;  /* 0x0000000d00037208 */ /* 0x000fe40005000000 */
[----:B------:R-:W-:Y:S02]  /*1a40*/  IADD3 R0, PT, PT, R18, R24, R10 ;  /* 0x0000001812007210 */ /* 0x000fe40007ffe00a */
[----:B------:R-:W-:Y:S01]  /*1a50*/  FSEL R2, R2, R11, !P2 ;  /* 0x0000000b02027208 */ /* 0x000fe20005000000 */
[----:B---3--:R-:W-:Y:S01]  /*1a60*/  FADD.FTZ R3, R8, R3 ;  /* 0x0000000308037221 */ /* 0x008fe20000010000 */
[----:B------:R-:W-:Y:S02]  /*1a70*/  IADD3 R0, PT, PT, R12, R0, R15 ;  /* 0x000000000c007210 */ /* 0x000fe40007ffe00f */
[----:B----4-:R-:W-:Y:S01]  /*1a80*/  ISETP.NE.AND P1, PT, R9, RZ, PT ;  /* 0x000000ff0900720c */ /* 0x010fe20003f25270 */
[----:B-----5:R-:W-:-:S03]  /*1a90*/  FADD.FTZ R28, R7, R2 ;  /* 0x00000002071c7221 */ /* 0x020fc60000010000 */
[----:B------:R-:W-:Y:S01]  /*1aa0*/  FSEL R4, R3, R8, !P1 ;  /* 0x0000000803047208 */ /* 0x000fe20004800000 */
[----:B------:R-:W-:Y:S01]  /*1ab0*/  IMAD.IADD R2, R9, 0x1, R0 ;  /* 0x0000000109027824 */ /* 0x000fe200078e0200 */
[----:B------:R-:W-:Y:S01]  /*1ac0*/  FSEL R3, R28, R7, !P1 ;  /* 0x000000071c037208 */ /* 0x000fe20004800000 */
[----:B-1----:R-:W-:Y:S06]  /*1ad0*/  BRA.DIV UR4, `(.L_x_1281) ;  /* 0x0000000a04447947 */ /* 0x002fec000b800000 */
[----:B------:R-:W0:Y:S01]  /*1ae0*/  SHFL.UP PT, R0, R4, 0x1, RZ ;  /* 0x0420000004007989 */ /* 0x000e2200000e00ff */
[----:B------:R-:W-:Y:S02]  /*1af0*/  ISETP.GE.AND P6, PT, R5, 0x1, PT ;  /* 0x000000010500780c */ /* 0x000fe40003fc6270 */
[----:B------:R-:W-:Y:S01]  /*1b00*/  ISETP.NE.AND P0, PT, R2, RZ, PT ;  /* 0x000000ff0200720c */ /* 0x000fe20003f05270 */
[----:B------:R-:W1:Y:S01]  /*1b10*/  SHFL.UP PT, R29, R2, 0x1, RZ ;  /* 0x04200000021d7989 */ /* 0x000e6200000e00ff */
[----:B0-----:R-:W-:-:S03]  /*1b20*/  FADD.FTZ R27, R4, R0 ;  /* 0x00000000041b7221 */ /* 0x001fc60000010000 */
[----:B------:R-:W0:Y:S01]  /*1b30*/  SHFL.UP PT, R0, R3, 0x1, RZ ;  /* 0x0420000003007989 */ /* 0x000e2200000e00ff */
[----:B-1----:R-:W-:-:S05]  /*1b40*/  SEL R29, R29, RZ, P6 ;  /* 0x000000ff1d1d7207 */ /* 0x002fca0003000000 */
[----:B------:R-:W-:Y:S02]  /*1b50*/  @P6 FSEL R4, R27, R4, !P0 ;  /* 0x000000041b046208 */ /* 0x000fe40004000000 */
[----:B------:R-:W-:Y:S01]  /*1b60*/  IADD3 R29, PT, PT, R2, R29, RZ ;  /* 0x0000001d021d7210 */ /* 0x000fe20007ffe0ff */
[----:B0-----:R-:W-:-:S05]  /*1b70*/  FADD.FTZ R0, R3, R0 ;  /* 0x0000000003007221 */ /* 0x001fca0000010000 */
[----:B------:R-:W-:Y:S02]  /*1b80*/  @P6 FSEL R3, R0, R3, !P0 ;  /* 0x0000000300036208 */ /* 0x000fe40004000000 */
[----:B------:R-:W0:Y:S01]  /*1b90*/  SHFL.UP PT, R0, R4, 0x2, RZ ;  /* 0x0440000004007989 */ /* 0x000e2200000e00ff */
[----:B------:R-:W-:Y:S02]  /*1ba0*/  ISETP.GE.AND P6, PT, R5, 0x2, PT ;  /* 0x000000020500780c */ /* 0x000fe40003fc6270 */
[----:B------:R-:W-:Y:S01]  /*1bb0*/  ISETP.NE.AND P0, PT, R29, RZ, PT ;  /* 0x000000ff1d00720c */ /* 0x000fe20003f05270 */
[----:B0-----:R-:W-:Y:S02]  /*1bc0*/  FADD.FTZ R27, R4, R0 ;  /* 0x00000000041b7221 */ /* 0x001fe40000010000 */
[----:B------:R-:W0:Y:S08]  /*1bd0*/  SHFL.UP PT, R0, R29, 0x2, RZ ;  /* 0x044000001d007989 */ /* 0x000e3000000e00ff */
[----:B------:R-:W-:-:S02]  /*1be0*/  @P6 FSEL R4, R27, R4, !P0 ;  /* 0x000000041b046208 */ /* 0x000fc40004000000 */
[----:B0-----:R-:W-:-:S05]  /*1bf0*/  SEL R0, R0, RZ, P6 ;  /* 0x000000ff00007207 */ /* 0x001fca0003000000 */
[----:B------:R-:W-:Y:S02]  /*1c00*/  IMAD.IADD R29, R29, 0x1, R0 ;  /* 0x000000011d1d7824 */ /* 0x000fe400078e0200 */
[----:B------:R-:W0:Y:S02]  /*1c10*/  SHFL.UP PT, R0, R3, 0x2, RZ ;  /* 0x0440000003007989 */ /* 0x000e2400000e00ff */
        /* <DEDUP_REMOVED lines=8> */
[----:B0-----:R-:W-:-:S04]  /*1ca0*/  SEL R0, R0, RZ, P6 ;  /* 0x000000ff00007207 */ /* 0x001fc80003000000 */
[----:B------:R-:W-:Y:S02]  /*1cb0*/  IADD3 R29, PT, PT, R29, R0, RZ ;  /* 0x000000001d1d7210 */ /* 0x000fe40007ffe0ff */
        /* <DEDUP_REMOVED lines=20> */
[----:B------:R-:W1:Y:S04]  /*1e00*/  SHFL.UP PT, R5, R3, 0x10, RZ ;  /* 0x0600000003057989 */ /* 0x000e6800000e00ff */
[----:B------:R-:W2:Y:S01]  /*1e10*/  SHFL.UP PT, R4, R4, 0x1, RZ ;  /* 0x0420000004047989 */ /* 0x000ea200000e00ff */
[----:B0-----:R-:W-:-:S04]  /*1e20*/  SEL R2, R0, RZ, P6 ;  /* 0x000000ff00027207 */ /* 0x001fc80003000000 */
[----:B------:R-:W-:Y:S01]  /*1e30*/  IADD3 R29, PT, PT, R29, R2, RZ ;  /* 0x000000021d1d7210 */ /* 0x000fe20007ffe0ff */
[----:B-1----:R-:W-:-:S05]  /*1e40*/  FADD.FTZ R0, R3, R5 ;  /* 0x0000000503007221 */ /* 0x002fca0000010000 */
[----:B------:R-:W-:Y:S01]  /*1e50*/  @P6 FSEL R3, R0, R3, !P0 ;  /* 0x0000000300036208 */ /* 0x000fe20004000000 */
[----:B------:R-:W0:Y:S04]  /*1e60*/  SHFL.UP PT, R29, R29, 0x1, RZ ;  /* 0x042000001d1d7989 */ /* 0x000e2800000e00ff */
[----:B--2---:R1:W3:Y:S02]  /*1e70*/  SHFL.UP PT, R5, R3, 0x1, RZ ;  /* 0x0420000003057989 */ /* 0x0042e400000e00ff */
.L_x_1300:
[----:B------:R-:W-:Y:S01]  /*1e80*/  P2R R0, PR, RZ, 0x2 ;  /* 0x00000002ff007803 */ /* 0x000fe20000000000 */
[----:B-1----:R-:W1:Y:S01]  /*1e90*/  S2R R3, SR_CgaCtaId ;  /* 0x0000000000037919 */ /* 0x002e620000008800 */
[----:B------:R-:W-:Y:S02]  /*1ea0*/  ISETP.NE.AND P1, PT, R6, RZ, PT ;  /* 0x000000ff0600720c */ /* 0x000fe40003f25270 */
[----:B------:R-:W-:Y:S02]  /*1eb0*/  PLOP3.LUT P0, PT, PT, PT, PT, 0x80, 0x8 ;  /* 0x000000000008781c */ /* 0x000fe40003f0f070 */
[----:B------:R-:W-:-:S09]  /*1ec0*/  MOV R2, 0x400 ;  /* 0x0000040000027802 */ /* 0x000fd20000000f00 */
[----:B------:R-:W-:-:S04]  /*1ed0*/  @P1 ISETP.NE.AND P6, PT, R10, RZ, PT ;  /* 0x000000ff0a00120c */ /* 0x000fc80003fc5270 */
[----:B------:R-:W-:Y:S02]  /*1ee0*/  @P1 PLOP3.LUT P0, PT, P6, PT, PT, 0x80, 0x8 ;  /* 0x000000000008181c */ /* 0x000fe4000370f070 */
[----:B------:R-:W-:Y:S02]  /*1ef0*/  ISETP.NE.AND P1, PT, R0, RZ, PT ;  /* 0x000000ff0000720c */ /* 0x000fe40003f25270 */
[----:B------:R-:W2:Y:S01]  /*1f00*/  S2R R0, SR_TID.X ;  /* 0x0000000000007919 */ /* 0x000ea20000002100 */
[----:B------:R-:W-:-:S08]  /*1f10*/  ISETP.NE.AND P6, PT, R6, RZ, PT ;  /* 0x000000ff0600720c */ /* 0x000fd00003fc5270 */
[----:B------:R-:W-:Y:S01]  /*1f20*/  @!P0 FADD.FTZ R23, R4, R23 ;  /* 0x0000001704178221 */ /* 0x000fe20000010000 */
[----:B-1----:R-:W-:Y:S01]  /*1f30*/  LEA R3, R3, R2, 0x18 ;  /* 0x0000000203037211 */ /* 0x002fe200078ec0ff */
[----:B---3--:R-:W-:Y:S02]  /*1f40*/  @!P0 FADD.FTZ R21, R5, R21 ;  /* 0x0000001505158221 */ /* 0x008fe40000010000 */
[----:B------:R-:W-:Y:S01]  /*1f50*/  @!P5 FADD.FTZ R22, R22, R23 ;  /* 0x000000171616d221 */ /* 0x000fe20000010000 */
[----:B0-----:R-:W-:Y:S02]  /*1f60*/  @P6 IMAD.IADD R10, R29, 0x1, R10 ;  /* 0x000000011d0a6824 */ /* 0x001fe400078e020a */
[----:B------:R-:W-:Y:S01]  /*1f70*/  @!P5 FADD.FTZ R20, R20, R21 ;  /* 0x000000151414d221 */ /* 0x000fe20000010000 */
[----:B------:R-:W-:-:S03]  /*1f80*/  @!P4 FADD.FTZ R19, R19, R22 ;  /* 0x000000161313c221 */ /* 0x000fc60000010000 */
[----:B------:R-:W-:Y:S01]  /*1f90*/  @!P4 FADD.FTZ R17, R17, R20 ;  /* 0x000000141111c221 */ /* 0x000fe20000010000 */
[----:B------:R-:W-:-:S03]  /*1fa0*/  @!P3 FADD.FTZ R16, R16, R19 ;  /* 0x000000131010b221 */ /* 0x000fc60000010000 */
[----:B------:R-:W-:Y:S01]  /*1fb0*/  @!P3 FADD.FTZ R14, R14, R17 ;  /* 0x000000110e0eb221 */ /* 0x000fe20000010000 */
[----:B------:R-:W-:-:S03]  /*1fc0*/  @!P2 FADD.FTZ R13, R13, R16 ;  /* 0x000000100d0da221 */ /* 0x000fc60000010000 */
[----:B------:R-:W-:Y:S01]  /*1fd0*/  @!P2 FADD.FTZ R11, R11, R14 ;  /* 0x0000000e0b0ba221 */ /* 0x000fe20000010000 */
[----:B------:R-:W-:-:S03]  /*1fe0*/  @!P1 FADD.FTZ R8, R8, R13 ;  /* 0x0000000d08089221 */ /* 0x000fc60000010000 */
[----:B------:R-:W-:Y:S01]  /*1ff0*/  @!P1 FADD.FTZ R7, R7, R11 ;  /* 0x0000000b07079221 */ /* 0x000fe20000010000 */
[----:B--2---:R-:W-:Y:S01]  /*2000*/  IMAD R0, R0, 0x54, R3 ;  /* 0x0000005400007824 */ /* 0x004fe200078e0203 */
[----:B------:R-:W-:-:S04]  /*2010*/  IADD3 R3, PT, PT, R24, R10, RZ ;  /* 0x0000000a18037210 */ /* 0x000fc80007ffe0ff */
[----:B------:R1:W-:Y:S01]  /*2020*/  STS [R0+0x10], R10 ;  /* 0x0000100a00007388 */ /* 0x0003e20000000800 */
[----:B------:R-:W-:-:S03]  /*2030*/  IMAD.IADD R18, R18, 0x1, R3 ;  /* 0x0000000112127824 */ /* 0x000fc600078e0203 */
[----:B------:R1:W-:Y:S02]  /*2040*/  STS [R0+0x1c], R3 ;  /* 0x00001c0300007388 */ /* 0x0003e40000000800 */
[----:B------:R-:W-:Y:S02]  /*2050*/  IADD3 R15, PT, PT, R15, R18, RZ ;  /* 0x000000120f0f7210 */ /* 0x000fe40007ffe0ff */
[----:B------:R1:W-:Y:S03]  /*2060*/  STS [R0+0x14], R23 ;  /* 0x0000141700007388 */ /* 0x0003e60000000800 */
[----:B------:R-:W-:Y:S01]  /*2070*/  IMAD.IADD R12, R12, 0x1, R15 ;  /* 0x000000010c0c7824 */ /* 0x000fe200078e020f */
[----:B------:R1:W-:Y:S04]  /*2080*/  STS [R0+0x18], R21 ;  /* 0x0000181500007388 */ /* 0x0003e80000000800 */
[----:B------:R-:W-:Y:S01]  /*2090*/  IADD3 R9, PT, PT, R9, R12, RZ ;  /* 0x0000000c09097210 */ /* 0x000fe20007ffe0ff */
        /* <DEDUP_REMOVED lines=14> */
.L_x_1280:
[----:B-1----:R-:W1:Y:S01]  /*2180*/  S2R R13, SR_CgaCtaId ;  /* 0x00000000000d7919 */ /* 0x002e620000008800 */
[----:B0-----:R-:W0:Y:S01]  /*2190*/  LDC R0, c[0x0][0x40c] ;  /* 0x00010300ff007b82 */ /* 0x001e220000000800 */
[----:B------:R-:W-:Y:S01]  /*21a0*/  MOV R8, 0x400 ;  /* 0x0000040000087802 */ /* 0x000fe20000000f00 */
[----:B------:R-:W-:Y:S01]  /*21b0*/  IMAD.MOV.U32 R2, RZ, RZ, RZ ;  /* 0x000000ffff027224 */ /* 0x000fe200078e00ff */
[----:B------:R-:W2:Y:S01]  /*21c0*/  S2R R3, SR_TID.X ;  /* 0x0000000000037919 */ /* 0x000ea20000002100 */
[----:B------:R-:W-:Y:S05]  /*21d0*/  WARPSYNC.ALL ;  /* 0x0000000000007948 */ /* 0x000fea0003800000 */
[----:B-1----:R-:W-:Y:S01]  /*21e0*/  LEA R5, R13, R8, 0x18 ;  /* 0x000000080d057211 */ /* 0x002fe200078ec0ff */
[----:B--2---:R-:W-:-:S04]  /*21f0*/  IMAD.HI.U32 R4, R3, 0x2aaaaaab, R2 ;  /* 0x2aaaaaab03047827 */ /* 0x004fc800078e0002 */
[----:B------:R-:W-:Y:S01]  /*2200*/  IMAD R10, R4, 0xc, R5 ;  /* 0x0000000c040a7824 */ /* 0x000fe200078e0205 */
[----:B------:R-:W-:Y:S01]  /*2210*/  BAR.SYNC.DEFER_BLOCKING 0x0 ;  /* 0x0000000000007b1d */ /* 0x000fe20000010000 */
[----:B0-----:R-:W-:-:S04]  /*2220*/  IADD3 R0, PT, PT, R0, -0x2, RZ ;  /* 0xfffffffe00007810 */ /* 0x001fc80007ffe0ff */
[----:B------:R-:W-:-:S03]  /*2230*/  ISETP.NE.AND P1, PT, R25, R0, PT ;  /* 0x000000001900720c */ /* 0x000fc60003f25270 */
[----:B------:R-:W0:Y:S08]  /*2240*/  LDC R9, c[0x0][0x408] ;  /* 0x00010200ff097b82 */ /* 0x000e300000000800 */
[----:B------:R-:W1:Y:S02]  /*2250*/  LDC R11, c[0x0][0x3f8] ;  /* 0x0000fe00ff0b7b82 */ /* 0x000e640000000800 */
[----:B------:R-:W-:-:S05]  /*2260*/  @!P1 VIADD R0, R8, 0xaa0 ;  /* 0x00000aa008009836 */ /* 0x000fca0000000000 */
[----:B------:R-:W-:Y:S01]  /*2270*/  @!P1 LEA R7, R13, R0, 0x18 ;  /* 0x000000000d079211 */ /* 0x000fe200078ec0ff */
[----:B------:R-:W-:Y:S03]  /*2280*/  @!P1 LDS R5, [R10+0x18] ;  /* 0x000018000a059984 */ /* 0x000fe60000000800 */
[----:B------:R-:W-:Y:S01]  /*2290*/  @!P1 LEA R7, R26, R7, 0x3 ;  /* 0x000000071a079211 */ /* 0x000fe200078e18ff */
[----:B------:R-:W2:Y:S01]  /*22a0*/  @!P1 LDS R4, [R10+0x14] ;  /* 0x000014000a049984 */ /* 0x000ea20000000800 */
[----:B0-----:R-:W-:-:S05]  /*22b0*/  IMAD R6, R9, UR12, R3 ;  /* 0x0000000c09067c24 */ /* 0x001fca000f8e0203 */
[----:B-1----:R-:W-:-:S04]  /*22c0*/  ISETP.GE.AND P0, PT, R6, R11, PT ;  /* 0x0000000b0600720c */ /* 0x002fc80003f06270 */
[----:B------:R-:W-:Y:S01]  /*22d0*/  ISETP.GE.U32.OR P0, PT, R3, R9, P0 ;  /* 0x000000090300720c */ /* 0x000fe20000706470 */
[----:B--2---:R0:W-:Y:S01]  /*22e0*/  @!P1 STS.64 [R7], R4 ;  /* 0x0000000407009388 */ /* 0x0041e20000000a00 */
[----:B------:R-:W-:Y:S11]  /*22f0*/  BAR.SYNC.DEFER_BLOCKING 0x0 ;  /* 0x0000000000007b1d */ /* 0x000ff60000010000 */
[----:B0-----:R-:W-:Y:S05]  /*2300*/  @P0 EXIT ;  /* 0x000000000000094d */ /* 0x001fea0003800000 */
[----:B------:R-:W-:Y:S01]  /*2310*/  VIADD R0, R8, 0xaa0 ;  /* 0x00000aa008007836 */ /* 0x000fe20000000000 */
[----:B------:R-:W0:Y:S01]  /*2320*/  LDC.64 R4, c[0x0][0x3c0] ;  /* 0x0000f000ff047b82 */ /* 0x000e220000000a00 */
[----:B------:R-:W-:-:S03]  /*2330*/  USHF.L.U32 UR4, UR7, 0x1, URZ ;  /* 0x0000000107047899 */ /* 0x000fc600080006ff */
[----:B------:R-:W-:-:S03]  /*2340*/  LEA R2, R13, R0, 0x18 ;  /* 0x000000000d027211 */ /* 0x000fc600078ec0ff */
[----:B------:R-:W-:Y:S01]  /*2350*/  IMAD R7, R11, UR4, R11 ;  /* 0x000000040b077c24 */ /* 0x000fe2000f8e020b */
[----:B------:R-:W-:Y:S01]  /*2360*/  LEA R0, R3, R2, 0x3 ;  /* 0x0000000203007211 */ /* 0x000fe200078e18ff */
[----:B------:R-:W-:Y:S02]  /*2370*/  IMAD R3, R11, UR4, R6 ;  /* 0x000000040b037c24 */ /* 0x000fe4000f8e0206 */
[----:B------:R-:W-:Y:S02]  /*2380*/  IMAD.IADD R7, R6, 0x1, R7 ;  /* 0x0000000106077824 */ /* 0x000fe400078e0207 */
[----:B------:R-:W1:Y:S01]  /*2390*/  LDS.64 R8, [R0] ;  /* 0x0000000000087984 */ /* 0x000e620000000a00 */
[----:B0-----:R-:W-:-:S04]  /*23a0*/  IMAD.WIDE R2, R3, 0x4, R4 ;  /* 0x0000000403027825 */ /* 0x001fc800078e0204 */
[----:B------:R-:W-:Y:S01]  /*23b0*/  IMAD.WIDE R4, R7, 0x4, R4 ;  /* 0x0000000407047825 */ /* 0x000fe200078e0204 */
[----:B-1----:R-:W-:Y:S04]  /*23c0*/  REDG.E.ADD.F32.FTZ.RN.STRONG.GPU desc[UR10][R2.64], R8 ;  /* 0x00000008020079a6 */ /* 0x002fe8000c12f30a */
[----:B------:R-:W-:Y:S01]  /*23d0*/  REDG.E.ADD.F32.FTZ.RN.STRONG.GPU desc[UR10][R4.64], R9 ;  /* 0x00000009040079a6 */ /* 0x000fe2000c12f30a */
[----:B------:R-:W-:Y:S05]  /*23e0*/  EXIT ;  /* 0x000000000000794d */ /* 0x000fea0003800000 */
.L_x_1281:
[----:B------:R-:W-:Y:S02]  /*23f0*/  HFMA2 R0, -RZ, RZ, 0, 5.9604644775390625e-08 ;  /* 0x00000001ff007431 */ /* 0x000fe400000001ff */
[----:B------:R-:W-:Y:S01]  /*2400*/  IMAD.MOV.U32 R27, RZ, RZ, RZ ;  /* 0x000000ffff1b7224 */ /* 0x000fe200078e00ff */
[----:B------:R-:W-:Y:S02]  /*2410*/  MOV R28, 0xffffffff ;  /* 0xffffffff001c7802 */ /* 0x000fe40000000f00 */
[----:B------:R-:W-:-:S13]  /*2420*/  ISETP.GE.AND P6, PT, R5, 0x1, PT ;  /* 0x000000010500780c */ /* 0x000fda0003fc6270 */
[----:B------:R-:W-:Y:S05]  /*2430*/  WARPSYNC.COLLECTIVE R28, `(.L_x_1282) ;  /* 0x000000001c087348 */ /* 0x000fea0003c00000 */
[----:B------:R0:W1:Y:S02]  /*2440*/  SHFL.UP P0, R0, R2, R0, R27 ;  /* 0x0400000002007389 */ /* 0x000064000000001b */
[----:B01----:R-:W-:Y:S05]  /*2450*/  ENDCOLLECTIVE ;  /* 0x000000000000791b */ /* 0x003fea0003800000 */
.L_x_1282:
[----:B------:R-:W-:Y:S02]  /*2460*/  IMAD.MOV.U32 R29, RZ, RZ, R0 ;  /* 0x000000ffff1d7224 */ /* 0x000fe400078e0000 */
[----:B------:R-:W-:-:S03]  /*2470*/  HFMA2 R0, -RZ, RZ, 0, 5.9604644775390625e-08 ;  /* 0x00000001ff007431 */ /* 0x000fc600000001ff */
[----:B------:R-:W-:Y:S02]  /*2480*/  SEL R29, R29, RZ, P6 ;  /* 0x000000ff1d1d7207 */ /* 0x000fe40003000000 */
[C---:B------:R-:W-:Y:S02]  /*2490*/  ISETP.NE.AND P6, PT, R2.reuse, RZ, PT ;  /* 0x000000ff0200720c */ /* 0x040fe40003fc5270 */
[----:B------:R-:W-:Y:S01]  /*24a0*/  IADD3 R29, PT, PT, R2, R29, RZ ;  /* 0x0000001d021d7210 */ /* 0x000fe20007ffe0ff */
[----:B------:R-:W-:-:S10]  /*24b0*/  IMAD.MOV.U32 R2, RZ, RZ, R4 ;  /* 0x000000ffff027224 */ /* 0x000fd400078e0004 */
[----:B------:R-:W-:Y:S05]  /*24c0*/  WARPSYNC.COLLECTIVE R28, `(.L_x_1283) ;  /* 0x000000001c087348 */ /* 0x000fea0003c00000 */
[----:B------:R0:W1:Y:S02]  /*24d0*/  SHFL.UP P0, R0, R2, R0, R27 ;  /* 0x0400000002007389 */ /* 0x000064000000001b */
[----:B01----:R-:W-:Y:S05]  /*24e0*/  ENDCOLLECTIVE ;  /* 0x000000000000791b */ /* 0x003fea0003800000 */
.L_x_1283:
[----:B------:R-:W-:Y:S01]  /*24f0*/  IMAD.MOV.U32 R2, RZ, RZ, R3 ;  /* 0x000000ffff027224 */ /* 0x000fe200078e0003 */
[----:B------:R-:W-:Y:S01]  /*2500*/  ISETP.GE.AND P0, PT, R5, 0x1, PT ;  /* 0x000000010500780c */ /* 0x000fe20003f06270 */
[----:B------:R-:W-:Y:S01]  /*2510*/  FADD.FTZ R27, R4, R0 ;  /* 0x00000000041b7221 */ /* 0x000fe20000010000 */
[----:B------:R-:W-:-:S11]  /*2520*/  MOV R0, 0x1 ;  /* 0x0000000100007802 */ /* 0x000fd60000000f00 */
[----:B------:R-:W-:Y:S01]  /*2530*/  @P0 FSEL R4, R27, R4, !P6 ;  /* 0x000000041b040208 */ /* 0x000fe20007000000 */
[----:B------:R-:W-:-:S07]  /*2540*/  IMAD.MOV.U32 R27, RZ, RZ, RZ ;  /* 0x000000ffff1b7224 */ /* 0x000fce00078e00ff */
[----:B------:R-:W-:Y:S05]  /*2550*/  WARPSYNC.COLLECTIVE R28, `(.L_x_1284) ;  /* 0x000000001c087348 */ /* 0x000fea0003c00000 */
[----:B------:R0:W1:Y:S02]  /*2560*/  SHFL.UP P0, R0, R2, R0, R27 ;  /* 0x0400000002007389 */ /* 0x000064000000001b */
[----:B01----:R-:W-:Y:S05]  /*2570*/  ENDCOLLECTIVE ;  /* 0x000000000000791b */ /* 0x003fea0003800000 */
.L_x_1284:
[----:B------:R-:W-:Y:S02]  /*2580*/  MOV R2, R29 ;  /* 0x0000001d00027202 */ /* 0x000fe40000000f00 */
[----:B------:R-:W-:Y:S01]  /*2590*/  ISETP.GE.AND P0, PT, R5, 0x1, PT ;  /* 0x000000010500780c */ /* 0x000fe20003f06270 */
[----:B------:R-:W-:-:S12]  /*25a0*/  FADD.FTZ R0, R3, R0 ;  /* 0x0000000003007221 */ /* 0x000fd80000010000 */
[----:B------:R-:W-:Y:S01]  /*25b0*/  @P0 FSEL R3, R0, R3, !P6 ;  /* 0x0000000300030208 */ /* 0x000fe20007000000 */
[----:B------:R-:W-:Y:S01]  /*25c0*/  IMAD.MOV.U32 R0, RZ, RZ, 0x2 ;  /* 0x00000002ff007424 */ /* 0x000fe200078e00ff */
[----:B------:R-:W-:-:S13]  /*25d0*/  ISETP.GE.AND P6, PT, R5, 0x2, PT ;  /* 0x000000020500780c */ /* 0x000fda0003fc6270 */
[----:B------:R-:W-:Y:S05]  /*25e0*/  WARPSYNC.COLLECTIVE R28, `(.L_x_1285) ;  /* 0x000000001c087348 */ /* 0x000fea0003c00000 */
[----:B------:R0:W1:Y:S02]  /*25f0*/  SHFL.UP P0, R0, R2, R0, R27 ;  /* 0x0400000002007389 */ /* 0x000064000000001b */
[----:B01----:R-:W-:Y:S05]  /*2600*/  ENDCOLLECTIVE ;  /* 0x000000000000791b */ /* 0x003fea0003800000 */
.L_x_1285:
[----:B------:R-:W-:Y:S01]  /*2610*/  IMAD.MOV.U32 R2, RZ, RZ, R4 ;  /* 0x000000ffff027224 */ /* 0x000fe200078e0004 */
[----:B------:R-:W-:Y:S02]  /*2620*/  SEL R0, R0, RZ, P6 ;  /* 0x000000ff00007207 */ /* 0x000fe40003000000 */
[C---:B------:R-:W-:Y:S02]  /*2630*/  ISETP.NE.AND P6, PT, R29.reuse, RZ, PT ;  /* 0x000000ff1d00720c */ /* 0x040fe40003fc5270 */
[----:B------:R-:W-:Y:S01]  /*2640*/  IADD3 R29, PT, PT, R29, R0, RZ ;  /* 0x000000001d1d7210 */ /* 0x000fe20007ffe0ff */
[----:B------:R-:W-:-:S10]  /*2650*/  HFMA2 R0, -RZ, RZ, 0, 1.1920928955078125e-07 ;  /* 0x00000002ff007431 */ /* 0x000fd400000001ff */
[----:B------:R-:W-:Y:S05]  /*2660*/  WARPSYNC.COLLECTIVE R28, `(.L_x_1286) ;  /* 0x000000001c087348 */ /* 0x000fea0003c00000 */
[----:B------:R0:W1:Y:S02]  /*2670*/  SHFL.UP P0, R0, R2, R0, R27 ;  /* 0x0400000002007389 */ /* 0x000064000000001b */
[----:B01----:R-:W-:Y:S05]  /*2680*/  ENDCOLLECTIVE ;  /* 0x000000000000791b */ /* 0x003fea0003800000 */
.L_x_1286:
        /* <DEDUP_REMOVED lines=9> */
.L_x_1287:
        /* <DEDUP_REMOVED lines=9> */
.L_x_1288:
[----:B------:R-:W-:Y:S01]  /*27b0*/  IMAD.MOV.U32 R2, RZ, RZ, R4 ;  /* 0x000000ffff027224 */ /* 0x000fe200078e0004 */
[----:B------:R-:W-:Y:S02]  /*27c0*/  SEL R0, R0, RZ, P6 ;  /* 0x000000ff00007207 */ /* 0x000fe40003000000 */
[C---:B------:R-:W-:Y:S02]  /*27d0*/  ISETP.NE.AND P6, PT, R29.reuse, RZ, PT ;  /* 0x000000ff1d00720c */ /* 0x040fe40003fc5270 */
[----:B------:R-:W-:Y:S01]  /*27e0*/  IADD3 R29, PT, PT, R29, R0, RZ ;  /* 0x000000001d1d7210 */ /* 0x000fe20007ffe0ff */
[----:B------:R-:W-:-:S10]  /*27f0*/  HFMA2 R0, -RZ, RZ, 0, 2.384185791015625e-07 ;  /* 0x00000004ff007431 */ /* 0x000fd400000001ff */
[----:B------:R-:W-:Y:S05]  /*2800*/  WARPSYNC.COLLECTIVE R28, `(.L_x_1289) ;  /* 0x000000001c087348 */ /* 0x000fea0003c00000 */
[----:B------:R0:W1:Y:S02]  /*2810*/  SHFL.UP P0, R0, R2, R0, R27 ;  /* 0x0400000002007389 */ /* 0x000064000000001b */
[----:B01----:R-:W-:Y:S05]  /*2820*/  ENDCOLLECTIVE ;  /* 0x000000000000791b */ /* 0x003fea0003800000 */
.L_x_1289:
        /* <DEDUP_REMOVED lines=9> */
.L_x_1290:
        /* <DEDUP_REMOVED lines=9> */
.L_x_1291:
[----:B------:R-:W-:Y:S01]  /*2950*/  IMAD.MOV.U32 R2, RZ, RZ, R4 ;  /* 0x000000ffff027224 */ /* 0x000fe200078e0004 */
[----:B------:R-:W-:Y:S02]  /*2960*/  SEL R0, R0, RZ, P6 ;  /* 0x000000ff00007207 */ /* 0x000fe40003000000 */
[C---:B------:R-:W-:Y:S02]  /*2970*/  ISETP.NE.AND P6, PT, R29.reuse, RZ, PT ;  /* 0x000000ff1d00720c */ /* 0x040fe40003fc5270 */
[----:B------:R-:W-:Y:S01]  /*2980*/  IADD3 R29, PT, PT, R29, R0, RZ ;  /* 0x000000001d1d7210 */ /* 0x000fe20007ffe0ff */
[----:B------:R-:W-:-:S10]  /*2990*/  HFMA2 R0, -RZ, RZ, 0, 4.76837158203125e-07 ;  /* 0x00000008ff007431 */ /* 0x000fd400000001ff */
[----:B------:R-:W-:Y:S05]  /*29a0*/  WARPSYNC.COLLECTIVE R28, `(.L_x_1292) ;  /* 0x000000001c087348 */ /* 0x000fea0003c00000 */
[----:B------:R0:W1:Y:S02]  /*29b0*/  SHFL.UP P0, R0, R2, R0, R27 ;  /* 0x0400000002007389 */ /* 0x000064000000001b */
[----:B01----:R-:W-:Y:S05]  /*29c0*/  ENDCOLLECTIVE ;  /* 0x000000000000791b */ /* 0x003fea0003800000 */
.L_x_1292:
        /* <DEDUP_REMOVED lines=9> */
.L_x_1293:
        /* <DEDUP_REMOVED lines=9> */
.L_x_1294:
[----:B------:R-:W-:Y:S01]  /*2af0*/  IMAD.MOV.U32 R2, RZ, RZ, R4 ;  /* 0x000000ffff027224 */ /* 0x000fe200078e0004 */
[----:B------:R-:W-:Y:S02]  /*2b00*/  SEL R0, R0, RZ, P6 ;  /* 0x000000ff00007207 */ /* 0x000fe40003000000 */
[C---:B------:R-:W-:Y:S02]  /*2b10*/  ISETP.NE.AND P6, PT, R29.reuse, RZ, PT ;  /* 0x000000ff1d00720c */ /* 0x040fe40003fc5270 */
[----:B------:R-:W-:Y:S01]  /*2b20*/  IADD3 R29, PT, PT, R29, R0, RZ ;  /* 0x000000001d1d7210 */ /* 0x000fe20007ffe0ff */
[----:B------:R-:W-:-:S10]  /*2b30*/  HFMA2 R0, -RZ, RZ, 0, 9.5367431640625e-07 ;  /* 0x00000010ff007431 */ /* 0x000fd400000001ff */
[----:B------:R-:W-:Y:S05]  /*2b40*/  WARPSYNC.COLLECTIVE R28, `(.L_x_1295) ;  /* 0x000000001c087348 */ /* 0x000fea0003c00000 */
[----:B------:R0:W1:Y:S02]  /*2b50*/  SHFL.UP P0, R0, R2, R0, R27 ;  /* 0x0400000002007389 */ /* 0x000064000000001b */
[----:B01----:R-:W-:Y:S05]  /*2b60*/  ENDCOLLECTIVE ;  /* 0x000000000000791b */ /* 0x003fea0003800000 */
.L_x_1295:
        /* <DEDUP_REMOVED lines=9> */
.L_x_1296:
[----:B------:R-:W-:Y:S01]  /*2c00*/  IMAD.MOV.U32 R2, RZ, RZ, R29 ;  /* 0x000000ffff027224 */ /* 0x000fe200078e001d */
[----:B------:R-:W-:Y:S02]  /*2c10*/  ISETP.GE.AND P0, PT, R5, 0x10, PT ;  /* 0x000000100500780c */ /* 0x000fe40003f06270 */
[----:B------:R-:W-:Y:S01]  /*2c20*/  MOV R5, R0 ;  /* 0x0000000000057202 */ /* 0x000fe20000000f00 */
[----:B------:R-:W-:-:S04]  /*2c30*/  HFMA2 R0, -RZ, RZ, 0, 5.9604644775390625e-08 ;  /* 0x00000001ff007431 */ /* 0x000fc800000001ff */
[----:B------:R-:W-:-:S06]  /*2c40*/  FADD.FTZ R5, R3, R5 ;  /* 0x0000000503057221 */ /* 0x000fcc0000010000 */
[----:B------:R-:W-:-:S07]  /*2c50*/  @P0 FSEL R3, R5, R3, !P6 ;  /* 0x0000000305030208 */ /* 0x000fce0007000000 */
[----:B------:R-:W-:Y:S05]  /*2c60*/  WARPSYNC.COLLECTIVE R28, `(.L_x_1297) ;  /* 0x000000001c087348 */ /* 0x000fea0003c00000 */
[----:B------:R0:W1:Y:S02]  /*2c70*/  SHFL.UP P0, R0, R2, R0, R27 ;  /* 0x0400000002007389 */ /* 0x000064000000001b */
[----:B01----:R-:W-:Y:S05]  /*2c80*/  ENDCOLLECTIVE ;  /* 0x000000000000791b */ /* 0x003fea0003800000 */
.L_x_1297:
[----:B------:R-:W-:Y:S01]  /*2c90*/  MOV R2, R4 ;  /* 0x0000000400027202 */ /* 0x000fe20000000f00 */
[----:B------:R-:W-:Y:S02]  /*2ca0*/  IMAD.MOV.U32 R29, RZ, RZ, R0 ;  /* 0x000000ffff1d7224 */ /* 0x000fe400078e0000 */
[----:B------:R-:W-:-:S07]  /*2cb0*/  IMAD.MOV.U32 R0, RZ, RZ, 0x1 ;  /* 0x00000001ff007424 */ /* 0x000fce00078e00ff */
[----:B------:R-:W-:Y:S05]  /*2cc0*/  WARPSYNC.COLLECTIVE R28, `(.L_x_1298) ;  /* 0x000000001c087348 */ /* 0x000fea0003c00000 */
[----:B------:R0:W1:Y:S02]  /*2cd0*/  SHFL.UP P0, R0, R2, R0, R27 ;  /* 0x0400000002007389 */ /* 0x000064000000001b */
[----:B01----:R-:W-:Y:S05]  /*2ce0*/  ENDCOLLECTIVE ;  /* 0x000000000000791b */ /* 0x003fea0003800000 */
.L_x_1298:
[----:B------:R-:W-:Y:S01]  /*2cf0*/  IMAD.MOV.U32 R2, RZ, RZ, R3 ;  /* 0x000000ffff027224 */ /* 0x000fe200078e0003 */
[----:B------:R-:W-:Y:S01]  /*2d00*/  MOV R4, R0 ;  /* 0x0000000000047202 */ /* 0x000fe20000000f00 */
[----:B------:R-:W-:-:S07]  /*2d10*/  HFMA2 R0, -RZ, RZ, 0, 5.9604644775390625e-08 ;  /* 0x00000001ff007431 */ /* 0x000fce00000001ff */
[----:B------:R-:W-:Y:S05]  /*2d20*/  WARPSYNC.COLLECTIVE R28, `(.L_x_1299) ;  /* 0x000000001c087348 */ /* 0x000fea0003c00000 */
[----:B------:R0:W1:Y:S02]  /*2d30*/  SHFL.UP P0, R0, R2, R0, R27 ;  /* 0x0400000002007389 */ /* 0x000064000000001b */
[----:B01----:R-:W-:Y:S05]  /*2d40*/  ENDCOLLECTIVE ;  /* 0x000000000000791b */ /* 0x003fea0003800000 */
.L_x_1299:
[----:B------:R-:W-:Y:S01]  /*2d50*/  IMAD.MOV.U32 R5, RZ, RZ, R0 ;  /* 0x000000ffff057224 */ /* 0x000fe200078e0000 */
[----:B------:R-:W-:Y:S06]  /*2d60*/  BRA `(.L_x_1300) ;  /* 0xfffffff000447947 */ /* 0x000fec000383ffff */
.L_x_1301:
        /* <DEDUP_REMOVED lines=9> */
.L_x_3624:


//--------------------- .text._Z30group_norm_nhwc_fwd_sum_kernelI11Fp32IOFp32WLi448EEv26Group_norm_nhwc_fwd_params --------------------------
	.section	.text._Z30group_norm_nhwc_fwd_sum_kernelI11Fp32IOFp32WLi448EEv26Group_norm_nhwc_fwd_params,"ax",@progbits
	.align	128
        .global         _Z30group_norm_nhwc_fwd_sum_kernelI11Fp32IOFp32WLi448EEv26Group_norm_nhwc_fwd_params
        .type           _Z30group_norm_nhwc_fwd_sum_kernelI11Fp32IOFp32WLi448EEv26Group_norm_nhwc_fwd_params,@function
        .size           _Z30group_norm_nhwc_fwd_sum_kernelI11Fp32IOFp32WLi448EEv26Group_norm_nhwc_fwd_params,(.L_x_3625 - _Z30group_norm_nhwc_fwd_sum_kernelI11Fp32IOFp32WLi448EEv26Group_norm_nhwc_fwd_params)
        .other          _Z30group_norm_nhwc_fwd_sum_kernelI11Fp32IOFp32WLi448EEv26Group_norm_nhwc_fwd_params,@"STO_CUDA_ENTRY STV_DEFAULT"
_Z30group_norm_nhwc_fwd_sum_kernelI11Fp32IOFp32WLi448EEv26Group_norm_nhwc_fwd_params:
.text._Z30group_norm_nhwc_fwd_sum_kernelI11Fp32IOFp32WLi448EEv26Group_norm_nhwc_fwd_params:
        /* <DEDUP_REMOVED lines=17> */
[----:B------:R-:W0:Y:S01]  /*0110*/  S2UR UR7, SR_CTAID.X ;  /* 0x00000000000779c3 */ /* 0x000e220000002500 */
[----:B------:R-:W-:Y:S01]  /*0120*/  IMAD.U32 R31, RZ, RZ, UR4 ;  /* 0x00000004ff1f7e24 */ /* 0x000fe2000f8e00ff */
[----:B------:R-:W-:-:S04]  /*0130*/  CS2R R28, SRZ ;  /* 0x00000000001c7805 */ /* 0x000fc8000001ff00 */
[----:B------:R-:W-:Y:S02]  /*0140*/  IADD3 R2, PT, PT, R31, -UR5, RZ ;  /* 0x800000051f027c10 */ /* 0x000fe4000fffe0ff */
[----:B------:R-:W0:Y:S02]  /*0150*/  LDC R5, c[0x0][0x410] ;  /* 0x00010400ff057b82 */ /* 0x000e240000000800 */
[----:B------:R-:W-:-:S06]  /*0160*/  ISETP.GT.U32.AND P0, PT, R2, -0x8, PT ;  /* 0xfffffff80200780c */ /* 0x000fcc0003f04070 */
[----:B------:R-:W1:Y:S08]  /*0170*/  S2UR UR6, SR_CTAID.Z ;  /* 0x00000000000679c3 */ /* 0x000e700000002700 */
[----:B------:R-:W1:Y:S01]  /*0180*/  LDC.64 R26, c[0x0][0x3f0] ;  /* 0x0000fc00ff1a7b82 */ /* 0x000e620000000a00 */
        /* <DEDUP_REMOVED lines=9> */
[----:B------:R-:W-:Y:S02]  /*0220*/  VIADD R31, R31, 0x3 ;  /* 0x000000031f1f7836 */ /* 0x000fe40000000000 */
[----:B------:R-:W-:Y:S01]  /*0230*/  IMAD.MOV.U32 R29, RZ, RZ, RZ ;  /* 0x000000ffff1d7224 */ /* 0x000fe200078e00ff */
[----:B------:R-:W-:Y:S01]  /*0240*/  IADD3 R30, PT, PT, -R30, RZ, RZ ;  /* 0x000000ff1e1e7210 */ /* 0x000fe20007ffe1ff */
[----:B------:R-:W1:Y:S01]  /*0250*/  LDCU.64 UR6, c[0x0][0x3e0] ;  /* 0x00007c00ff0677ac */ /* 0x000e620008000a00 */
[----:B0-----:R-:W-:-:S04]  /*0260*/  ISETP.GE.U32.AND P0, PT, R4, UR4, PT ;  /* 0x0000000404007c0c */ /* 0x001fc8000bf06070 */
[----:B------:R-:W-:-:S13]  /*0270*/  ISETP.GE.AND.EX P0, PT, R5, UR5, PT, P0 ;  /* 0x0000000505007c0c */ /* 0x000fda000bf06300 */
.L_x_1304:
[----:B------:R-:W0:Y:S01]  /*0280*/  @!P0 LDC.64 R10, c[0x0][0x390] ;  /* 0x0000e400ff0a8b82 */ /* 0x000e220000000a00 */
[----:B------:R-:W-:Y:S01]  /*0290*/  @!P0 VIADD R9, R31, 0xfffffffd ;  /* 0xfffffffd1f098836 */ /* 0x000fe20000000000 */
[----:B------:R-:W-:-:S04]  /*02a0*/  @!P0 MOV R3, R27 ;  /* 0x0000001b00038202 */ /* 0x000fc80000000f00 */
[----:B------:R-:W-:-:S05]  /*02b0*/  @!P0 SHF.R.S32.HI R2, RZ, 0x1f, R9 ;  /* 0x0000001fff028819 */ /* 0x000fca0000011409 */
[----:B-1----:R-:W-:Y:S02]  /*02c0*/  @!P0 IMAD R8, R2, UR6, RZ ;  /* 0x0000000602088c24 */ /* 0x002fe4000f8e02ff */
[----:B------:R-:W-:-:S04]  /*02d0*/  @!P0 IMAD.MOV.U32 R2, RZ, RZ, R6 ;  /* 0x000000ffff028224 */ /* 0x000fc800078e0006 */
[----:B------:R-:W-:-:S04]  /*02e0*/  @!P0 IMAD.WIDE.U32 R2, R9, UR6, R2 ;  /* 0x0000000609028c25 */ /* 0x000fc8000f8e0002 */
[----:B------:R-:W-:Y:S01]  /*02f0*/  @!P0 IMAD R9, R9, UR7, R8 ;  /* 0x0000000709098c24 */ /* 0x000fe2000f8e0208 */
[----:B0-----:R-:W-:-:S03]  /*0300*/  @!P0 LEA R10, P1, R2, R10, 0x2 ;  /* 0x0000000a020a8211 */ /* 0x001fc600078210ff */
[----:B------:R-:W-:Y:S01]  /*0310*/  @!P0 IMAD.IADD R3, R3, 0x1, R9 ;  /* 0x0000000103038824 */ /* 0x000fe200078e0209 */
[----:B------:R-:W-:-:S04]  /*0320*/  CS2R R8, SRZ ;  /* 0x0000000000087805 */ /* 0x000fc8000001ff00 */
[----:B------:R-:W-:Y:S01]  /*0330*/  @!P0 LEA.HI.X R3, R2, R11, R3, 0x2, P1 ;  /* 0x0000000b02038211 */ /* 0x000fe200008f1403 */
[----:B------:R-:W-:Y:S01]  /*0340*/  @!P0 IMAD.MOV.U32 R2, RZ, RZ, R10 ;  /* 0x000000ffff028224 */ /* 0x000fe200078e000a */
[----:B------:R-:W-:-:S04]  /*0350*/  ISETP.GE.U32.AND P1, PT, R4, UR6, PT ;  /* 0x0000000604007c0c */ /* 0x000fc8000bf26070 */
[----:B------:R0:W2:Y:S01]  /*0360*/  @!P0 LDG.E.64 R8, desc[UR10][R2.64] ;  /* 0x0000000a02088981 */ /* 0x0000a2000c1e1b00 */
[----:B------:R-:W-:-:S13]  /*0370*/  ISETP.GE.AND.EX P0, PT, R5, UR7, PT, P1 ;  /* 0x0000000705007c0c */ /* 0x000fda000bf06310 */
[C---:B------:R-:W-:Y:S01]  /*0380*/  @!P0 IADD3 R11, PT, PT, R31.reuse, -0x2, RZ ;  /* 0xfffffffe1f0b8810 */ /* 0x040fe20007ffe0ff */
[C---:B------:R-:W-:Y:S01]  /*0390*/  @!P0 VIADD R19, R31.reuse, 0xffffffff ;  /* 0xffffffff1f138836 */ /* 0x040fe20000000000 */
[----:B0-----:R-:W-:Y:S01]  /*03a0*/  @!P0 MOV R2, R6 ;  /* 0x0000000600028202 */ /* 0x001fe20000000f00 */
[C---:B------:R-:W-:Y:S01]  /*03b0*/  @!P0 VIADD R41, R31.reuse, 0x1 ;  /* 0x000000011f298836 */ /* 0x040fe20000000000 */
[----:B------:R-:W-:Y:S01]  /*03c0*/  @!P0 SHF.R.S32.HI R10, RZ, 0x1f, R11 ;  /* 0x0000001fff0a8819 */ /* 0x000fe2000001140b */
[----:B------:R-:W-:Y:S01]  /*03d0*/  @!P0 IMAD.MOV.U32 R3, RZ, RZ, R27 ;  /* 0x000000ffff038224 */ /* 0x000fe200078e001b */
[----:B------:R-:W0:Y:S01]  /*03e0*/  @!P0 LDC.64 R14, c[0x0][0x390] ;  /* 0x0000e400ff0e8b82 */ /* 0x000e220000000a00 */
[C---:B------:R-:W-:Y:S01]  /*03f0*/  @!P0 VIADD R37, R31.reuse, 0x2 ;  /* 0x000000021f258836 */ /* 0x040fe20000000000 */
[----:B------:R-:W-:Y:S01]  /*0400*/  @!P0 IADD3 R35, PT, PT, R31, 0x3, RZ ;  /* 0x000000031f238810 */ /* 0x000fe20007ffe0ff */
[----:B------:R-:W-:Y:S01]  /*0410*/  @!P0 IMAD R18, R10, UR6, RZ ;  /* 0x000000060a128c24 */ /* 0x000fe2000f8e02ff */
[----:B------:R-:W-:Y:S01]  /*0420*/  @!P0 SHF.R.S32.HI R10, RZ, 0x1f, R19 ;  /* 0x0000001fff0a8819 */ /* 0x000fe20000011413 */
[----:B------:R-:W-:Y:S01]  /*0430*/  @!P0 IMAD.WIDE.U32 R16, R11, UR6, R2 ;  /* 0x000000060b108c25 */ /* 0x000fe2000f8e0002 */
[----:B------:R-:W-:-:S02]  /*0440*/  @!P0 SHF.R.S32.HI R32, RZ, 0x1f, R35 ;  /* 0x0000001fff208819 */ /* 0x000fc40000011423 */
[----:B------:R-:W1:Y:S01]  /*0450*/  @!P0 LDC.64 R12, c[0x0][0x390] ;  /* 0x0000e400ff0c8b82 */ /* 0x000e620000000a00 */
[----:B------:R-:W-:Y:S01]  /*0460*/  @!P0 IMAD R45, R11, UR7, R18 ;  /* 0x000000070b2d8c24 */ /* 0x000fe2000f8e0212 */
[----:B------:R-:W-:Y:S01]  /*0470*/  @!P0 SHF.R.S32.HI R11, RZ, 0x1f, R41 ;  /* 0x0000001fff0b8819 */ /* 0x000fe20000011429 */
[----:B------:R-:W-:Y:S01]  /*0480*/  @!P0 IMAD R10, R10, UR6, RZ ;  /* 0x000000060a0a8c24 */ /* 0x000fe2000f8e02ff */
[----:B------:R-:W-:Y:S01]  /*0490*/  @!P0 IADD3 R47, PT, PT, R31, 0x4, RZ ;  /* 0x000000041f2f8810 */ /* 0x000fe20007ffe0ff */
[----:B------:R-:W-:-:S03]  /*04a0*/  @!P0 IMAD.WIDE.U32 R24, R19, UR6, R2 ;  /* 0x0000000613188c25 */ /* 0x000fc6000f8e0002 */
[----:B------:R-:W3:Y:S01]  /*04b0*/  @!P0 LDC.64 R22, c[0x0][0x390] ;  /* 0x0000e400ff168b82 */ /* 0x000ee20000000a00 */
[----:B------:R-:W-:Y:S01]  /*04c0*/  @!P0 IMAD R43, R19, UR7, R10 ;  /* 0x00000007132b8c24 */ /* 0x000fe2000f8e020a */
[----:B------:R-:W-:Y:S01]  /*04d0*/  @!P0 SHF.R.S32.HI R10, RZ, 0x1f, R37 ;  /* 0x0000001fff0a8819 */ /* 0x000fe20000011425 */
[----:B------:R-:W-:Y:S01]  /*04e0*/  @!P0 IMAD R20, R11, UR6, RZ ;  /* 0x000000060b148c24 */ /* 0x000fe2000f8e02ff */
[----:B------:R-:W-:Y:S01]  /*04f0*/  @!P0 SHF.R.S32.HI R36, RZ, 0x1f, R47 ;  /* 0x0000001fff248819 */ /* 0x000fe2000001142f */
[----:B------:R-:W-:Y:S01]  /*0500*/  @!P0 IMAD.WIDE.U32 R18, R41, UR6, R2 ;  /* 0x0000000629128c25 */ /* 0x000fe2000f8e0002 */
[----:B0-----:R-:W-:-:S03]  /*0510*/  @!P0 LEA R42, P1, R16, R14, 0x2 ;  /* 0x0000000e102a8211 */ /* 0x001fc600078210ff */
[----:B------:R-:W-:Y:S02]  /*0520*/  @!P0 IMAD R41, R41, UR7, R20 ;  /* 0x0000000729298c24 */ /* 0x000fe4000f8e0214 */
[----:B------:R-:W-:Y:S02]  /*0530*/  @!P0 IMAD R20, R10, UR6, RZ ;  /* 0x000000060a148c24 */ /* 0x000fe4000f8e02ff */
[----:B------:R-:W-:Y:S01]  /*0540*/  @!P0 IMAD.WIDE.U32 R10, R37, UR6, R2 ;  /* 0x00000006250a8c25 */ /* 0x000fe2000f8e0002 */
[----:B------:R-:W-:Y:S02]  /*0550*/  @!P0 IADD3 R41, PT, PT, R19, R41, RZ ;  /* 0x0000002913298210 */ /* 0x000fe40007ffe0ff */
[----:B-1----:R-:W-:Y:S01]  /*0560*/  @!P0 LEA R34, P2, R24, R12, 0x2 ;  /* 0x0000000c18228211 */ /* 0x002fe200078410ff */
[----:B------:R-:W-:Y:S02]  /*0570*/  @!P0 IMAD R37, R37, UR7, R20 ;  /* 0x0000000725258c24 */ /* 0x000fe4000f8e0214 */
[----:B------:R-:W0:Y:S01]  /*0580*/  @!P0 LDC.64 R20, c[0x0][0x390] ;  /* 0x0000e400ff148b82 */ /* 0x000e220000000a00 */
[----:B------:R-:W-:-:S02]  /*0590*/  @!P0 IMAD.IADD R45, R17, 0x1, R45 ;  /* 0x00000001112d8824 */ /* 0x000fc400078e022d */
[----:B------:R-:W-:Y:S02]  /*05a0*/  @!P0 IMAD.IADD R43, R25, 0x1, R43 ;  /* 0x00000001192b8824 */ /* 0x000fe400078e022b */
[----:B------:R-:W-:Y:S01]  /*05b0*/  @!P0 IMAD R32, R32, UR6, RZ ;  /* 0x0000000620208c24 */ /* 0x000fe2000f8e02ff */
[----:B------:R-:W-:Y:S01]  /*05c0*/  @!P0 LEA.HI.X R45, R16, R15, R45, 0x2, P1 ;  /* 0x0000000f102d8211 */ /* 0x000fe200008f142d */
[----:B------:R-:W-:Y:S01]  /*05d0*/  @!P0 IMAD.MOV.U32 R12, RZ, RZ, R6 ;  /* 0x000000ffff0c8224 */ /* 0x000fe200078e0006 */
[----:B------:R-:W-:Y:S01]  /*05e0*/  @!P0 SHF.R.S32.HI R16, RZ, 0x1f, R31 ;  /* 0x0000001fff108819 */ /* 0x000fe2000001141f */
[----:B------:R-:W-:Y:S01]  /*05f0*/  @!P0 IMAD.WIDE.U32 R2, R35, UR6, R2 ;  /* 0x0000000623028c25 */ /* 0x000fe2000f8e0002 */
[----:B------:R-:W-:Y:S02]  /*0600*/  @!P0 LEA.HI.X R43, R24, R13, R43, 0x2, P2 ;  /* 0x0000000d182b8211 */ /* 0x000fe400010f142b */
[----:B------:R-:W-:Y:S01]  /*0610*/  CS2R R14, SRZ ;  /* 0x00000000000e7805 */ /* 0x000fe2000001ff00 */
[----:B------:R-:W1:Y:S01]  /*0620*/  @!P0 LDC.64 R24, c[0x0][0x390] ;  /* 0x0000e400ff188b82 */ /* 0x000e620000000a00 */
[----:B------:R-:W-:-:S02]  /*0630*/  @!P0 IMAD.MOV.U32 R13, RZ, RZ, R27 ;  /* 0x000000ffff0d8224 */ /* 0x000fc400078e001b */
[----:B------:R-:W-:Y:S01]  /*0640*/  @!P0 IMAD R44, R16, UR6, RZ ;  /* 0x00000006102c8c24 */ /* 0x000fe2000f8e02ff */
[----:B------:R-:W-:Y:S01]  /*0650*/  @!P0 MOV R16, R6 ;  /* 0x0000000600108202 */ /* 0x000fe20000000f00 */
[----:B------:R-:W-:Y:S02]  /*0660*/  @!P0 IMAD R35, R35, UR7, R32 ;  /* 0x0000000723238c24 */ /* 0x000fe4000f8e0220 */
[C---:B------:R-:W-:Y:S02]  /*0670*/  @!P0 IMAD.WIDE.U32 R32, R31.reuse, UR6, R12 ;  /* 0x000000061f208c25 */ /* 0x040fe4000f8e000c */
[----:B------:R-:W4:Y:S02]  /*0680*/  @!P0 LDC.64 R12, c[0x0][0x390] ;  /* 0x0000e400ff0c8b82 */ /* 0x000f240000000a00 */
[----:B------:R-:W-:Y:S01]  /*0690*/  @!P0 IMAD R51, R31, UR7, R44 ;  /* 0x000000071f338c24 */ /* 0x000fe2000f8e022c */
[----:B0-----:R-:W-:Y:S01]  /*06a0*/  @!P0 LEA R44, P1, R32, R20, 0x2 ;  /* 0x00000014202c8211 */ /* 0x001fe200078210ff */
[----:B------:R-:W-:-:S02]  /*06b0*/  @!P0 IMAD.MOV.U32 R17, RZ, RZ, R27 ;  /* 0x000000ffff118224 */ /* 0x000fc400078e001b */
[----:B------:R-:W-:Y:S02]  /*06c0*/  @!P0 IMAD.IADD R51, R33, 0x1, R51 ;  /* 0x0000000121338824 */ /* 0x000fe400078e0233 */
[----:B------:R-:W-:Y:S01]  /*06d0*/  @!P0 IMAD R46, R36, UR6, RZ ;  /* 0x00000006242e8c24 */ /* 0x000fe2000f8e02ff */
[----:B---3--:R-:W-:Y:S01]  /*06e0*/  @!P0 LEA R36, P2, R18, R22, 0x2 ;  /* 0x0000001612248211 */ /* 0x008fe200078410ff */
[C---:B------:R-:W-:Y:S01]  /*06f0*/  @!P0 IMAD.WIDE.U32 R16, R47.reuse, UR6, R16 ;  /* 0x000000062f108c25 */ /* 0x040fe2000f8e0010 */
[----:B------:R-:W-:Y:S02]  /*0700*/  @!P0 LEA.HI.X R51, R32, R21, R51, 0x2, P1 ;  /* 0x0000001520338211 */ /* 0x000fe400008f1433 */
[----:B------:R-:W0:Y:S01]  /*0710*/  @!P0 LDC.64 R20, c[0x0][0x390] ;  /* 0x0000e400ff148b82 */ /* 0x000e220000000a00 */
[----:B------:R-:W-:Y:S01]  /*0720*/  @!P0 IMAD R33, R47, UR7, R46 ;  /* 0x000000072f218c24 */ /* 0x000fe2000f8e022e */
[----:B------:R-:W-:Y:S01]  /*0730*/  @!P0 LEA.HI.X R49, R18, R23, R41, 0x2, P2 ;  /* 0x0000001712318211 */ /* 0x000fe200010f1429 */
[----:B------:R-:W-:-:S02]  /*0740*/  @!P0 IMAD.MOV.U32 R46, RZ, RZ, R42 ;  /* 0x000000ffff2e8224 */ /* 0x000fc400078e002a */
[----:B------:R-:W-:Y:S01]  /*0750*/  @!P0 IMAD.MOV.U32 R47, RZ, RZ, R45 ;  /* 0x000000ffff2f8224 */ /* 0x000fe200078e002d */
[----:B------:R-:W-:Y:S01]  /*0760*/  CS2R R18, SRZ ;  /* 0x0000000000127805 */ /* 0x000fe2000001ff00 */
[----:B------:R-:W-:Y:S01]  /*0770*/  @!P0 IMAD.MOV.U32 R42, RZ, RZ, R34 ;  /* 0x000000ffff2a8224 */ /* 0x000fe200078e0022 */
[C---:B-1----:R-:W-:Y:S02]  /*0780*/  @!P0 LEA R32, P1, R10.reuse, R24, 0x2 ;  /* 0x000000180a208211 */ /* 0x042fe400078210ff */
[----:B------:R-:W3:Y:S01]  /*0790*/  @!P0 LDG.E.64 R14, desc[UR10][R46.64] ;  /* 0x0000000a2e0e8981 */ /* 0x000ee2000c1e1b00 */
[----:B------:R-:W-:Y:S02]  /*07a0*/  @!P0 IADD3 R37, PT, PT, R11, R37, RZ ;  /* 0x000000250b258210 */ /* 0x000fe40007ffe0ff */
[----:B------:R-:W-:Y:S01]  /*07b0*/  CS2R R22, SRZ ;  /* 0x0000000000167805 */ /* 0x000fe2000001ff00 */
[----:B------:R-:W-:Y:S01]  /*07c0*/  @!P0 IMAD.MOV.U32 R45, RZ, RZ, R51 ;  /* 0x000000ffff2d8224 */ /* 0x000fe200078e0033 */
[----:B------:R-:W5:Y:S01]  /*07d0*/  @!P0 LDG.E.64 R18, desc[UR10][R42.64] ;  /* 0x0000000a2a128981 */ /* 0x000f62000c1e1b00 */
[----:B------:R-:W-:-:S02]  /*07e0*/  @!P0 LEA.HI.X R41, R10, R25, R37, 0x2, P1 ;  /* 0x000000190a298211 */ /* 0x000fc400008f1425 */
[----:B------:R-:W-:Y:S02]  /*07f0*/  CS2R R10, SRZ ;  /* 0x00000000000a7805 */ /* 0x000fe4000001ff00 */
[C---:B----4-:R-:W-:Y:S01]  /*0800*/  @!P0 LEA R12, P1, R2.reuse, R12, 0x2 ;  /* 0x0000000c020c8211 */ /* 0x050fe200078210ff */
[----:B------:R-:W4:Y:S01]  /*0810*/  @!P0 LDG.E.64 R22, desc[UR10][R44.64] ;  /* 0x0000000a2c168981 */ /* 0x000f22000c1e1b00 */
[----:B------:R-:W-:Y:S01]  /*0820*/  @!P0 IADD3 R35, PT, PT, R3, R35, RZ ;  /* 0x0000002303238210 */ /* 0x000fe20007ffe0ff */
[----:B------:R-:W-:Y:S01]  /*0830*/  @!P0 IMAD.MOV.U32 R37, RZ, RZ, R49 ;  /* 0x000000ffff258224 */ /* 0x000fe200078e0031 */
[----:B------:R-:W-:Y:S01]  /*0840*/  CS2R R24, SRZ ;  /* 0x0000000000187805 */ /* 0x000fe2000001ff00 */
[----:B------:R-:W-:Y:S01]  /*0850*/  @!P0 IMAD.IADD R33, R17, 0x1, R33 ;  /* 0x0000000111218824 */ /* 0x000fe200078e0221 */
[----:B------:R-:W-:Y:S01]  /*0860*/  @!P0 LEA.HI.X R13, R2, R13, R35, 0x2, P1 ;  /* 0x0000000d020d8211 */ /* 0x000fe200008f1423 */
[----:B------:R-:W-:Y:S01]  /*0870*/  @!P0 IMAD.MOV.U32 R34, RZ, RZ, R32 ;  /* 0x000000ffff228224 */ /* 0x000fe200078e0020 */
[----:B0-----:R-:W-:Y:S01]  /*0880*/  @!P0 LEA R20, P1, R16, R20, 0x2 ;  /* 0x0000001410148211 */ /* 0x001fe200078210ff */
[----:B------:R-:W4:Y:S01]  /*0890*/  @!P0 LDG.E.64 R10, desc[UR10][R36.64] ;  /* 0x0000000a240a8981 */ /* 0x000f22000c1e1b00 */
[----:B------:R-:W-:-:S02]  /*08a0*/  @!P0 MOV R35, R41 ;  /* 0x0000002900238202 */ /* 0x000fc40000000f00 */
[----:B------:R-:W-:Y:S02]  /*08b0*/  CS2R R2, SRZ ;  /* 0x0000000000027805 */ /* 0x000fe4000001ff00 */
[----:B------:R-:W-:Y:S01]  /*08c0*/  @!P0 LEA.HI.X R21, R16, R21, R33, 0x2, P1 ;  /* 0x0000001510158211 */ /* 0x000fe200008f1421 */
[----:B------:R-:W-:Y:S01]  /*08d0*/  @!P0 IMAD.MOV.U32 R16, RZ, RZ, R12 ;  /* 0x000000ffff108224 */ /* 0x000fe200078e000c */
[----:B------:R-:W-:Y:S01]  /*08e0*/  @!P0 MOV R17, R13 ;  /* 0x0000000d00118202 */ /* 0x000fe20000000f00 */
[----:B------:R-:W4:Y:S01]  /*08f0*/  @!P0 LDG.E.64 R24, desc[UR10][R34.64] ;  /* 0x0000000a22188981 */ /* 0x000f22000c1e1b00 */
[----:B------:R-:W-:-:S03]  /*0900*/  CS2R R12, SRZ ;  /* 0x00000000000c7805 */ /* 0x000fc6000001ff00 */
[----:B------:R0:W4:Y:S02]  /*0910*/  @!P0 LDG.E.64 R2, desc[UR10][R16.64] ;  /* 0x0000000a10028981 */ /* 0x000124000c1e1b00 */
[----:B0-----:R-:W-:Y:S02]  /*0920*/  @!P0 IMAD.MOV.U32 R16, RZ, RZ, R20 ;  /* 0x000000ffff108224 */ /* 0x001fe400078e0014 */
[----:B------:R-:W-:-:S05]  /*0930*/  @!P0 IMAD.MOV.U32 R17, RZ, RZ, R21 ;  /* 0x000000ffff118224 */ /* 0x000fca00078e0015 */
[----:B------:R-:W4:Y:S01]  /*0940*/  @!P0 LDG.E.64 R12, desc[UR10][R16.64] ;  /* 0x0000000a100c8981 */ /* 0x000f22000c1e1b00 */
[----:B------:R-:W-:-:S04]  /*0950*/  IADD3 R30, PT, PT, R30, 0x8, RZ ;  /* 0x000000081e1e7810 */ /* 0x000fc80007ffe0ff */
[----:B------:R-:W-:Y:S01]  /*0960*/  ISETP.NE.AND P1, PT, R30, RZ, PT ;  /* 0x000000ff1e00720c */ /* 0x000fe20003f25270 */
        /* <DEDUP_REMOVED lines=9> */
[C---:B-----5:R-:W-:Y:S01]  /*0a00*/  FMUL.FTZ R20, R18.reuse, R18 ;  /* 0x0000001212147220 */ /* 0x060fe20000410000 */
        /* <DEDUP_REMOVED lines=9> */
[C---:B------:R-:W-:Y:S01]  /*0aa0*/  FMUL.FTZ R14, R10.reuse, R10 ;  /* 0x0000000a0a0e7220 */ /* 0x040fe20000410000 */
[----:B------:R-:W-:Y:S01]  /*0ab0*/  FADD.FTZ R21, R21, R22 ;  /* 0x0000001615157221 */ /* 0x000fe20000010000 */
[----:B------:R-:W-:Y:S01]  /*0ac0*/  FADD.FTZ R10, R10, R11 ;  /* 0x0000000b0a0a7221 */ /* 0x000fe20000010000 */
[----:B------:R-:W-:Y:S01]  /*0ad0*/  FADD.FTZ R29, R29, R8 ;  /* 0x000000081d1d7221 */ /* 0x000fe20000010000 */
[----:B------:R-:W-:Y:S01]  /*0ae0*/  FFMA.FTZ R14, R11, R11, R14 ;  /* 0x0000000b0b0e7223 */ /* 0x000fe2000001000e */
[C---:B------:R-:W-:Y:S01]  /*0af0*/  FMUL.FTZ R8, R24.reuse, R24 ;  /* 0x0000001818087220 */ /* 0x040fe20000410000 */
[----:B------:R-:W-:Y:S01]  /*0b00*/  FADD.FTZ R21, R21, R10 ;  /* 0x0000000a15157221 */ /* 0x000fe20000010000 */
[----:B------:R-:W-:Y:S01]  /*0b10*/  FADD.FTZ R24, R24, R25 ;  /* 0x0000001918187221 */ /* 0x000fe20000010000 */
[C---:B------:R-:W-:Y:S01]  /*0b20*/  FMUL.FTZ R10, R2.reuse, R2 ;  /* 0x00000002020a7220 */ /* 0x040fe20000410000 */
[----:B------:R-:W-:-:S02]  /*0b30*/  FADD.FTZ R2, R2, R3 ;  /* 0x0000000302027221 */ /* 0x000fc40000010000 */
[----:B------:R-:W-:Y:S01]  /*0b40*/  FADD.FTZ R21, R21, R24 ;  /* 0x0000001815157221 */ /* 0x000fe20000010000 */
[----:B------:R-:W-:Y:S01]  /*0b50*/  FADD.FTZ R29, R29, R14 ;  /* 0x0000000e1d1d7221 */ /* 0x000fe20000010000 */
[----:B------:R-:W-:Y:S01]  /*0b60*/  FFMA.FTZ R8, R25, R25, R8 ;  /* 0x0000001919087223 */ /* 0x000fe20000010008 */
[----:B------:R-:W-:Y:S01]  /*0b70*/  FFMA.FTZ R10, R3, R3, R10 ;  /* 0x00000003030a7223 */ /* 0x000fe2000001000a */
[----:B------:R-:W-:Y:S02]  /*0b80*/  FADD.FTZ R21, R21, R2 ;  /* 0x0000000215157221 */ /* 0x000fe40000010000 */
[----:B------:R-:W-:-:S04]  /*0b90*/  FADD.FTZ R29, R29, R8 ;  /* 0x000000081d1d7221 */ /* 0x000fc80000010000 */
[----:B------:R-:W-:Y:S01]  /*0ba0*/  FADD.FTZ R29, R29, R10 ;  /* 0x0000000a1d1d7221 */ /* 0x000fe20000010000 */
[C---:B------:R-:W-:Y:S01]  /*0bb0*/  FMUL.FTZ R2, R12.reuse, R12 ;  /* 0x0000000c0c027220 */ /* 0x040fe20000410000 */
[----:B------:R-:W-:-:S03]  /*0bc0*/  FADD.FTZ R12, R12, R13 ;  /* 0x0000000d0c0c7221 */ /* 0x000fc60000010000 */
[----:B------:R-:W-:Y:S01]  /*0bd0*/  FFMA.FTZ R2, R13, R13, R2 ;  /* 0x0000000d0d027223 */ /* 0x000fe20000010002 */
[----:B------:R-:W-:-:S03]  /*0be0*/  FADD.FTZ R28, R21, R12 ;  /* 0x0000000c151c7221 */ /* 0x000fc60000010000 */
[----:B------:R-:W-:Y:S01]  /*0bf0*/  FADD.FTZ R29, R29, R2 ;  /* 0x000000021d1d7221 */ /* 0x000fe20000010000 */
[----:B------:R-:W-:Y:S06]  /*0c00*/  @P1 BRA `(.L_x_1304) ;  /* 0xfffffff4009c1947 */ /* 0x000fec000383ffff */
[----:B------:R-:W-:-:S07]  /*0c10*/  VIADD R31, R31, 0xfffffffd ;  /* 0xfffffffd1f1f7836 */ /* 0x000fce0000000000 */
.L_x_1303:
        /* <DEDUP_REMOVED lines=9> */
[C---:B------:R-:W-:Y:S01]  /*0cb0*/  @!P0 IADD3 R17, PT, PT, R31.reuse, 0x1, RZ ;  /* 0x000000011f118810 */ /* 0x040fe20007ffe0ff */
[----:B------:R-:W0:Y:S01]  /*0cc0*/  @!P0 LDC.64 R14, c[0x0][0x390] ;  /* 0x0000e400ff0e8b82 */ /* 0x000e220000000a00 */
[----:B------:R-:W-:Y:S01]  /*0cd0*/  @!P0 IMAD.MOV.U32 R10, RZ, RZ, R6 ;  /* 0x000000ffff0a8224 */ /* 0x000fe200078e0006 */
[----:B------:R-:W-:Y:S01]  /*0ce0*/  @!P0 SHF.R.S32.HI R16, RZ, 0x1f, R31 ;  /* 0x0000001fff108819 */ /* 0x000fe2000001141f */
[----:B------:R-:W-:Y:S01]  /*0cf0*/  @!P0 IMAD.MOV.U32 R11, RZ, RZ, R27 ;  /* 0x000000ffff0b8224 */ /* 0x000fe200078e001b */
[----:B------:R-:W-:Y:S01]  /*0d00*/  @!P0 SHF.R.S32.HI R2, RZ, 0x1f, R17 ;  /* 0x0000001fff028819 */ /* 0x000fe20000011411 */
[----:B------:R-:W-:Y:S01]  /*0d10*/  @!P0 VIADD R33, R31, 0x3 ;  /* 0x000000031f218836 */ /* 0x000fe20000000000 */
[----:B------:R-:W-:Y:S01]  /*0d20*/  @!P0 MOV R19, R27 ;  /* 0x0000001b00138202 */ /* 0x000fe20000000f00 */
[----:B------:R-:W-:Y:S01]  /*0d30*/  @!P0 IMAD.WIDE.U32 R12, R17, UR4, R10 ;  /* 0x00000004110c8c25 */ /* 0x000fe2000f8e000a */
[----:B------:R-:W1:Y:S03]  /*0d40*/  @!P0 LDC.64 R8, c[0x0][0x390] ;  /* 0x0000e400ff088b82 */ /* 0x000e660000000a00 */
[----:B------:R-:W-:-:S02]  /*0d50*/  @!P0 IMAD R18, R2, UR4, RZ ;  /* 0x0000000402128c24 */ /* 0x000fc4000f8e02ff */
[----:B------:R-:W-:-:S03]  /*0d60*/  @!P0 IMAD.WIDE.U32 R20, R31, UR4, R10 ;  /* 0x000000041f148c25 */ /* 0x000fc6000f8e000a */
[----:B------:R-:W2:Y:S01]  /*0d70*/  @!P0 LDC.64 R2, c[0x0][0x390] ;  /* 0x0000e400ff028b82 */ /* 0x000ea20000000a00 */
[----:B------:R-:W-:Y:S01]  /*0d80*/  @!P0 IMAD R25, R17, UR5, R18 ;  /* 0x0000000511198c24 */ /* 0x000fe2000f8e0212 */
[----:B------:R-:W-:Y:S01]  /*0d90*/  @!P0 IADD3 R17, PT, PT, R31, 0x2, RZ ;  /* 0x000000021f118810 */ /* 0x000fe20007ffe0ff */
[----:B------:R-:W-:-:S03]  /*0da0*/  @!P0 IMAD R18, R16, UR4, RZ ;  /* 0x0000000410128c24 */ /* 0x000fc6000f8e02ff */
[----:B------:R-:W-:Y:S01]  /*0db0*/  @!P0 SHF.R.S32.HI R16, RZ, 0x1f, R17 ;  /* 0x0000001fff108819 */ /* 0x000fe20000011411 */
[----:B------:R-:W-:Y:S01]  /*0dc0*/  @!P0 IMAD R23, R31, UR5, R18 ;  /* 0x000000051f178c24 */ /* 0x000fe2000f8e0212 */
[----:B------:R-:W3:Y:S01]  /*0dd0*/  @!P0 LDC.64 R10, c[0x0][0x390] ;  /* 0x0000e400ff0a8b82 */ /* 0x000ee20000000a00 */
[----:B------:R-:W-:Y:S02]  /*0de0*/  @!P0 IMAD.MOV.U32 R18, RZ, RZ, R6 ;  /* 0x000000ffff128224 */ /* 0x000fe400078e0006 */
[----:B------:R-:W-:Y:S01]  /*0df0*/  @!P0 IMAD R22, R16, UR4, RZ ;  /* 0x0000000410168c24 */ /* 0x000fe2000f8e02ff */
[C---:B0-----:R-:W-:Y:S01]  /*0e00*/  @!P0 LEA R16, P2, R20.reuse, R14, 0x2 ;  /* 0x0000000e14108211 */ /* 0x041fe200078410ff */
[----:B------:R-:W-:Y:S01]  /*0e10*/  @!P0 IMAD.IADD R14, R21, 0x1, R23 ;  /* 0x00000001150e8824 */ /* 0x000fe200078e0217 */
[----:B------:R-:W-:Y:S01]  /*0e20*/  @!P0 MOV R21, R27 ;  /* 0x0000001b00158202 */ /* 0x000fe20000000f00 */
[C---:B------:R-:W-:Y:S01]  /*0e30*/  @!P0 IMAD R23, R17.reuse, UR5, R22 ;  /* 0x0000000511178c24 */ /* 0x040fe2000f8e0216 */
[----:B------:R-:W-:Y:S01]  /*0e40*/  @!P0 SHF.R.S32.HI R22, RZ, 0x1f, R33 ;  /* 0x0000001fff168819 */ /* 0x000fe20000011421 */
[----:B------:R-:W-:Y:S01]  /*0e50*/  @!P0 IMAD.WIDE.U32 R18, R17, UR4, R18 ;  /* 0x0000000411128c25 */ /* 0x000fe2000f8e0012 */
[----:B------:R-:W-:-:S02]  /*0e60*/  @!P0 LEA.HI.X R17, R20, R15, R14, 0x2, P2 ;  /* 0x0000000f14118211 */ /* 0x000fc400010f140e */
[----:B------:R-:W-:Y:S01]  /*0e70*/  CS2R R14, SRZ ;  /* 0x00000000000e7805 */ /* 0x000fe2000001ff00 */
[----:B------:R-:W-:Y:S01]  /*0e80*/  @!P0 IMAD.MOV.U32 R20, RZ, RZ, R6 ;  /* 0x000000ffff148224 */ /* 0x000fe200078e0006 */
[----:B-1----:R-:W-:Y:S01]  /*0e90*/  @!P0 LEA R8, P3, R18, R8, 0x2 ;  /* 0x0000000812088211 */ /* 0x002fe200078610ff */
[----:B------:R-:W-:Y:S01]  /*0ea0*/  @!P0 IMAD R30, R22, UR4, RZ ;  /* 0x00000004161e8c24 */ /* 0x000fe2000f8e02ff */
[C---:B--2---:R-:W-:Y:S01]  /*0eb0*/  @!P0 LEA R2, P2, R12.reuse, R2, 0x2 ;  /* 0x000000020c028211 */ /* 0x044fe200078410ff */
[----:B------:R-:W-:Y:S01]  /*0ec0*/  @!P0 IMAD.IADD R22, R13, 0x1, R25 ;  /* 0x000000010d168824 */ /* 0x000fe200078e0219 */
[----:B------:R-:W2:Y:S01]  /*0ed0*/  @!P0 LDG.E.64 R14, desc[UR10][R16.64] ;  /* 0x0000000a100e8981 */ /* 0x000ea2000c1e1b00 */
[----:B------:R-:W-:Y:S02]  /*0ee0*/  @!P0 IMAD.IADD R13, R19, 0x1, R23 ;  /* 0x00000001130d8824 */ /* 0x000fe400078e0217 */
[----:B------:R-:W-:Y:S01]  /*0ef0*/  @!P0 IMAD.WIDE.U32 R20, R33, UR4, R20 ;  /* 0x0000000421148c25 */ /* 0x000fe2000f8e0014 */
[----:B------:R-:W-:-:S02]  /*0f00*/  @!P0 LEA.HI.X R3, R12, R3, R22, 0x2, P2 ;  /* 0x000000030c038211 */ /* 0x000fc400010f1416 */
[----:B------:R-:W-:Y:S02]  /*0f10*/  CS2R R22, SRZ ;  /* 0x0000000000167805 */ /* 0x000fe4000001ff00 */
[----:B------:R-:W-:Y:S01]  /*0f20*/  @!P0 LEA.HI.X R9, R18, R9, R13, 0x2, P3 ;  /* 0x0000000912098211 */ /* 0x000fe200018f140d */
[----:B------:R-:W-:Y:S01]  /*0f30*/  @!P0 IMAD R19, R33, UR5, R30 ;  /* 0x0000000521138c24 */ /* 0x000fe2000f8e021e */
[----:B---3--:R-:W-:Y:S02]  /*0f40*/  @!P0 LEA R18, P2, R20, R10, 0x2 ;  /* 0x0000000a14128211 */ /* 0x008fe400078410ff */
[----:B------:R-:W-:Y:S01]  /*0f50*/  CS2R R12, SRZ ;  /* 0x00000000000c7805 */ /* 0x000fe2000001ff00 */
[----:B------:R-:W3:Y:S01]  /*0f60*/  @!P0 LDG.E.64 R22, desc[UR10][R2.64] ;  /* 0x0000000a02168981 */ /* 0x000ee2000c1e1b00 */
[----:B------:R-:W-:-:S04]  /*0f70*/  @!P0 IADD3 R10, PT, PT, R21, R19, RZ ;  /* 0x00000013150a8210 */ /* 0x000fc80007ffe0ff */
[----:B------:R-:W4:Y:S01]  /*0f80*/  @!P0 LDG.E.64 R12, desc[UR10][R8.64] ;  /* 0x0000000a080c8981 */ /* 0x000f22000c1e1b00 */
[----:B------:R-:W-:Y:S02]  /*0f90*/  @!P0 LEA.HI.X R19, R20, R11, R10, 0x2, P2 ;  /* 0x0000000b14138211 */ /* 0x000fe400010f140a */
[----:B------:R-:W-:-:S06]  /*0fa0*/  CS2R R10, SRZ ;  /* 0x00000000000a7805 */ /* 0x000fcc000001ff00 */
[----:B------:R-:W5:Y:S01]  /*0fb0*/  @!P0 LDG.E.64 R10, desc[UR10][R18.64] ;  /* 0x0000000a120a8981 */ /* 0x000f62000c1e1b00 */
[----:B------:R-:W-:Y:S02]  /*0fc0*/  VIADD R31, R31, 0x4 ;  /* 0x000000041f1f7836 */ /* 0x000fe40000000000 */
        /* <DEDUP_REMOVED lines=20> */
.L_x_1305:
        /* <DEDUP_REMOVED lines=16> */
[----:B------:R-:W-:Y:S02]  /*1210*/  @!P0 IMAD R14, R9, UR4, RZ ;  /* 0x00000004090e8c24 */ /* 0x000fe4000f8e02ff */
[----:B------:R-:W-:Y:S02]  /*1220*/  @!P0 IMAD R9, R31, UR5, R8 ;  /* 0x000000051f098c24 */ /* 0x000fe4000f8e0208 */
[----:B------:R-:W-:-:S04]  /*1230*/  @!P0 IMAD.WIDE.U32 R10, R15, UR4, R26 ;  /* 0x000000040f0a8c25 */ /* 0x000fc8000f8e001a */
[----:B------:R-:W-:Y:S02]  /*1240*/  @!P0 IMAD R15, R15, UR5, R14 ;  /* 0x000000050f0f8c24 */ /* 0x000fe4000f8e020e */
[----:B------:R-:W-:Y:S01]  /*1250*/  @!P0 IMAD.IADD R9, R3, 0x1, R9 ;  /* 0x0000000103098824 */ /* 0x000fe200078e0209 */
[----:B0-----:R-:W-:Y:S01]  /*1260*/  @!P0 LEA R8, P2, R2, R12, 0x2 ;  /* 0x0000000c02088211 */ /* 0x001fe200078410ff */
[----:B------:R-:W-:-:S03]  /*1270*/  @!P0 IMAD.IADD R15, R11, 0x1, R15 ;  /* 0x000000010b0f8824 */ /* 0x000fc600078e020f */
        /* <DEDUP_REMOVED lines=11> */
[----:B---3--:R-:W-:Y:S01]  /*1330*/  FMUL.FTZ R2, R14, R14 ;  /* 0x0000000e0e027220 */ /* 0x008fe20000410000 */
[----:B------:R-:W-:Y:S01]  /*1340*/  FADD.FTZ R11, R28, R11 ;  /* 0x0000000b1c0b7221 */ /* 0x000fe20000010000 */
[----:B------:R-:W-:Y:S01]  /*1350*/  FADD.FTZ R14, R14, R15 ;  /* 0x0000000f0e0e7221 */ /* 0x000fe20000010000 */
[----:B------:R-:W-:Y:S01]  /*1360*/  FADD.FTZ R29, R29, R10 ;  /* 0x0000000a1d1d7221 */ /* 0x000fe20000010000 */
[----:B------:R-:W-:Y:S02]  /*1370*/  FFMA.FTZ R2, R15, R15, R2 ;  /* 0x0000000f0f027223 */ /* 0x000fe40000010002 */
[----:B------:R-:W-:Y:S02]  /*1380*/  FADD.FTZ R28, R11, R14 ;  /* 0x0000000e0b1c7221 */ /* 0x000fe40000010000 */
[----:B------:R-:W-:-:S07]  /*1390*/  FADD.FTZ R29, R29, R2 ;  /* 0x000000021d1d7221 */ /* 0x000fce0000010000 */
.L_x_1306:
[----:B------:R-:W-:Y:S05]  /*13a0*/  @P1 BRA `(.L_x_1302) ;  /* 0x0000000000581947 */ /* 0x000fea0003800000 */
[----:B------:R-:W0:Y:S01]  /*13b0*/  LDCU.64 UR4, c[0x0][0x3e0] ;  /* 0x00007c00ff0477ac */ /* 0x000e220008000a00 */
[----:B------:R-:W-:Y:S01]  /*13c0*/  SHF.R.S32.HI R2, RZ, 0x1f, R31 ;  /* 0x0000001fff027819 */ /* 0x000fe2000001141f */
[----:B------:R-:W-:Y:S01]  /*13d0*/  IMAD.MOV.U32 R26, RZ, RZ, R6 ;  /* 0x000000ffff1a7224 */ /* 0x000fe200078e0006 */
[----:B------:R-:W-:Y:S01]  /*13e0*/  BSSY.RECONVERGENT B0, `(.L_x_1307) ;  /* 0x000000d000007945 */ /* 0x000fe20003800200 */
[----:B0-----:R-:W-:Y:S02]  /*13f0*/  ISETP.GE.U32.AND P0, PT, R4, UR4, PT ;  /* 0x0000000404007c0c */ /* 0x001fe4000bf06070 */
[----:B------:R-:W-:Y:S02]  /*1400*/  IMAD R2, R2, UR4, RZ ;  /* 0x0000000402027c24 */ /* 0x000fe4000f8e02ff */
[----:B------:R-:W-:Y:S01]  /*1410*/  ISETP.GE.AND.EX P0, PT, R5, UR5, PT, P0 ;  /* 0x0000000505007c0c */ /* 0x000fe2000bf06300 */
[----:B------:R-:W-:-:S04]  /*1420*/  IMAD.WIDE.U32 R4, R31, UR4, R26 ;  /* 0x000000041f047c25 */ /* 0x000fc8000f8e001a */
[----:B------:R-:W-:Y:S01]  /*1430*/  IMAD R31, R31, UR5, R2 ;  /* 0x000000051f1f7c24 */ /* 0x000fe2000f8e0202 */
[----:B------:R-:W-:-:S07]  /*1440*/  CS2R R2, SRZ ;  /* 0x0000000000027805 */ /* 0x000fce000001ff00 */
[----:B------:R-:W-:Y:S05]  /*1450*/  @P0 BRA `(.L_x_1308) ;  /* 0x0000000000140947 */ /* 0x000fea0003800000 */
[----:B------:R-:W0:Y:S01]  /*1460*/  LDCU.64 UR4, c[0x0][0x390] ;  /* 0x00007200ff0477ac */ /* 0x000e220008000a00 */
[----:B------:R-:W-:Y:S01]  /*1470*/  IMAD.IADD R31, R5, 0x1, R31 ;  /* 0x00000001051f7824 */ /* 0x000fe200078e021f */
[----:B0-----:R-:W-:-:S04]  /*1480*/  LEA R2, P0, R4, UR4, 0x2 ;  /* 0x0000000404027c11 */ /* 0x001fc8000f8010ff */
[----:B------:R-:W-:-:S06]  /*1490*/  LEA.HI.X R3, R4, UR5, R31, 0x2, P0 ;  /* 0x0000000504037c11 */ /* 0x000fcc00080f141f */
[----:B------:R-:W5:Y:S03]  /*14a0*/  LDG.E.64 R2, desc[UR10][R2.64] ;  /* 0x0000000a02027981 */ /* 0x000f66000c1e1b00 */
.L_x_1308:
[----:B------:R-:W-:Y:S05]  /*14b0*/  BSYNC.RECONVERGENT B0 ;  /* 0x0000000000007941 */ /* 0x000fea0003800200 */
.L_x_1307:
[C---:B-----5:R-:W-:Y:S01]  /*14c0*/  FMUL.FTZ R4, R2.reuse, R2 ;  /* 0x0000000202047220 */ /* 0x060fe20000410000 */
[----:B------:R-:W-:-:S03]  /*14d0*/  FADD.FTZ R5, R2, R3 ;  /* 0x0000000302057221 */ /* 0x000fc60000010000 */
[----:B------:R-:W-:Y:S01]  /*14e0*/  FFMA.FTZ R4, R3, R3, R4 ;  /* 0x0000000303047223 */ /* 0x000fe20000010004 */
[----:B------:R-:W-:-:S03]  /*14f0*/  FADD.FTZ R28, R28, R5 ;  /* 0x000000051c1c7221 */ /* 0x000fc60000010000 */
[----:B------:R-:W-:-:S07]  /*1500*/  FADD.FTZ R29, R29, R4 ;  /* 0x000000041d1d7221 */ /* 0x000fce0000010000 */
.L_x_1302:
[----:B------:R-:W0:Y:S01]  /*1510*/  LDCU UR4, c[0x0][0x40c] ;  /* 0x00008180ff0477ac */ /* 0x000e220008000800 */
[----:B------:R-:W-:Y:S01]  /*1520*/  IMAD.MOV.U32 R38, RZ, RZ, RZ ;  /* 0x000000ffff267224 */ /* 0x000fe200078e00ff */
[----:B0-----:R-:W0:Y:S01]  /*1530*/  I2F.U32.RP R4, UR4 ;  /* 0x0000000400047d06 */ /* 0x001e220008209000 */
[----:B------:R-:W-:-:S07]  /*1540*/  ISETP.NE.U32.AND P2, PT, RZ, UR4, PT ;  /* 0x00000004ff007c0c */ /* 0x000fce000bf45070 */
[----:B0-----:R-:W0:Y:S02]  /*1550*/  MUFU.RCP R4, R4 ;  /* 0x0000000400047308 */ /* 0x001e240000001000 */
[----:B0-----:R-:W-:-:S06]  /*1560*/  IADD3 R2, PT, PT, R4, 0xffffffe, RZ ;  /* 0x0ffffffe04027810 */ /* 0x001fcc0007ffe0ff */
[----:B------:R0:W1:Y:S02]  /*1570*/  F2I.FTZ.U32.TRUNC.NTZ R3, R2 ;  /* 0x0000000200037305 */ /* 0x000064000021f000 */
[----:B0-----:R-:W-:Y:S02]  /*1580*/  IMAD.MOV.U32 R2, RZ, RZ, RZ ;  /* 0x000000ffff027224 */ /* 0x001fe400078e00ff */
[----:B-1----:R-:W-:-:S04]  /*1590*/  IMAD.MOV R5, RZ, RZ, -R3 ;  /* 0x000000ffff057224 */ /* 0x002fc800078e0a03 */
[----:B------:R-:W-:-:S04]  /*15a0*/  IMAD R5, R5, UR4, RZ ;  /* 0x0000000405057c24 */ /* 0x000fc8000f8e02ff */
[----:B------:R-:W-:Y:S01]  /*15b0*/  IMAD.HI.U32 R3, R3, R5, R2 ;  /* 0x0000000503037227 */ /* 0x000fe200078e0002 */
[----:B------:R-:W-:Y:S01]  /*15c0*/  MOV R2, 0x400 ;  /* 0x0000040000027802 */ /* 0x000fe20000000f00 */
[----:B------:R-:W0:Y:S04]  /*15d0*/  S2R R5, SR_CgaCtaId ;  /* 0x0000000000057919 */ /* 0x000e280000008800 */
[----:B------:R-:W-:-:S05]  /*15e0*/  IMAD.HI.U32 R46, R3, R0, RZ ;  /* 0x00000000032e7227 */ /* 0x000fca00078e00ff */
[----:B------:R-:W-:-:S05]  /*15f0*/  IADD3 R3, PT, PT, -R46, RZ, RZ ;  /* 0x000000ff2e037210 */ /* 0x000fca0007ffe1ff */
[----:B------:R-:W-:-:S05]  /*1600*/  IMAD R3, R3, UR4, R0 ;  /* 0x0000000403037c24 */ /* 0x000fca000f8e0200 */
[----:B------:R-:W-:-:S13]  /*1610*/  ISETP.GE.U32.AND P0, PT, R3, UR4, PT ;  /* 0x0000000403007c0c */ /* 0x000fda000bf06070 */
[----:B------:R-:W-:Y:S02]  /*1620*/  @P0 VIADD R3, R3, -UR4 ;  /* 0x8000000403030c36 */ /* 0x000fe40008000000 */
[----:B------:R-:W-:-:S03]  /*1630*/  @P0 VIADD R46, R46, 0x1 ;  /* 0x000000012e2e0836 */ /* 0x000fc60000000000 */
[----:B------:R-:W-:-:S13]  /*1640*/  ISETP.GE.U32.AND P1, PT, R3, UR4, PT ;  /* 0x0000000403007c0c */ /* 0x000fda000bf26070 */
[----:B------:R-:W-:Y:S02]  /*1650*/  @P1 IADD3 R46, PT, PT, R46, 0x1, RZ ;  /* 0x000000012e2e1810 */ /* 0x000fe40007ffe0ff */
[----:B------:R-:W-:-:S05]  /*1660*/  @!P2 LOP3.LUT R46, RZ, UR4, RZ, 0x33, !PT ;  /* 0x00000004ff2eac12 */ /* 0x000fca000f8e33ff */
[----:B------:R-:W-:-:S04]  /*1670*/  IMAD.MOV R3, RZ, RZ, -R46 ;  /* 0x000000ffff037224 */ /* 0x000fc800078e0a2e */
[----:B------:R-:W-:Y:S01]  /*1680*/  IMAD R0, R3, UR4, R0 ;  /* 0x0000000403007c24 */ /* 0x000fe2000f8e0200 */
[----:B0-----:R-:W-:Y:S01]  /*1690*/  LEA R3, R5, R2, 0x18 ;  /* 0x0000000205037211 */ /* 0x001fe200078ec0ff */
        /* <DEDUP_REMOVED lines=10> */
[----:B0-----:R-:W0:Y:S01]  /*1740*/  S2R R0, SR_TID.X ;  /* 0x0000000000007919 */ /* 0x001e220000002100 */
[----:B------:R-:W-:Y:S01]  /*1750*/  UMOV UR4, 0xffffffff ;  /* 0xffffffff00047882 */ /* 0x000fe20000000000 */
[----:B------:R-:W1:Y:S01]  /*1760*/  S2R R52, SR_TID.X ;  /* 0x0000000000347919 */ /* 0x000e620000002100 */
[----:B------:R-:W2:Y:S01]  /*1770*/  S2R R51, SR_LANEID ;  /* 0x0000000000337919 */ /* 0x000ea20000000000 */
[----:B0-----:R-:W-:-:S05]  /*1780*/  IMAD R0, R0, 0xb4, R3 ;  /* 0x000000b400007824 */ /* 0x001fca00078e0203 */
[----:B------:R-:W-:Y:S04]  /*1790*/  LDS R47, [R0+0x14] ;  /* 0x00001400002f7984 */ /* 0x000fe80000000800 */
[----:B------:R-:W0:Y:S04]  /*17a0*/  LDS R44, [R0+0x20] ;  /* 0x00002000002c7984 */ /* 0x000e280000000800 */
[----:B------:R-:W3:Y:S04]  /*17b0*/  LDS R45, [R0+0x1c] ;  /* 0x00001c00002d7984 */ /* 0x000ee80000000800 */
[----:B------:R-:W-:Y:S04]  /*17c0*/  LDS R42, [R0+0x18] ;  /* 0x00001800002a7984 */ /* 0x000fe80000000800 */
[----:B------:R-:W4:Y:S04]  /*17d0*/  LDS R43, [R0+0x24] ;  /* 0x00002400002b7984 */ /* 0x000f280000000800 */
[----:B------:R-:W5:Y:S04]  /*17e0*/  LDS R41, [R0+0x2c] ;  /* 0x00002c0000297984 */ /* 0x000f680000000800 */
[----:B------:R-:W1:Y:S04]  /*17f0*/  LDS R40, [R0+0x28] ;  /* 0x0000280000287984 */ /* 0x000e680000000800 */
[----:B------:R-:W2:Y:S04]  /*1800*/  LDS R38, [R0+0x30] ;  /* 0x0000300000267984 */ /* 0x000ea80000000800 */
[----:B------:R-:W2:Y:S04]  /*1810*/  LDS R36, [R0+0x38] ;  /* 0x0000380000247984 */ /* 0x000ea80000000800 */
[----:B------:R-:W2:Y:S04]  /*1820*/  LDS R39, [R0+0x34] ;  /* 0x0000340000277984 */ /* 0x000ea80000000800 */
[----:B------:R-:W2:Y:S04]  /*1830*/  LDS R37, [R0+0x3c] ;  /* 0x00003c0000257984 */ /* 0x000ea80000000800 */
[----:B------:R-:W2:Y:S01]  /*1840*/  LDS R35, [R0+0x44] ;  /* 0x0000440000237984 */ /* 0x000ea20000000800 */
[----:B0-----:R-:W-:-:S03]  /*1850*/  FADD.FTZ R3, R47, R44 ;  /* 0x0000002c2f037221 */ /* 0x001fc60000010000 */
[----:B------:R-:W0:Y:S01]  /*1860*/  LDS R34, [R0+0x40] ;  /* 0x0000400000227984 */ /* 0x000e220000000800 */
[----:B---3--:R-:W-:-:S03]  /*1870*/  ISETP.NE.AND P0, PT, R45, RZ, PT ;  /* 0x000000ff2d00720c */ /* 0x008fc60003f05270 */
[----:B------:R-:W3:Y:S01]  /*1880*/  LDS R32, [R0+0x48] ;  /* 0x0000480000207984 */ /* 0x000ee20000000800 */
[----:B------:R-:W-:Y:S02]  /*1890*/  FSEL R2, R3, R44, !P0 ;  /* 0x0000002c03027208 */ /* 0x000fe40004000000 */
[----:B------:R-:W-:Y:S01]  /*18a0*/  P2R R53, PR, RZ, 0x1 ;  /* 0x00000001ff357803 */ /* 0x000fe20000000000 */
[----:B------:R-:W3:Y:S01]  /*18b0*/  LDS R30, [R0+0x50] ;  /* 0x00005000001e7984 */ /* 0x000ee20000000800 */
[----:B----4-:R-:W-:-:S03]  /*18c0*/  FADD.FTZ R4, R42, R43 ;  /* 0x0000002b2a047221 */ /* 0x010fc60000010000 */
[----:B------:R-:W4:Y:S01]  /*18d0*/  LDS R33, [R0+0x4c] ;  /* 0x00004c0000217984 */ /* 0x000f220000000800 */
[----:B-----5:R-:W-:Y:S01]  /*18e0*/  FADD.FTZ R2, R41, R2 ;  /* 0x0000000229027221 */ /* 0x020fe20000010000 */
[----:B------:R-:W-:Y:S02]  /*18f0*/  FSEL R3, R4, R43, !P0 ;  /* 0x0000002b04037208 */ /* 0x000fe40004000000 */
[----:B------:R-:W5:Y:S01]  /*1900*/  LDS R31, [R0+0x54] ;  /* 0x00005400001f7984 */ /* 0x000f620000000800 */
[----:B-1----:R-:W-:-:S03]  /*1910*/  ISETP.NE.AND P0, PT, R40, RZ, PT ;  /* 0x000000ff2800720c */ /* 0x002fc60003f05270 */
[----:B------:R-:W1:Y:S01]  /*1920*/  LDS R29, [R0+0x5c] ;  /* 0x00005c00001d7984 */ /* 0x000e620000000800 */
[----:B--2---:R-:W-:Y:S01]  /*1930*/  FADD.FTZ R5, R38, R3 ;  /* 0x0000000326057221 */ /* 0x004fe20000010000 */
[----:B------:R-:W-:Y:S02]  /*1940*/  FSEL R3, R2, R41, !P0 ;  /* 0x0000002902037208 */ /* 0x000fe40004000000 */
[----:B------:R-:W2:Y:S01]  /*1950*/  LDS R28, [R0+0x58] ;  /* 0x00005800001c7984 */ /* 0x000ea20000000800 */
[----:B------:R-:W-:Y:S02]  /*1960*/  P2R R54, PR, RZ, 0x1 ;  /* 0x00000001ff367803 */ /* 0x000fe40000000000 */
[----:B------:R-:W-:Y:S01]  /*1970*/  FSEL R2, R5, R38, !P0 ;  /* 0x0000002605027208 */ /* 0x000fe20004000000 */
[----:B------:R-:W2:Y:S01]  /*1980*/  LDS R26, [R0+0x60] ;  /* 0x00006000001a7984 */ /* 0x000ea20000000800 */
[----:B------:R-:W-:Y:S01]  /*1990*/  FADD.FTZ R3, R36, R3 ;  /* 0x0000000324037221 */ /* 0x000fe20000010000 */
[----:B------:R-:W-:-:S02]  /*19a0*/  ISETP.NE.AND P0, PT, R39, RZ, PT ;  /* 0x000000ff2700720c */ /* 0x000fc40003f05270 */
[----:B------:R-:W2:Y:S01]  /*19b0*/  LDS R24, [R0+0x68] ;  /* 0x0000680000187984 */ /* 0x000ea20000000800 */
[----:B------:R-:W-:Y:S01]  /*19c0*/  FADD.FTZ R4, R37, R2 ;  /* 0x0000000225047221 */ /* 0x000fe20000010000 */
[----:B------:R-:W-:Y:S02]  /*19d0*/  FSEL R2, R3, R36, !P0 ;  /* 0x0000002403027208 */ /* 0x000fe40004000000 */
[----:B------:R-:W2:Y:S01]  /*19e0*/  LDS R27, [R0+0x64] ;  /* 0x00006400001b7984 */ /* 0x000ea20000000800 */
[----:B------:R-:W-:Y:S02]  /*19f0*/  P2R R55, PR, RZ, 0x1 ;  /* 0x00000001ff377803 */ /* 0x000fe40000000000 */
[----:B------:R-:W-:Y:S01]  /*1a00*/  FSEL R3, R4, R37, !P0 ;  /* 0x0000002504037208 */ /* 0x000fe20004000000 */
[----:B------:R-:W2:Y:S01]  /*1a10*/  LDS R25, [R0+0x6c] ;  /* 0x00006c0000197984 */ /* 0x000ea20000000800 */
[----:B------:R-:W-:Y:S01]  /*1a20*/  FADD.FTZ R2, R35, R2 ;  /* 0x0000000223027221 */ /* 0x000fe20000010000 */
[----:B0-----:R-:W-:-:S02]  /*1a30*/  ISETP.NE.AND P0, PT, R34, RZ, PT ;  /* 0x000000ff2200720c */ /* 0x001fc40003f05270 */
[----:B------:R-:W0:Y:S01]  /*1a40*/  LDS R21, [R0+0x74] ;  /* 0x0000740000157984 */ /* 0x000e220000000800 */
[----:B---3--:R-:W-:Y:S01]  /*1a50*/  FADD.FTZ R5, R32, R3 ;  /* 0x0000000320057221 */ /* 0x008fe20000010000 */
[----:B------:R-:W-:Y:S02]  /*1a60*/  FSEL R3, R2, R35, !P0 ;  /* 0x0000002302037208 */ /* 0x000fe40004000000 */
[----:B------:R-:W3:Y:S01]  /*1a70*/  LDS R22, [R0+0x78] ;  /* 0x0000780000167984 */ /* 0x000ee20000000800 */
[----:B------:R-:W-:Y:S02]  /*1a80*/  P2R R56, PR, RZ, 0x1 ;  /* 0x00000001ff387803 */ /* 0x000fe40000000000 */
[----:B------:R-:W-:Y:S01]  /*1a90*/  FSEL R2, R5, R32, !P0 ;  /* 0x0000002005027208 */ /* 0x000fe20004000000 */
[----:B------:R-:W3:Y:S01]  /*1aa0*/  LDS R20, [R0+0x70] ;  /* 0x0000700000147984 */ /* 0x000ee20000000800 */
[----:B------:R-:W-:Y:S01]  /*1ab0*/  FADD.FTZ R3, R30, R3 ;  /* 0x000000031e037221 */ /* 0x000fe20000010000 */
[----:B----4-:R-:W-:-:S02]  /*1ac0*/  ISETP.NE.AND P0, PT, R33, RZ, PT ;  /* 0x000000ff2100720c */ /* 0x010fc40003f05270 */
[----:B------:R-:W4:Y:S01]  /*1ad0*/  LDS R18, [R0+0x80] ;  /* 0x0000800000127984 */ /* 0x000f220000000800 */
[----:B-----5:R-:W-:Y:S01]  /*1ae0*/  FADD.FTZ R4, R31, R2 ;  /* 0x000000021f047221 */ /* 0x020fe20000010000 */
[----:B------:R-:W-:Y:S02]  /*1af0*/  FSEL R2, R3, R30, !P0 ;  /* 0x0000001e03027208 */ /* 0x000fe40004000000 */
[----:B------:R-:W-:Y:S01]  /*1b00*/  LDS R19, [R0+0x84] ;  /* 0x0000840000137984 */ /* 0x000fe20000000800 */
[----:B------:R-:W-:Y:S02]  /*1b10*/  P2R R57, PR, RZ, 0x1 ;  /* 0x00000001ff397803 */ /* 0x000fe40000000000 */
[----:B------:R-:W-:Y:S01]  /*1b20*/  FSEL R3, R4, R31, !P0 ;  /* 0x0000001f04037208 */ /* 0x000fe20004000000 */
[----:B------:R-:W5:Y:S01]  /*1b30*/  LDS R17, [R0+0x7c] ;  /* 0x00007c0000117984 */ /* 0x000f620000000800 */
[----:B-1----:R-:W-:Y:S01]  /*1b40*/  FADD.FTZ R2, R29, R2 ;  /* 0x000000021d027221 */ /* 0x002fe20000010000 */
[----:B--2---:R-:W-:-:S02]  /*1b50*/  ISETP.NE.AND P0, PT, R28, RZ, PT ;  /* 0x000000ff1c00720c */ /* 0x004fc40003f05270 */
[----:B------:R-:W1:Y:S01]  /*1b60*/  LDS R15, [R0+0x8c] ;  /* 0x00008c00000f7984 */ /* 0x000e620000000800 */
[----:B------:R-:W-:Y:S01]  /*1b70*/  FADD.FTZ R5, R26, R3 ;  /* 0x000000031a057221 */ /* 0x000fe20000010000 */
[----:B------:R-:W-:Y:S02]  /*1b80*/  FSEL R3, R2, R29, !P0 ;  /* 0x0000001d02037208 */ /* 0x000fe40004000000 */
[----:B------:R-:W2:Y:S01]  /*1b90*/  LDS R16, [R0+0x90] ;  /* 0x0000900000107984 */ /* 0x000ea20000000800 */
[----:B------:R-:W-:Y:S02]  /*1ba0*/  P2R R58, PR, RZ, 0x1 ;  /* 0x00000001ff3a7803 */ /* 0x000fe40000000000 */
[----:B------:R-:W-:Y:S01]  /*1bb0*/  FSEL R2, R5, R26, !P0 ;  /* 0x0000001a05027208 */ /* 0x000fe20004000000 */
[----:B------:R-:W2:Y:S01]  /*1bc0*/  LDS R14, [R0+0x88] ;  /* 0x00008800000e7984 */ /* 0x000ea20000000800 */
[----:B------:R-:W-:Y:S01]  /*1bd0*/  FADD.FTZ R3, R24, R3 ;  /* 0x0000000318037221 */ /* 0x000fe20000010000 */
[----:B------:R-:W-:-:S02]  /*1be0*/  ISETP.NE.AND P0, PT, R27, RZ, PT ;  /* 0x000000ff1b00720c */ /* 0x000fc40003f05270 */
[----:B------:R-:W-:Y:S01]  /*1bf0*/  LDS R12, [R0+0x98] ;  /* 0x00009800000c7984 */ /* 0x000fe20000000800 */
[----:B------:R-:W-:Y:S01]  /*1c00*/  FADD.FTZ R6, R25, R2 ;  /* 0x0000000219067221 */ /* 0x000fe20000010000 */
[----:B------:R-:W-:Y:S02]  /*1c10*/  FSEL R4, R3, R24, !P0 ;  /* 0x0000001803047208 */ /* 0x000fe40004000000 */
[----:B------:R-:W2:Y:S01]  /*1c20*/  LDS R23, [R0+0x10] ;  /* 0x0000100000177984 */ /* 0x000ea20000000800 */
[----:B------:R-:W-:Y:S02]  /*1c30*/  P2R R59, PR, RZ, 0x1 ;  /* 0x00000001ff3b7803 */ /* 0x000fe40000000000 */
[----:B------:R-:W-:Y:S01]  /*1c40*/  FSEL R3, R6, R25, !P0 ;  /* 0x0000001906037208 */ /* 0x000fe20004000000 */
[----:B------:R-:W2:Y:S01]  /*1c50*/  LDS R13, [R0+0x94] ;  /* 0x00009400000d7984 */ /* 0x000ea20000000800 */
[----:B0-----:R-:W-:-:S03]  /*1c60*/  FADD.FTZ R4, R21, R4 ;  /* 0x0000000415047221 */ /* 0x001fc60000010000 */
[----:B------:R-:W0:Y:S01]  /*1c70*/  LDS R11, [R0+0x9c] ;  /* 0x00009c00000b7984 */ /* 0x000e220000000800 */
[----:B---3--:R-:W-:Y:S01]  /*1c80*/  FADD.FTZ R5, R22, R3 ;  /* 0x0000000316057221 */ /* 0x008fe20000010000 */
[----:B------:R-:W-:Y:S02]  /*1c90*/  ISETP.NE.AND P0, PT, R20, RZ, PT ;  /* 0x000000ff1400720c */ /* 0x000fe40003f05270 */
[----:B------:R-:W3:Y:S02]  /*1ca0*/  LDS R9, [R0+0xa4] ;  /* 0x0000a40000097984 */ /* 0x000ee40000000800 */
[----:B------:R-:W-:Y:S02]  /*1cb0*/  FSEL R3, R4, R21, !P0 ;  /* 0x0000001504037208 */ /* 0x000fe40004000000 */
[----:B------:R-:W3:Y:S01]  /*1cc0*/  LDS R10, [R0+0xa0] ;  /* 0x0000a000000a7984 */ /* 0x000ee20000000800 */
[----:B------:R-:W-:Y:S02]  /*1cd0*/  FSEL R4, R5, R22, !P0 ;  /* 0x0000001605047208 */ /* 0x000fe40004000000 */
[----:B----4-:R-:W-:Y:S01]  /*1ce0*/  FADD.FTZ R3, R18, R3 ;  /* 0x0000000312037221 */ /* 0x010fe20000010000 */
[----:B------:R-:W4:Y:S01]  /*1cf0*/  LDS R8, [R0+0xa8] ;  /* 0x0000a80000087984 */ /* 0x000f220000000800 */
[----:B-----5:R-:W-:Y:S01]  /*1d00*/  ISETP.NE.AND P1, PT, R17, RZ, PT ;  /* 0x000000ff1100720c */ /* 0x020fe20003f25270 */
[----:B------:R-:W-:-:S02]  /*1d10*/  FADD.FTZ R48, R19, R4 ;  /* 0x0000000413307221 */ /* 0x000fc40000010000 */
[----:B------:R-:W5:Y:S01]  /*1d20*/  LDS R6, [R0+0xb0] ;  /* 0x0000b00000067984 */ /* 0x000f620000000800 */
[----:B------:R-:W-:Y:S02]  /*1d30*/  FSEL R4, R3, R18, !P1 ;  /* 0x0000001203047208 */ /* 0x000fe40004800000 */
[----:B------:R-:W-:Y:S01]  /*1d40*/  FSEL R3, R48, R19, !P1 ;  /* 0x0000001330037208 */ /* 0x000fe20004800000 */
[----:B------:R-:W5:Y:S02]  /*1d50*/  LDS R5, [R0+0xb4] ;  /* 0x0000b40000057984 */ /* 0x000f640000000800 */
[----:B-1----:R-:W-:Y:S02]  /*1d60*/  FADD.FTZ R4, R15, R4 ;  /* 0x000000040f047221 */ /* 0x002fe40000010000 */
[----:B------:R1:W5:Y:S01]  /*1d70*/  LDS R7, [R0+0xac] ;  /* 0x0000ac0000077984 */ /* 0x0003620000000800 */
[----:B--2---:R-:W-:Y:S01]  /*1d80*/  FADD.FTZ R49, R16, R3 ;  /* 0x0000000310317221 */ /* 0x004fe20000010000 */
[----:B------:R-:W-:-:S04]  /*1d90*/  ISETP.NE.AND P2, PT, R14, RZ, PT ;  /* 0x000000ff0e00720c */ /* 0x000fc80003f45270 */
[----:B------:R-:W-:Y:S02]  /*1da0*/  FSEL R3, R4, R15, !P2 ;  /* 0x0000000f04037208 */ /* 0x000fe40005000000 */
[----:B------:R-:W-:Y:S02]  /*1db0*/  FSEL R4, R49, R16, !P2 ;  /* 0x0000001031047208 */ /* 0x000fe40005000000 */
[----:B------:R-:W-:Y:S01]  /*1dc0*/  IADD3 R2, PT, PT, R40, R45, R23 ;  /* 0x0000002d28027210 */ /* 0x000fe20007ffe017 */
[----:B------:R-:W-:Y:S01]  /*1dd0*/  FADD.FTZ R3, R12, R3 ;  /* 0x000000030c037221 */ /* 0x000fe20000010000 */
[----:B------:R-:W-:Y:S02]  /*1de0*/  ISETP.NE.AND P3, PT, R13, RZ, PT ;  /* 0x000000ff0d00720c */ /* 0x000fe40003f65270 */
[----:B------:R-:W-:Y:S01]  /*1df0*/  IADD3 R2, PT, PT, R34, R2, R39 ;  /* 0x0000000222027210 */ /* 0x000fe20007ffe027 */
[----:B0-----:R-:W-:Y:S01]  /*1e00*/  FADD.FTZ R4, R11, R4 ;  /* 0x000000040b047221 */ /* 0x001fe20000010000 */
[----:B-1----:R-:W-:-:S02]  /*1e10*/  FSEL R0, R3, R12, !P3 ;  /* 0x0000000c03007208 */ /* 0x002fc40005800000 */
[----:B------:R-:W-:Y:S02]  /*1e20*/  IADD3 R2, PT, PT, R28, R2, R33 ;  /* 0x000000021c027210 */ /* 0x000fe40007ffe021 */
[----:B------:R-:W-:Y:S01]  /*1e30*/  FSEL R3, R4, R11, !P3 ;  /* 0x0000000b04037208 */ /* 0x000fe20005800000 */
[----:B---3--:R-:W-:Y:S01]  /*1e40*/  FADD.FTZ R0, R9, R0 ;  /* 0x0000000009007221 */ /* 0x008fe20000010000 */
[----:B------:R-:W-:Y:S02]  /*1e50*/  IADD3 R2, PT, PT, R20, R2, R27 ;  /* 0x0000000214027210 */ /* 0x000fe40007ffe01b */
[----:B------:R-:W-:Y:S02]  /*1e60*/  ISETP.NE.AND P4, PT, R10, RZ, PT ;  /* 0x000000ff0a00720c */ /* 0x000fe40003f85270 */
[----:B------:R-:W-:Y:S01]  /*1e70*/  IADD3 R2, PT, PT, R14, R2, R17 ;  /* 0x000000020e027210 */ /* 0x000fe20007ffe011 */
[----:B----4-:R-:W-:Y:S01]  /*1e80*/  FADD.FTZ R3, R8, R3 ;  /* 0x0000000308037221 */ /* 0x010fe20000010000 */
[----:B------:R-:W-:-:S02]  /*1e90*/  FSEL R49, R0, R9, !P4 ;  /* 0x0000000900317208 */ /* 0x000fc40006000000 */
[----:B------:R-:W-:Y:S02]  /*1ea0*/  IADD3 R2, PT, PT, R10, R2, R13 ;  /* 0x000000020a027210 */ /* 0x000fe40007ffe00d */
[----:B------:R-:W-:Y:S01]  /*1eb0*/  FSEL R0, R3, R8, !P4 ;  /* 0x0000000803007208 */ /* 0x000fe20006000000 */
[----:B-----5:R-:W-:-:S04]  /*1ec0*/  FADD.FTZ R49, R6, R49 ;  /* 0x0000003106317221 */ /* 0x020fc80000010000 */
[----:B------:R-:W-:Y:S01]  /*1ed0*/  FADD.FTZ R0, R5, R0 ;  /* 0x0000000005007221 */ /* 0x000fe20000010000 */
[C---:B------:R-:W-:Y:S02]  /*1ee0*/  ISETP.NE.AND P5, PT, R7.reuse, RZ, PT ;  /* 0x000000ff0700720c */ /* 0x040fe40003fa5270 */
[----:B------:R-:W-:Y:S02]  /*1ef0*/  IADD3 R3, PT, PT, R7, R2, RZ ;  /* 0x0000000207037210 */ /* 0x000fe40007ffe0ff */
[----:B------:R-:W-:Y:S02]  /*1f00*/  FSEL R4, R49, R6, !P5 ;  /* 0x0000000631047208 */ /* 0x000fe40006800000 */
[----:B------:R-:W-:Y:S01]  /*1f10*/  FSEL R2, R0, R5, !P5 ;  /* 0x0000000500027208 */ /* 0x000fe20006800000 */
[----:B------:R-:W-:Y:S06]  /*1f20*/  BRA.DIV UR4, `(.L_x_1310) ;  /* 0x0000000e046c7947 */ /* 0x000fec000b800000 */
[----:B------:R-:W0:Y:S01]  /*1f30*/  SHFL.UP PT, R0, R2, 0x1, RZ ;  /* 0x0420000002007989 */ /* 0x000e2200000e00ff */
[----:B------:R-:W-:Y:S02]  /*1f40*/  P2R R48, PR, RZ, 0x1 ;  /* 0x00000001ff307803 */ /* 0x000fe40000000000 */
[----:B------:R-:W-:Y:S01]  /*1f50*/  ISETP.GE.AND P0, PT, R51, 0x1, PT ;  /* 0x000000013300780c */ /* 0x000fe20003f06270 */
[----:B------:R-:W1:Y:S01]  /*1f60*/  SHFL.UP PT, R50, R3, 0x1, RZ ;  /* 0x0420000003327989 */ /* 0x000e6200000e00ff */
[----:B------:R-:W-:-:S03]  /*1f70*/  ISETP.NE.AND P6, PT, R3, RZ, PT ;  /* 0x000000ff0300720c */ /* 0x000fc60003fc5270 */
[----:B------:R-:W2:Y:S01]  /*1f80*/  SHFL.UP PT, R49, R4, 0x1, RZ ;  /* 0x0420000004317989 */ /* 0x000ea200000e00ff */
[----:B0-----:R-:W-:Y:S01]  /*1f90*/  FADD.FTZ R61, R2, R0 ;  /* 0x00000000023d7221 */ /* 0x001fe20000010000 */
[----:B-1----:R-:W-:-:S06]  /*1fa0*/  SEL R50, R50, RZ, P0 ;  /* 0x000000ff32327207 */ /* 0x002fcc0000000000 */
[----:B------:R-:W-:Y:S01]  /*1fb0*/  @P0 FSEL R2, R61, R2, !P6 ;  /* 0x000000023d020208 */ /* 0x000fe20007000000 */
[----:B--2---:R-:W-:Y:S01]  /*1fc0*/  FADD.FTZ R49, R4, R49 ;  /* 0x0000003104317221 */ /* 0x004fe20000010000 */
[----:B------:R-:W-:-:S03]  /*1fd0*/  IMAD.IADD R50, R3, 0x1, R50 ;  /* 0x0000000103327824 */ /* 0x000fc600078e0232 */
[----:B------:R-:W0:Y:S01]  /*1fe0*/  SHFL.UP PT, R0, R2, 0x2, RZ ;  /* 0x0440000002007989 */ /* 0x000e2200000e00ff */
[----:B------:R-:W-:Y:S02]  /*1ff0*/  @P0 FSEL R4, R49, R4, !P6 ;  /* 0x0000000431040208 */ /* 0x000fe40007000000 */
[----:B------:R-:W-:Y:S02]  /*2000*/  ISETP.GE.AND P0, PT, R51, 0x2, PT ;  /* 0x000000023300780c */ /* 0x000fe40003f06270 */
[----:B------:R-:W-:Y:S01]  /*2010*/  ISETP.NE.AND P6, PT, R50, RZ, PT ;  /* 0x000000ff3200720c */ /* 0x000fe20003fc5270 */
[----:B------:R-:W1:Y:S01]  /*2020*/  SHFL.UP PT, R49, R4, 0x2, RZ ;  /* 0x0440000004317989 */ /* 0x000e6200000e00ff */
[----:B0-----:R-:W-:-:S03]  /*2030*/  FADD.FTZ R61, R2, R0 ;  /* 0x00000000023d7221 */ /* 0x001fc60000010000 */
[----:B------:R-:W0:Y:S06]  /*2040*/  SHFL.UP PT, R0, R50, 0x2, RZ ;  /* 0x0440000032007989 */ /* 0x000e2c00000e00ff */
[----:B------:R-:W-:Y:S01]  /*2050*/  @P0 FSEL R2, R61, R2, !P6 ;  /* 0x000000023d020208 */ /* 0x000fe20007000000 */
[----:B-1----:R-:W-:-:S05]  /*2060*/  FADD.FTZ R49, R4, R49 ;  /* 0x0000003104317221 */ /* 0x002fca0000010000 */
[----:B------:R-:W-:Y:S02]  /*2070*/  @P0 FSEL R4, R49, R4, !P6 ;  /* 0x0000000431040208 */ /* 0x000fe40007000000 */
[----:B0-----:R-:W-:Y:S02]  /*2080*/  SEL R3, R0, RZ, P0 ;  /* 0x000000ff00037207 */ /* 0x001fe40000000000 */
[----:B------:R-:W0:Y:S01]  /*2090*/  SHFL.UP PT, R0, R2, 0x4, RZ ;  /* 0x0480000002007989 */ /* 0x000e2200000e00ff */
[----:B------:R-:W-:Y:S02]  /*20a0*/  ISETP.GE.AND P0, PT, R51, 0x4, PT ;  /* 0x000000043300780c */ /* 0x000fe40003f06270 */
[----:B------:R-:W-:Y:S02]  /*20b0*/  IADD3 R50, PT, PT, R50, R3, RZ ;  /* 0x0000000332327210 */ /* 0x000fe40007ffe0ff */
[----:B------:R-:W1:Y:S02]  /*20c0*/  SHFL.UP PT, R3, R4, 0x4, RZ ;  /* 0x0480000004037989 */ /* 0x000e6400000e00ff */
[----:B------:R-:W-:Y:S01]  /*20d0*/  ISETP.NE.AND P6, PT, R50, RZ, PT ;  /* 0x000000ff3200720c */ /* 0x000fe20003fc5270 */
[----:B0-----:R-:W-:-:S02]  /*20e0*/  FADD.FTZ R49, R2, R0 ;  /* 0x0000000002317221 */ /* 0x001fc40000010000 */
[----:B------:R-:W0:Y:S01]  /*20f0*/  SHFL.UP PT, R0, R50, 0x4, RZ ;  /* 0x0480000032007989 */ /* 0x000e2200000e00ff */
[----:B-1----:R-:W-:-:S03]  /*2100*/  FADD.FTZ R3, R4, R3 ;  /* 0x0000000304037221 */ /* 0x002fc60000010000 */
[----:B------:R-:W-:Y:S02]  /*2110*/  @P0 FSEL R2, R49, R2, !P6 ;  /* 0x0000000231020208 */ /* 0x000fe40007000000 */
[----:B------:R-:W-:Y:S02]  /*2120*/  @P0 FSEL R4, R3, R4, !P6 ;  /* 0x0000000403040208 */ /* 0x000fe40007000000 */
[----:B0-----:R-:W-:Y:S02]  /*2130*/  SEL R3, R0, RZ, P0 ;  /* 0x000000ff00037207 */ /* 0x001fe40000000000 */
[----:B------:R-:W0:Y:S01]  /*2140*/  SHFL.UP PT, R0, R2, 0x8, RZ ;  /* 0x0500000002007989 */ /* 0x000e2200000e00ff */
[----:B------:R-:W-:Y:S02]  /*2150*/  ISETP.GE.AND P0, PT, R51, 0x8, PT ;  /* 0x000000083300780c */ /* 0x000fe40003f06270 */
[----:B------:R-:W-:Y:S02]  /*2160*/  IMAD.IADD R50, R50, 0x1, R3 ;  /* 0x0000000132327824 */ /* 0x000fe400078e0203 */
[----:B------:R-:W1:Y:S03]  /*2170*/  SHFL.UP PT, R3, R4, 0x8, RZ ;  /* 0x0500000004037989 */ /* 0x000e6600000e00ff */
[----:B------:R-:W-:Y:S01]  /*2180*/  ISETP.NE.AND P6, PT, R50, RZ, PT ;  /* 0x000000ff3200720c */ /* 0x000fe20003fc5270 */
[----:B0-----:R-:W-:-:S02]  /*2190*/  FADD.FTZ R49, R2, R0 ;  /* 0x0000000002317221 */ /* 0x001fc40000010000 */
[----:B------:R-:W0:Y:S01]  /*21a0*/  SHFL.UP PT, R0, R50, 0x8, RZ ;  /* 0x0500000032007989 */ /* 0x000e2200000e00ff */
[----:B-1----:R-:W-:Y:S02]  /*21b0*/  FADD.FTZ R3, R4, R3 ;  /* 0x0000000304037221 */ /* 0x002fe40000010000 */
[----:B------:R-:W-:-:S03]  /*21c0*/  @P0 FSEL R2, R49, R2, !P6 ;  /* 0x0000000231020208 */ /* 0x000fc60007000000 */
[----:B------:R-:W-:Y:S02]  /*21d0*/  @P0 FSEL R4, R3, R4, !P6 ;  /* 0x0000000403040208 */ /* 0x000fe40007000000 */
[----:B0-----:R-:W-:-:S03]  /*21e0*/  SEL R3, R0, RZ, P0 ;  /* 0x000000ff00037207 */ /* 0x001fc60000000000 */
[----:B------:R-:W0:Y:S01]  /*21f0*/  SHFL.UP PT, R0, R4, 0x10, RZ ;  /* 0x0600000004007989 */ /* 0x000e2200000e00ff */
[----:B------:R-:W-:Y:S02]  /*2200*/  ISETP.GE.AND P0, PT, R51, 0x10, PT ;  /* 0x000000103300780c */ /* 0x000fe40003f06270 */
[----:B------:R-:W-:Y:S02]  /*2210*/  IADD3 R50, PT, PT, R50, R3, RZ ;  /* 0x0000000332327210 */ /* 0x000fe40007ffe0ff */
[----:B------:R-:W1:Y:S02]  /*2220*/  SHFL.UP PT, R3, R2, 0x10, RZ ;  /* 0x0600000002037989 */ /* 0x000e6400000e00ff */
[----:B------:R-:W-:Y:S02]  /*2230*/  ISETP.NE.AND P6, PT, R50, RZ, PT ;  /* 0x000000ff3200720c */ /* 0x000fe40003fc5270 */
[----:B------:R-:W2:Y:S01]  /*2240*/  SHFL.UP PT, R60, R50, 0x10, RZ ;  /* 0x06000000323c7989 */ /* 0x000ea200000e00ff */
[----:B0-----:R-:W-:Y:S01]  /*2250*/  FADD.FTZ R49, R4, R0 ;  /* 0x0000000004317221 */ /* 0x001fe20000010000 */
[----:B-1----:R-:W-:-:S04]  /*2260*/  FADD.FTZ R3, R2, R3 ;  /* 0x0000000302037221 */ /* 0x002fc80000010000 */
[----:B------:R-:W-:Y:S02]  /*2270*/  @P0 FSEL R4, R49, R4, !P6 ;  /* 0x0000000431040208 */ /* 0x000fe40007000000 */
[----:B------:R-:W-:Y:S02]  /*2280*/  @P0 FSEL R2, R3, R2, !P6 ;  /* 0x0000000203020208 */ /* 0x000fe40007000000 */
[----:B------:R-:W-:Y:S02]  /*2290*/  ISETP.GE.AND P6, PT, R51, 0x10, PT ;  /* 0x000000103300780c */ /* 0x000fe40003fc6270 */
[----:B------:R-:W0:Y:S01]  /*22a0*/  SHFL.UP PT, R4, R4, 0x1, RZ ;  /* 0x0420000004047989 */ /* 0x000e2200000e00ff */
[----:B------:R-:W-:Y:S02]  /*22b0*/  ISETP.NE.AND P0, PT, R48, RZ, PT ;  /* 0x000000ff3000720c */ /* 0x000fe40003f05270 */
[----:B--2---:R-:W-:Y:S01]  /*22c0*/  SEL R3, R60, RZ, P6 ;  /* 0x000000ff3c037207 */ /* 0x004fe20003000000 */
[----:B------:R-:W1:Y:S04]  /*22d0*/  SHFL.UP PT, R2, R2, 0x1, RZ ;  /* 0x0420000002027989 */ /* 0x000e6800000e00ff */
[----:B------:R-:W-:-:S06]  /*22e0*/  IMAD.IADD R60, R50, 0x1, R3 ;  /* 0x00000001323c7824 */ /* 0x000fcc00078e0203 */
[----:B------:R-:W2:Y:S02]  /*22f0*/  SHFL.UP PT, R60, R60, 0x1, RZ ;  /* 0x042000003c3c7989 */ /* 0x000ea400000e00ff */
.L_x_1329:
[----:B------:R-:W-:Y:S02]  /*2300*/  P2R R0, PR, RZ, 0x1 ;  /* 0x00000001ff007803 */ /* 0x000fe40000000000 */
[----:B------:R-:W-:Y:S02]  /*2310*/  ISETP.NE.AND P0, PT, R53, RZ, PT ;  /* 0x000000ff3500720c */ /* 0x000fe40003f05270 */
[----:B------:R-:W-:Y:S02]  /*2320*/  P2R R53, PR, RZ, 0x20 ;  /* 0x00000020ff357803 */ /* 0x000fe40000000000 */
[----:B------:R-:W-:Y:S02]  /*2330*/  ISETP.NE.AND P5, PT, R52, RZ, PT ;  /* 0x000000ff3400720c */ /* 0x000fe40003fa5270 */
[----:B------:R-:W-:Y:S02]  /*2340*/  P2R R49, PR, RZ, 0x1 ;  /* 0x00000001ff317803 */ /* 0x000fe40000000000 */
[----:B------:R-:W-:-:S02]  /*2350*/  PLOP3.LUT P6, PT, PT, PT, PT, 0x80, 0x8 ;  /* 0x000000000008781c */ /* 0x000fc40003fcf070 */
[----:B------:R-:W-:Y:S02]  /*2360*/  P2R R3, PR, RZ, 0x2 ;  /* 0x00000002ff037803 */ /* 0x000fe40000000000 */
[----:B------:R-:W-:Y:S02]  /*2370*/  ISETP.NE.AND P1, PT, R54, RZ, PT ;  /* 0x000000ff3600720c */ /* 0x000fe40003f25270 */
[----:B------:R-:W-:Y:S02]  /*2380*/  P2R R48, PR, RZ, 0x4 ;  /* 0x00000004ff307803 */ /* 0x000fe40000000000 */
[----:B------:R-:W-:Y:S02]  /*2390*/  ISETP.NE.AND P2, PT, R55, RZ, PT ;  /* 0x000000ff3700720c */ /* 0x000fe40003f45270 */
[----:B------:R-:W-:Y:S02]  /*23a0*/  @P5 ISETP.NE.AND P0, PT, R23, RZ, PT ;  /* 0x000000ff1700520c */ /* 0x000fe40003f05270 */
[----:B--2---:R-:W-:-:S02]  /*23b0*/  @P5 IADD3 R23, PT, PT, R60, R23, RZ ;  /* 0x000000173c175210 */ /* 0x004fc40007ffe0ff */
[----:B------:R-:W-:Y:S02]  /*23c0*/  @P5 PLOP3.LUT P6, PT, P0, PT, PT, 0x80, 0x8 ;  /* 0x000000000008581c */ /* 0x000fe400007cf070 */
[----:B------:R-:W-:Y:S01]  /*23d0*/  ISETP.NE.AND P0, PT, R49, RZ, PT ;  /* 0x000000ff3100720c */ /* 0x000fe20003f05270 */
[----:B------:R-:W-:Y:S01]  /*23e0*/  IMAD.IADD R45, R45, 0x1, R23 ;  /* 0x000000012d2d7824 */ /* 0x000fe200078e0217 */
[----:B------:R-:W-:Y:S01]  /*23f0*/  P2R R50, PR, RZ, 0x8 ;  /* 0x00000008ff327803 */ /* 0x000fe20000000000 */
[----:B------:R-:W2:Y:S01]  /*2400*/  S2R R49, SR_TID.X ;  /* 0x0000000000317919 */ /* 0x000ea20000002100 */
[----:B------:R-:W-:Y:S02]  /*2410*/  ISETP.NE.AND P3, PT, R56, RZ, PT ;  /* 0x000000ff3800720c */ /* 0x000fe40003f65270 */
[----:B------:R-:W-:Y:S02]  /*2420*/  P2R R51, PR, RZ, 0x10 ;  /* 0x00000010ff337803 */ /* 0x000fe40000000000 */
[----:B------:R-:W-:-:S02]  /*2430*/  ISETP.NE.AND P4, PT, R57, RZ, PT ;  /* 0x000000ff3900720c */ /* 0x000fc40003f85270 */
[----:B------:R-:W-:Y:S01]  /*2440*/  IADD3 R40, PT, PT, R40, R45, RZ ;  /* 0x0000002d28287210 */ /* 0x000fe20007ffe0ff */
[----:B0-----:R-:W-:Y:S01]  /*2450*/  @!P6 FADD.FTZ R47, R4, R47 ;  /* 0x0000002f042fe221 */ /* 0x001fe20000010000 */
[----:B-1----:R-:W-:Y:S01]  /*2460*/  @!P6 FADD.FTZ R42, R2, R42 ;  /* 0x0000002a022ae221 */ /* 0x002fe20000010000 */
[----:B------:R-:W-:Y:S02]  /*2470*/  ISETP.NE.AND P6, PT, R58, RZ, PT ;  /* 0x000000ff3a00720c */ /* 0x000fe40003fc5270 */
[----:B------:R-:W-:Y:S01]  /*2480*/  @!P0 FADD.FTZ R44, R44, R47 ;  /* 0x0000002f2c2c8221 */ /* 0x000fe20000010000 */
[----:B------:R-:W-:Y:S01]  /*2490*/  @!P0 FADD.FTZ R43, R43, R42 ;  /* 0x0000002a2b2b8221 */ /* 0x000fe20000010000 */
[----:B------:R-:W-:Y:S01]  /*24a0*/  IMAD.IADD R39, R39, 0x1, R40 ;  /* 0x0000000127277824 */ /* 0x000fe200078e0228 */
[----:B------:R-:W-:Y:S01]  /*24b0*/  ISETP.NE.AND P0, PT, R0, RZ, PT ;  /* 0x000000ff0000720c */ /* 0x000fe20003f05270 */
[----:B------:R-:W-:Y:S01]  /*24c0*/  @!P1 FADD.FTZ R41, R41, R44 ;  /* 0x0000002c29299221 */ /* 0x000fe20000010000 */
[----:B------:R-:W-:Y:S01]  /*24d0*/  @!P1 FADD.FTZ R38, R38, R43 ;  /* 0x0000002b26269221 */ /* 0x000fe20000010000 */
[----:B------:R-:W-:-:S02]  /*24e0*/  ISETP.NE.AND P1, PT, R3, RZ, PT ;  /* 0x000000ff0300720c */ /* 0x000fc40003f25270 */
[----:B------:R-:W-:Y:S01]  /*24f0*/  @!P2 FADD.FTZ R36, R36, R41 ;  /* 0x000000292424a221 */ /* 0x000fe20000010000 */
[----:B------:R-:W-:Y:S01]  /*2500*/  @!P2 FADD.FTZ R37, R37, R38 ;  /* 0x000000262525a221 */ /* 0x000fe20000010000 */
[----:B------:R-:W-:Y:S01]  /*2510*/  IADD3 R34, PT, PT, R34, R39, RZ ;  /* 0x0000002722227210 */ /* 0x000fe20007ffe0ff */
[----:B------:R-:W0:Y:S01]  /*2520*/  S2R R3, SR_CgaCtaId ;  /* 0x0000000000037919 */ /* 0x000e220000008800 */
[----:B------:R-:W-:Y:S01]  /*2530*/  @!P3 FADD.FTZ R35, R35, R36 ;  /* 0x000000242323b221 */ /* 0x000fe20000010000 */
[----:B------:R-:W-:Y:S01]  /*2540*/  @!P3 FADD.FTZ R32, R32, R37 ;  /* 0x000000252020b221 */ /* 0x000fe20000010000 */
[----:B------:R-:W-:Y:S01]  /*2550*/  ISETP.NE.AND P2, PT, R48, RZ, PT ;  /* 0x000000ff3000720c */ /* 0x000fe20003f45270 */
[----:B------:R-:W-:Y:S02]  /*2560*/  IMAD.IADD R33, R33, 0x1, R34 ;  /* 0x0000000121217824 */ /* 0x000fe400078e0222 */
[----:B------:R-:W-:Y:S01]  /*2570*/  @!P4 FADD.FTZ R30, R30, R35 ;  /* 0x000000231e1ec221 */ /* 0x000fe20000010000 */
[----:B------:R-:W-:Y:S01]  /*2580*/  @!P4 FADD.FTZ R31, R31, R32 ;  /* 0x000000201f1fc221 */ /* 0x000fe20000010000 */
[----:B------:R-:W-:-:S02]  /*2590*/  ISETP.NE.AND P3, PT, R50, RZ, PT ;  /* 0x000000ff3200720c */ /* 0x000fc40003f65270 */
[----:B------:R-:W-:Y:S01]  /*25a0*/  @!P6 FADD.FTZ R29, R29, R30 ;  /* 0x0000001e1d1de221 */ /* 0x000fe20000010000 */
[----:B------:R-:W-:Y:S01]  /*25b0*/  @!P6 FADD.FTZ R26, R26, R31 ;  /* 0x0000001f1a1ae221 */ /* 0x000fe20000010000 */
[----:B------:R-:W-:Y:S02]  /*25c0*/  ISETP.NE.AND P6, PT, R59, RZ, PT ;  /* 0x000000ff3b00720c */ /* 0x000fe40003fc5270 */
[----:B------:R-:W-:Y:S02]  /*25d0*/  IADD3 R28, PT, PT, R28, R33, RZ ;  /* 0x000000211c1c7210 */ /* 0x000fe40007ffe0ff */
[----:B------:R-:W-:Y:S02]  /*25e0*/  ISETP.NE.AND P4, PT, R51, RZ, PT ;  /* 0x000000ff3300720c */ /* 0x000fe40003f85270 */
[----:B------:R-:W-:Y:S01]  /*25f0*/  ISETP.NE.AND P5, PT, R53, RZ, PT ;  /* 0x000000ff3500720c */ /* 0x000fe20003fa5270 */
[----:B------:R-:W-:Y:S01]  /*2600*/  IMAD.IADD R27, R27, 0x1, R28 ;  /* 0x000000011b1b7824 */ /* 0x000fe200078e021c */
[----:B------:R-:W-:-:S04]  /*2610*/  MOV R0, 0x400 ;  /* 0x0000040000007802 */ /* 0x000fc80000000f00 */
[----:B------:R-:W-:Y:S01]  /*2620*/  IADD3 R20, PT, PT, R20, R27, RZ ;  /* 0x0000001b14147210 */ /* 0x000fe20007ffe0ff */
[----:B------:R-:W-:Y:S01]  /*2630*/  @!P6 FADD.FTZ R24, R24, R29 ;  /* 0x0000001d1818e221 */ /* 0x000fe20000010000 */
[----:B------:R-:W-:-:S03]  /*2640*/  @!P6 FADD.FTZ R25, R25, R26 ;  /* 0x0000001a1919e221 */ /* 0x000fc60000010000 */
[----:B------:R-:W-:Y:S02]  /*2650*/  IMAD.IADD R17, R17, 0x1, R20 ;  /* 0x0000000111117824 */ /* 0x000fe400078e0214 */
[----:B------:R-:W-:Y:S01]  /*2660*/  @!P0 FADD.FTZ R21, R21, R24 ;  /* 0x0000001815158221 */ /* 0x000fe20000010000 */
[----:B------:R-:W-:Y:S01]  /*2670*/  @!P0 FADD.FTZ R22, R22, R25 ;  /* 0x0000001916168221 */ /* 0x000fe20000010000 */
[----:B0-----:R-:W-:Y:S02]  /*2680*/  LEA R0, R3, R0, 0x18 ;  /* 0x0000000003007211 */ /* 0x001fe400078ec0ff */
[----:B------:R-:W-:Y:S01]  /*2690*/  @!P1 FADD.FTZ R18, R18, R21 ;  /* 0x0000001512129221 */ /* 0x000fe20000010000 */
[----:B------:R-:W-:Y:S01]  /*26a0*/  @!P1 FADD.FTZ R19, R19, R22 ;  /* 0x0000001613139221 */ /* 0x000fe20000010000 */
[----:B------:R-:W-:Y:S02]  /*26b0*/  IADD3 R14, PT, PT, R14, R17, RZ ;  /* 0x000000110e0e7210 */ /* 0x000fe40007ffe0ff */
[----:B------:R-:W-:Y:S01]  /*26c0*/  @!P2 FADD.FTZ R15, R15, R18 ;  /* 0x000000120f0fa221 */ /* 0x000fe20000010000 */
[----:B------:R-:W-:Y:S01]  /*26d0*/  @!P2 FADD.FTZ R16, R16, R19 ;  /* 0x000000131010a221 */ /* 0x000fe20000010000 */
[----:B--2---:R-:W-:-:S02]  /*26e0*/  IMAD R0, R49, 0xb4, R0 ;  /* 0x000000b431007824 */ /* 0x004fc400078e0200 */
[----:B------:R-:W-:Y:S02]  /*26f0*/  IMAD.IADD R13, R13, 0x1, R14 ;  /* 0x000000010d0d7824 */ /* 0x000fe400078e020e */
[----:B------:R-:W-:Y:S01]  /*2700*/  @!P3 FADD.FTZ R12, R12, R15 ;  /* 0x0000000f0c0cb221 */ /* 0x000fe20000010000 */
[----:B------:R-:W-:Y:S01]  /*2710*/  @!P3 FADD.FTZ R11, R11, R16 ;  /* 0x000000100b0bb221 */ /* 0x000fe20000010000 */
[----:B------:R1:W-:Y:S01]  /*2720*/  STS [R0+0x10], R23 ;  /* 0x0000101700007388 */ /* 0x0003e20000000800 */
[----:B------:R-:W-:Y:S01]  /*2730*/  IADD3 R10, PT, PT, R10, R13, RZ ;  /* 0x0000000d0a0a7210 */ /* 0x000fe20007ffe0ff */
[----:B------:R-:W-:Y:S01]  /*2740*/  @!P4 FADD.FTZ R9, R9, R12 ;  /* 0x0000000c0909c221 */ /* 0x000fe20000010000 */
[----:B------:R-:W-:Y:S01]  /*2750*/  @!P4 FADD.FTZ R8, R8, R11 ;  /* 0x0000000b0808c221 */ /* 0x000fe20000010000 */
[----:B------:R1:W-:Y:S02]  /*2760*/  STS [R0+0x1c], R45 ;  /* 0x00001c2d00007388 */ /* 0x0003e40000000800 */
[----:B------:R-:W-:-:S02]  /*2770*/  IMAD.IADD R7, R7, 0x1, R10 ;  /* 0x0000000107077824 */ /* 0x000fc400078e020a */
[----:B------:R-:W-:Y:S01]  /*2780*/  @!P5 FADD.FTZ R6, R6, R9 ;  /* 0x000000090606d221 */ /* 0x000fe20000010000 */
[----:B------:R-:W-:Y:S01]  /*2790*/  @!P5 FADD.FTZ R5, R5, R8 ;  /* 0x000000080505d221 */ /* 0x000fe20000010000 */
        /* <DEDUP_REMOVED lines=40> */
.L_x_1309:
[----:B-1----:R-:W1:Y:S01]  /*2a20*/  S2R R9, SR_CgaCtaId ;  /* 0x0000000000097919 */ /* 0x002e620000008800 */
[----:B0-----:R-:W0:Y:S01]  /*2a30*/  LDC R5, c[0x0][0x40c] ;  /* 0x00010300ff057b82 */ /* 0x001e220000000800 */
[----:B------:R-:W-:Y:S01]  /*2a40*/  HFMA2 R2, -RZ, RZ, 0, 0 ;  /* 0x00000000ff027431 */ /* 0x000fe200000001ff */
[----:B------:R-:W-:Y:S01]  /*2a50*/  MOV R8, 0x400 ;  /* 0x0000040000087802 */ /* 0x000fe20000000f00 */
[----:B------:R-:W2:Y:S01]  /*2a60*/  S2R R3, SR_TID.X ;  /* 0x0000000000037919 */ /* 0x000ea20000002100 */
[----:B------:R-:W-:Y:S05]  /*2a70*/  WARPSYNC.ALL ;  /* 0x0000000000007948 */ /* 0x000fea0003800000 */
[----:B-1----:R-:W-:Y:S01]  /*2a80*/  LEA R7, R9, R8, 0x18 ;  /* 0x0000000809077211 */ /* 0x002fe200078ec0ff */
[----:B--2---:R-:W-:-:S04]  /*2a90*/  IMAD.HI.U32 R2, R3, 0x12492493, R2 ;  /* 0x1249249303027827 */ /* 0x004fc800078e0002 */
[----:B------:R-:W-:Y:S02]  /*2aa0*/  IMAD R11, R2, 0xc, R7 ;  /* 0x0000000c020b7824 */ /* 0x000fe400078e0207 */
[----:B------:R-:W1:Y:S01]  /*2ab0*/  S2R R7, SR_TID.X ;  /* 0x0000000000077919 */ /* 0x000e620000002100 */
[----:B0-----:R-:W-:Y:S01]  /*2ac0*/  IMAD R2, R46, R5, RZ ;  /* 0x000000052e027224 */ /* 0x001fe200078e02ff */
[----:B------:R-:W0:Y:S01]  /*2ad0*/  S2UR UR4, SR_CTAID.X ;  /* 0x00000000000479c3 */ /* 0x000e220000002500 */
[----:B------:R-:W-:-:S07]  /*2ae0*/  VIADD R0, R5, 0xfffffffe ;  /* 0xfffffffe05007836 */ /* 0x000fce0000000000 */
[----:B------:R-:W-:Y:S08]  /*2af0*/  BAR.SYNC.DEFER_BLOCKING 0x0 ;  /* 0x0000000000007b1d */ /* 0x000ff00000010000 */
[----:B------:R-:W0:Y:S08]  /*2b00*/  LDC R4, c[0x0][0x408] ;  /* 0x00010200ff047b82 */ /* 0x000e300000000800 */
[----:B------:R-:W2:Y:S01]  /*2b10*/  LDC R10, c[0x0][0x3f8] ;  /* 0x0000fe00ff0a7b82 */ /* 0x000ea20000000800 */
[----:B-1----:R-:W-:Y:S01]  /*2b20*/  LEA R3, R7, -R2, 0x1 ;  /* 0x8000000207037211 */ /* 0x002fe200078e08ff */
[----:B0-----:R-:W-:-:S03]  /*2b30*/  IMAD R6, R4, UR4, R7 ;  /* 0x0000000404067c24 */ /* 0x001fc6000f8e0207 */
[----:B------:R-:W-:Y:S02]  /*2b40*/  ISETP.NE.AND P1, PT, R3, R0, PT ;  /* 0x000000000300720c */ /* 0x000fe40003f25270 */
[----:B--2---:R-:W-:-:S04]  /*2b50*/  ISETP.GE.AND P0, PT, R6, R10, PT ;  /* 0x0000000a0600720c */ /* 0x004fc80003f06270 */
[----:B------:R-:W-:-:S07]  /*2b60*/  ISETP.GE.U32.OR P0, PT, R7, R4, P0 ;  /* 0x000000040700720c */ /* 0x000fce0000706470 */
[----:B------:R-:W-:Y:S01]  /*2b70*/  @!P1 LDS R3, [R11+0x18] ;  /* 0x000018000b039984 */ /* 0x000fe20000000800 */
[----:B------:R-:W-:-:S03]  /*2b80*/  @!P1 VIADD R0, R8, 0x16a0 ;  /* 0x000016a008009836 */ /* 0x000fc60000000000 */
[----:B------:R-:W0:Y:S02]  /*2b90*/  @!P1 LDS R2, [R11+0x14] ;  /* 0x000014000b029984 */ /* 0x000e240000000800 */
[----:B------:R-:W-:-:S04]  /*2ba0*/  @!P1 LEA R5, R9, R0, 0x18 ;  /* 0x0000000009059211 */ /* 0x000fc800078ec0ff */
[----:B------:R-:W-:-:S05]  /*2bb0*/  @!P1 LEA R5, R46, R5, 0x3 ;  /* 0x000000052e059211 */ /* 0x000fca00078e18ff */
[----:B0-----:R0:W-:Y:S01]  /*2bc0*/  @!P1 STS.64 [R5], R2 ;  /* 0x0000000205009388 */ /* 0x0011e20000000a00 */
[----:B------:R-:W-:Y:S06]  /*2bd0*/  BAR.SYNC.DEFER_BLOCKING 0x0 ;  /* 0x0000000000007b1d */ /* 0x000fec0000010000 */
[----:B------:R-:W-:Y:S05]  /*2be0*/  @P0 EXIT ;  /* 0x000000000000094d */ /* 0x000fea0003800000 */
[----:B------:R-:W-:Y:S01]  /*2bf0*/  VIADD R0, R8, 0x16a0 ;  /* 0x000016a008007836 */ /* 0x000fe20000000000 */
[----:B0-----:R-:W0:Y:S01]  /*2c00*/  S2R R3, SR_CTAID.Z ;  /* 0x0000000000037919 */ /* 0x001e220000002700 */
[----:B------:R-:W1:Y:S03]  /*2c10*/  LDC.64 R4, c[0x0][0x3c0] ;  /* 0x0000f000ff047b82 */ /* 0x000e660000000a00 */
        /* <DEDUP_REMOVED lines=12> */
.L_x_1310:
[----:B------:R-:W-:Y:S01]  /*2ce0*/  IMAD.MOV.U32 R0, RZ, RZ, 0x1 ;  /* 0x00000001ff007424 */ /* 0x000fe200078e00ff */
[----:B------:R-:W-:Y:S01]  /*2cf0*/  MOV R48, RZ ;  /* 0x000000ff00307202 */ /* 0x000fe20000000f00 */
[----:B------:R-:W-:Y:S01]  /*2d00*/  IMAD.MOV.U32 R49, RZ, RZ, -0x1 ;  /* 0xffffffffff317424 */ /* 0x000fe200078e00ff */
[----:B------:R-:W-:Y:S02]  /*2d10*/  P2R R61, PR, RZ, 0x1 ;  /* 0x00000001ff3d7803 */ /* 0x000fe40000000000 */
[----:B------:R-:W-:-:S13]  /*2d20*/  ISETP.GE.AND P0, PT, R51, 0x1, PT ;  /* 0x000000013300780c */ /* 0x000fda0003f06270 */
[----:B------:R-:W-:Y:S05]  /*2d30*/  WARPSYNC.COLLECTIVE R49, `(.L_x_1311) ;  /* 0x0000000031087348 */ /* 0x000fea0003c00000 */
[----:B------:R0:W1:Y:S02]  /*2d40*/  SHFL.UP P6, R0, R3, R0, R48 ;  /* 0x0400000003007389 */ /* 0x00006400000c0030 */
[----:B01----:R-:W-:Y:S05]  /*2d50*/  ENDCOLLECTIVE ;  /* 0x000000000000791b */ /* 0x003fea0003800000 */
.L_x_1311:
[----:B------:R-:W-:Y:S02]  /*2d60*/  P2R R60, PR, RZ, 0x2 ;  /* 0x00000002ff3c7803 */ /* 0x000fe40000000000 */
[----:B------:R-:W-:Y:S02]  /*2d70*/  ISETP.NE.AND P1, PT, R3, RZ, PT ;  /* 0x000000ff0300720c */ /* 0x000fe40003f25270 */
[----:B------:R-:W-:Y:S01]  /*2d80*/  MOV R50, R0 ;  /* 0x0000000000327202 */ /* 0x000fe20000000f00 */
[----:B------:R-:W-:-:S03]  /*2d90*/  IMAD.MOV.U32 R0, RZ, RZ, 0x1 ;  /* 0x00000001ff007424 */ /* 0x000fc600078e00ff */
[----:B------:R-:W-:-:S05]  /*2da0*/  SEL R50, R50, RZ, P0 ;  /* 0x000000ff32327207 */ /* 0x000fca0000000000 */
[----:B------:R-:W-:Y:S01]  /*2db0*/  IMAD.IADD R50, R3, 0x1, R50 ;  /* 0x0000000103327824 */ /* 0x000fe200078e0232 */
[----:B------:R-:W-:-:S07]  /*2dc0*/  MOV R3, R4 ;  /* 0x0000000400037202 */ /* 0x000fce0000000f00 */
[----:B------:R-:W-:Y:S05]  /*2dd0*/  WARPSYNC.COLLECTIVE R49, `(.L_x_1312) ;  /* 0x0000000031087348 */ /* 0x000fea0003c00000 */
[----:B------:R0:W1:Y:S02]  /*2de0*/  SHFL.UP P6, R0, R3, R0, R48 ;  /* 0x0400000003007389 */ /* 0x00006400000c0030 */
[----:B01----:R-:W-:Y:S05]  /*2df0*/  ENDCOLLECTIVE ;  /* 0x000000000000791b */ /* 0x003fea0003800000 */
.L_x_1312:
[----:B------:R-:W-:Y:S01]  /*2e00*/  IMAD.MOV.U32 R3, RZ, RZ, R2 ;  /* 0x000000ffff037224 */ /* 0x000fe200078e0002 */
[----:B------:R-:W-:Y:S01]  /*2e10*/  MOV R49, R0 ;  /* 0x0000000000317202 */ /* 0x000fe20000000f00 */
[----:B------:R-:W-:-:S04]  /*2e20*/  HFMA2 R0, -RZ, RZ, 0, 5.9604644775390625e-08 ;  /* 0x00000001ff007431 */ /* 0x000fc800000001ff */
[----:B------:R-:W-:-:S05]  /*2e30*/  FADD.FTZ R49, R4, R49 ;  /* 0x0000003104317221 */ /* 0x000fca0000010000 */
[----:B------:R-:W-:Y:S01]  /*2e40*/  @P0 FSEL R4, R49, R4, !P1 ;  /* 0x0000000431040208 */ /* 0x000fe20004800000 */
[----:B------:R-:W-:-:S07]  /*2e50*/  IMAD.MOV.U32 R49, RZ, RZ, -0x1 ;  /* 0xffffffffff317424 */ /* 0x000fce00078e00ff */
[----:B------:R-:W-:Y:S05]  /*2e60*/  WARPSYNC.COLLECTIVE R49, `(.L_x_1313) ;  /* 0x0000000031087348 */ /* 0x000fea0003c00000 */
[----:B------:R0:W1:Y:S02]  /*2e70*/  SHFL.UP P6, R0, R3, R0, R48 ;  /* 0x0400000003007389 */ /* 0x00006400000c0030 */
[----:B01----:R-:W-:Y:S05]  /*2e80*/  ENDCOLLECTIVE ;  /* 0x000000000000791b */ /* 0x003fea0003800000 */
.L_x_1313:
[----:B------:R-:W-:Y:S01]  /*2e90*/  FADD.FTZ R3, R2, R0 ;  /* 0x0000000002037221 */ /* 0x000fe20000010000 */
[----:B------:R-:W-:-:S04]  /*2ea0*/  IMAD.MOV.U32 R0, RZ, RZ, 0x2 ;  /* 0x00000002ff007424 */ /* 0x000fc800078e00ff */
[----:B------:R-:W-:Y:S02]  /*2eb0*/  @P0 FSEL R2, R3, R2, !P1 ;  /* 0x0000000203020208 */ /* 0x000fe40004800000 */
[----:B------:R-:W-:Y:S02]  /*2ec0*/  MOV R3, R50 ;  /* 0x0000003200037202 */ /* 0x000fe40000000f00 */
[----:B------:R-:W-:Y:S02]  /*2ed0*/  ISETP.GE.AND P1, PT, R51, 0x2, PT ;  /* 0x000000023300780c */ /* 0x000fe40003f26270 */
[----:B------:R-:W-:-:S13]  /*2ee0*/  ISETP.NE.AND P0, PT, R50, RZ, PT ;  /* 0x000000ff3200720c */ /* 0x000fda0003f05270 */
[----:B------:R-:W-:Y:S05]  /*2ef0*/  WARPSYNC.COLLECTIVE R49, `(.L_x_1314) ;  /* 0x0000000031087348 */ /* 0x000fea0003c00000 */
[----:B------:R0:W1:Y:S02]  /*2f00*/  SHFL.UP P6, R0, R3, R0, R48 ;  /* 0x0400000003007389 */ /* 0x00006400000c0030 */
[----:B01----:R-:W-:Y:S05]  /*2f10*/  ENDCOLLECTIVE ;  /* 0x000000000000791b */ /* 0x003fea0003800000 */
.L_x_1314:
[----:B------:R-:W-:Y:S01]  /*2f20*/  SEL R3, R0, RZ, P1 ;  /* 0x000000ff00037207 */ /* 0x000fe20000800000 */
[----:B------:R-:W-:-:S03]  /*2f30*/  HFMA2 R0, -RZ, RZ, 0, 1.1920928955078125e-07 ;  /* 0x00000002ff007431 */ /* 0x000fc600000001ff */
[----:B------:R-:W-:Y:S01]  /*2f40*/  IADD3 R50, PT, PT, R50, R3, RZ ;  /* 0x0000000332327210 */ /* 0x000fe20007ffe0ff */
[----:B------:R-:W-:-:S07]  /*2f50*/  IMAD.MOV.U32 R3, RZ, RZ, R4 ;  /* 0x000000ffff037224 */ /* 0x000fce00078e0004 */
[----:B------:R-:W-:Y:S05]  /*2f60*/  WARPSYNC.COLLECTIVE R49, `(.L_x_1315) ;  /* 0x0000000031087348 */ /* 0x000fea0003c00000 */
[----:B------:R0:W1:Y:S02]  /*2f70*/  SHFL.UP P6, R0, R3, R0, R48 ;  /* 0x0400000003007389 */ /* 0x00006400000c0030 */
[----:B01----:R-:W-:Y:S05]  /*2f80*/  ENDCOLLECTIVE ;  /* 0x000000000000791b */ /* 0x003fea0003800000 */
.L_x_1315:
[----:B------:R-:W-:Y:S01]  /*2f90*/  MOV R3, R2 ;  /* 0x0000000200037202 */ /* 0x000fe20000000f00 */
[----:B------:R-:W-:Y:S02]  /*2fa0*/  IMAD.MOV.U32 R49, RZ, RZ, R0 ;  /* 0x000000ffff317224 */ /* 0x000fe400078e0000 */
[----:B------:R-:W-:Y:S02]  /*2fb0*/  IMAD.MOV.U32 R0, RZ, RZ, 0x2 ;  /* 0x00000002ff007424 */ /* 0x000fe400078e00ff */
[----:B------:R-:W-:-:S05]  /*2fc0*/  FADD.FTZ R49, R4, R49 ;  /* 0x0000003104317221 */ /* 0x000fca0000010000 */
[----:B------:R-:W-:Y:S02]  /*2fd0*/  @P1 FSEL R4, R49, R4, !P0 ;  /* 0x0000000431041208 */ /* 0x000fe40004000000 */
[----:B------:R-:W-:-:S07]  /*2fe0*/  MOV R49, 0xffffffff ;  /* 0xffffffff00317802 */ /* 0x000fce0000000f00 */
[----:B------:R-:W-:Y:S05]  /*2ff0*/  WARPSYNC.COLLECTIVE R49, `(.L_x_1316) ;  /* 0x0000000031087348 */ /* 0x000fea0003c00000 */
[----:B------:R0:W1:Y:S02]  /*3000*/  SHFL.UP P6, R0, R3, R0, R48 ;  /* 0x0400000003007389 */ /* 0x00006400000c0030 */
[----:B01----:R-:W-:Y:S05]  /*3010*/  ENDCOLLECTIVE ;  /* 0x000000000000791b */ /* 0x003fea0003800000 */
.L_x_1316:
[----:B------:R-:W-:Y:S01]  /*3020*/  FADD.FTZ R3, R2, R0 ;  /* 0x0000000002037221 */ /* 0x000fe20000010000 */
[----:B------:R-:W-:-:S04]  /*3030*/  HFMA2 R0, -RZ, RZ, 0, 2.384185791015625e-07 ;  /* 0x00000004ff007431 */ /* 0x000fc800000001ff */
[----:B------:R-:W-:Y:S01]  /*3040*/  @P1 FSEL R2, R3, R2, !P0 ;  /* 0x0000000203021208 */ /* 0x000fe20004000000 */
[----:B------:R-:W-:Y:S01]  /*3050*/  IMAD.MOV.U32 R3, RZ, RZ, R50 ;  /* 0x000000ffff037224 */ /* 0x000fe200078e0032 */
[----:B------:R-:W-:Y:S02]  /*3060*/  ISETP.GE.AND P1, PT, R51, 0x4, PT ;  /* 0x000000043300780c */ /* 0x000fe40003f26270 */
[----:B------:R-:W-:-:S13]  /*3070*/  ISETP.NE.AND P0, PT, R50, RZ, PT ;  /* 0x000000ff3200720c */ /* 0x000fda0003f05270 */
[----:B------:R-:W-:Y:S05]  /*3080*/  WARPSYNC.COLLECTIVE R49, `(.L_x_1317) ;  /* 0x0000000031087348 */ /* 0x000fea0003c00000 */
[----:B------:R0:W1:Y:S02]  /*3090*/  SHFL.UP P6, R0, R3, R0, R48 ;  /* 0x0400000003007389 */ /* 0x00006400000c0030 */
[----:B01----:R-:W-:Y:S05]  /*30a0*/  ENDCOLLECTIVE ;  /* 0x000000000000791b */ /* 0x003fea0003800000 */
.L_x_1317:
[----:B------:R-:W-:Y:S01]  /*30b0*/  SEL R3, R0, RZ, P1 ;  /* 0x000000ff00037207 */ /* 0x000fe20000800000 */
[----:B------:R-:W-:-:S04]  /*30c0*/  IMAD.MOV.U32 R0, RZ, RZ, 0x4 ;  /* 0x00000004ff007424 */ /* 0x000fc800078e00ff */
[----:B------:R-:W-:Y:S01]  /*30d0*/  IMAD.IADD R50, R50, 0x1, R3 ;  /* 0x0000000132327824 */ /* 0x000fe200078e0203 */
[----:B------:R-:W-:-:S07]  /*30e0*/  MOV R3, R4 ;  /* 0x0000000400037202 */ /* 0x000fce0000000f00 */
[----:B------:R-:W-:Y:S05]  /*30f0*/  WARPSYNC.COLLECTIVE R49, `(.L_x_1318) ;  /* 0x0000000031087348 */ /* 0x000fea0003c00000 */
[----:B------:R0:W1:Y:S02]  /*3100*/  SHFL.UP P6, R0, R3, R0, R48 ;  /* 0x0400000003007389 */ /* 0x00006400000c0030 */
[----:B01----:R-:W-:Y:S05]  /*3110*/  ENDCOLLECTIVE ;  /* 0x000000000000791b */ /* 0x003fea0003800000 */
.L_x_1318:
[----:B------:R-:W-:Y:S01]  /*3120*/  MOV R3, R0 ;  /* 0x0000000000037202 */ /* 0x000fe20000000f00 */
[----:B------:R-:W-:-:S04]  /*3130*/  HFMA2 R0, -RZ, RZ, 0, 2.384185791015625e-07 ;  /* 0x00000004ff007431 */ /* 0x000fc800000001ff */
[----:B------:R-:W-:-:S05]  /*3140*/  FADD.FTZ R3, R4, R3 ;  /* 0x0000000304037221 */ /* 0x000fca0000010000 */
[----:B------:R-:W-:Y:S01]  /*3150*/  @P1 FSEL R4, R3, R4, !P0 ;  /* 0x0000000403041208 */ /* 0x000fe20004000000 */
[----:B------:R-:W-:-:S07]  /*3160*/  IMAD.MOV.U32 R3, RZ, RZ, R2 ;  /* 0x000000ffff037224 */ /* 0x000fce00078e0002 */
[----:B------:R-:W-:Y:S05]  /*3170*/  WARPSYNC.COLLECTIVE R49, `(.L_x_1319) ;  /* 0x0000000031087348 */ /* 0x000fea0003c00000 */
[----:B------:R0:W1:Y:S02]  /*3180*/  SHFL.UP P6, R0, R3, R0, R48 ;  /* 0x0400000003007389 */ /* 0x00006400000c0030 */
[----:B01----:R-:W-:Y:S05]  /*3190*/  ENDCOLLECTIVE ;  /* 0x000000000000791b */ /* 0x003fea0003800000 */
.L_x_1319:
[----:B------:R-:W-:Y:S01]  /*31a0*/  FADD.FTZ R3, R2, R0 ;  /* 0x0000000002037221 */ /* 0x000fe20000010000 */
[----:B------:R-:W-:-:S04]  /*31b0*/  MOV R0, 0x8 ;  /* 0x0000000800007802 */ /* 0x000fc80000000f00 */
[----:B------:R-:W-:Y:S01]  /*31c0*/  @P1 FSEL R2, R3, R2, !P0 ;  /* 0x0000000203021208 */ /* 0x000fe20004000000 */
[----:B------:R-:W-:Y:S01]  /*31d0*/  IMAD.MOV.U32 R3, RZ, RZ, R50 ;  /* 0x000000ffff037224 */ /* 0x000fe200078e0032 */
[----:B------:R-:W-:Y:S02]  /*31e0*/  ISETP.GE.AND P0, PT, R51, 0x8, PT ;  /* 0x000000083300780c */ /* 0x000fe40003f06270 */
[----:B------:R-:W-:-:S13]  /*31f0*/  ISETP.NE.AND P1, PT, R50, RZ, PT ;  /* 0x000000ff3200720c */ /* 0x000fda0003f25270 */
[----:B------:R-:W-:Y:S05]  /*3200*/  WARPSYNC.COLLECTIVE R49, `(.L_x_1320) ;  /* 0x0000000031087348 */ /* 0x000fea0003c00000 */
[----:B------:R0:W1:Y:S02]  /*3210*/  SHFL.UP P6, R0, R3, R0, R48 ;  /* 0x0400000003007389 */ /* 0x00006400000c0030 */
[----:B01----:R-:W-:Y:S05]  /*3220*/  ENDCOLLECTIVE ;  /* 0x000000000000791b */ /* 0x003fea0003800000 */
.L_x_1320:
[----:B------:R-:W-:Y:S01]  /*3230*/  SEL R3, R0, RZ, P0 ;  /* 0x000000ff00037207 */ /* 0x000fe20000000000 */
[----:B------:R-:W-:Y:S01]  /*3240*/  IMAD.MOV.U32 R0, RZ, RZ, 0x8 ;  /* 0x00000008ff007424 */ /* 0x000fe200078e00ff */
[----:B------:R-:W-:-:S03]  /*3250*/  ISETP.GE.AND P0, PT, R51, 0x10, PT ;  /* 0x000000103300780c */ /* 0x000fc60003f06270 */
[----:B------:R-:W-:Y:S01]  /*3260*/  IMAD.IADD R50, R50, 0x1, R3 ;  /* 0x0000000132327824 */ /* 0x000fe200078e0203 */
[----:B------:R-:W-:-:S09]  /*3270*/  MOV R3, R4 ;  /* 0x0000000400037202 */ /* 0x000fd20000000f00 */
[----:B------:R-:W-:Y:S05]  /*3280*/  WARPSYNC.COLLECTIVE R49, `(.L_x_1321) ;  /* 0x0000000031087348 */ /* 0x000fea0003c00000 */
[----:B------:R0:W1:Y:S02]  /*3290*/  SHFL.UP P6, R0, R3, R0, R48 ;  /* 0x0400000003007389 */ /* 0x00006400000c0030 */
[----:B01----:R-:W-:Y:S05]  /*32a0*/  ENDCOLLECTIVE ;  /* 0x000000000000791b */ /* 0x003fea0003800000 */
.L_x_1321:
[----:B------:R-:W-:Y:S02]  /*32b0*/  ISETP.GE.AND P6, PT, R51, 0x8, PT ;  /* 0x000000083300780c */ /* 0x000fe40003fc6270 */
[----:B------:R-:W-:Y:S01]  /*32c0*/  MOV R3, R0 ;  /* 0x0000000000037202 */ /* 0x000fe20000000f00 */
[----:B------:R-:W-:-:S04]  /*32d0*/  HFMA2 R0, -RZ, RZ, 0, 4.76837158203125e-07 ;  /* 0x00000008ff007431 */ /* 0x000fc800000001ff */
[----:B------:R-:W-:-:S06]  /*32e0*/  FADD.FTZ R3, R4, R3 ;  /* 0x0000000304037221 */ /* 0x000fcc0000010000 */
[----:B------:R-:W-:Y:S01]  /*32f0*/  @P6 FSEL R4, R3, R4, !P1 ;  /* 0x0000000403046208 */ /* 0x000fe20004800000 */
[----:B------:R-:W-:-:S07]  /*3300*/  IMAD.MOV.U32 R3, RZ, RZ, R2 ;  /* 0x000000ffff037224 */ /* 0x000fce00078e0002 */
[----:B------:R-:W-:Y:S05]  /*3310*/  WARPSYNC.COLLECTIVE R49, `(.L_x_1322) ;  /* 0x0000000031087348 */ /* 0x000fea0003c00000 */
[----:B------:R0:W1:Y:S02]  /*3320*/  SHFL.UP P6, R0, R3, R0, R48 ;  /* 0x0400000003007389 */ /* 0x00006400000c0030 */
[----:B01----:R-:W-:Y:S05]  /*3330*/  ENDCOLLECTIVE ;  /* 0x000000000000791b */ /* 0x003fea0003800000 */
.L_x_1322:
[----:B------:R-:W-:Y:S01]  /*3340*/  ISETP.GE.AND P6, PT, R51, 0x8, PT ;  /* 0x000000083300780c */ /* 0x000fe20003fc6270 */
[----:B------:R-:W-:Y:S01]  /*3350*/  FADD.FTZ R3, R2, R0 ;  /* 0x0000000002037221 */ /* 0x000fe20000010000 */
[----:B------:R-:W-:-:S11]  /*3360*/  MOV R0, 0x10 ;  /* 0x0000001000007802 */ /* 0x000fd60000000f00 */
[----:B------:R-:W-:Y:S01]  /*3370*/  @P6 FSEL R2, R3, R2, !P1 ;  /* 0x0000000203026208 */ /* 0x000fe20004800000 */
[----:B------:R-:W-:Y:S01]  /*3380*/  IMAD.MOV.U32 R3, RZ, RZ, R50 ;  /* 0x000000ffff037224 */ /* 0x000fe200078e0032 */
[----:B------:R-:W-:-:S13]  /*3390*/  ISETP.NE.AND P1, PT, R60, RZ, PT ;  /* 0x000000ff3c00720c */ /* 0x000fda0003f25270 */
[----:B------:R-:W-:Y:S05]  /*33a0*/  WARPSYNC.COLLECTIVE R49, `(.L_x_1323) ;  /* 0x0000000031087348 */ /* 0x000fea0003c00000 */
[----:B------:R0:W1:Y:S02]  /*33b0*/  SHFL.UP P6, R0, R3, R0, R48 ;  /* 0x0400000003007389 */ /* 0x00006400000c0030 */
[----:B01----:R-:W-:Y:S05]  /*33c0*/  ENDCOLLECTIVE ;  /* 0x000000000000791b */ /* 0x003fea0003800000 */
.L_x_1323:
[----:B------:R-:W-:Y:S02]  /*33d0*/  IMAD.MOV.U32 R3, RZ, RZ, R4 ;  /* 0x000000ffff037224 */ /* 0x000fe400078e0004 */
[----:B------:R-:W-:Y:S02]  /*33e0*/  IMAD.MOV.U32 R60, RZ, RZ, R0 ;  /* 0x000000ffff3c7224 */ /* 0x000fe400078e0000 */
[----:B------:R-:W-:-:S03]  /*33f0*/  HFMA2 R0, -RZ, RZ, 0, 9.5367431640625e-07 ;  /* 0x00000010ff007431 */ /* 0x000fc600000001ff */
[----:B------:R-:W-:Y:S02]  /*3400*/  SEL R60, R60, RZ, P0 ;  /* 0x000000ff3c3c7207 */ /* 0x000fe40000000000 */
[C---:B------:R-:W-:Y:S02]  /*3410*/  ISETP.NE.AND P0, PT, R50.reuse, RZ, PT ;  /* 0x000000ff3200720c */ /* 0x040fe40003f05270 */
[----:B------:R-:W-:-:S11]  /*3420*/  IADD3 R60, PT, PT, R50, R60, RZ ;  /* 0x0000003c323c7210 */ /* 0x000fd60007ffe0ff */
[----:B------:R-:W-:Y:S05]  /*3430*/  WARPSYNC.COLLECTIVE R49, `(.L_x_1324) ;  /* 0x0000000031087348 */ /* 0x000fea0003c00000 */
[----:B------:R0:W1:Y:S02]  /*3440*/  SHFL.UP P6, R0, R3, R0, R48 ;  /* 0x0400000003007389 */ /* 0x00006400000c0030 */
[----:B01----:R-:W-:Y:S05]  /*3450*/  ENDCOLLECTIVE ;  /* 0x000000000000791b */ /* 0x003fea0003800000 */
.L_x_1324:
[----:B------:R-:W-:Y:S01]  /*3460*/  IMAD.MOV.U32 R3, RZ, RZ, R2 ;  /* 0x000000ffff037224 */ /* 0x000fe200078e0002 */
[----:B------:R-:W-:Y:S01]  /*3470*/  ISETP.GE.AND P6, PT, R51, 0x10, PT ;  /* 0x000000103300780c */ /* 0x000fe20003fc6270 */
[----:B------:R-:W-:Y:S01]  /*3480*/  FADD.FTZ R50, R4, R0 ;  /* 0x0000000004327221 */ /* 0x000fe20000010000 */
[----:B------:R-:W-:-:S11]  /*3490*/  MOV R0, 0x10 ;  /* 0x0000001000007802 */ /* 0x000fd60000000f00 */
[----:B------:R-:W-:-:S07]  /*34a0*/  @P6 FSEL R4, R50, R4, !P0 ;  /* 0x0000000432046208 */ /* 0x000fce0004000000 */
[----:B------:R-:W-:Y:S05]  /*34b0*/  WARPSYNC.COLLECTIVE R49, `(.L_x_1325) ;  /* 0x0000000031087348 */ /* 0x000fea0003c00000 */
[----:B------:R0:W1:Y:S02]  /*34c0*/  SHFL.UP P6, R0, R3, R0, R48 ;  /* 0x0400000003007389 */ /* 0x00006400000c0030 */
[----:B01----:R-:W-:Y:S05]  /*34d0*/  ENDCOLLECTIVE ;  /* 0x000000000000791b */ /* 0x003fea0003800000 */
.L_x_1325:
[----:B------:R-:W-:Y:S01]  /*34e0*/  ISETP.GE.AND P6, PT, R51, 0x10, PT ;  /* 0x000000103300780c */ /* 0x000fe20003fc6270 */
[----:B------:R-:W-:Y:S02]  /*34f0*/  IMAD.MOV.U32 R3, RZ, RZ, R0 ;  /* 0x000000ffff037224 */ /* 0x000fe400078e0000 */
[----:B------:R-:W-:Y:S02]  /*3500*/  IMAD.MOV.U32 R0, RZ, RZ, 0x1 ;  /* 0x00000001ff007424 */ /* 0x000fe400078e00ff */
[----:B------:R-:W-:Y:S01]  /*3510*/  FADD.FTZ R51, R2, R3 ;  /* 0x0000000302337221 */ /* 0x000fe20000010000 */
[----:B------:R-:W-:-:S07]  /*3520*/  MOV R3, R60 ;  /* 0x0000003c00037202 */ /* 0x000fce0000000f00 */
[----:B------:R-:W-:-:S07]  /*3530*/  @P6 FSEL R2, R51, R2, !P0 ;  /* 0x0000000233026208 */ /* 0x000fce0004000000 */
[----:B------:R-:W-:Y:S05]  /*3540*/  WARPSYNC.COLLECTIVE R49, `(.L_x_1326) ;  /* 0x0000000031087348 */ /* 0x000fea0003c00000 */
[----:B------:R0:W1:Y:S02]  /*3550*/  SHFL.UP P6, R0, R3, R0, R48 ;  /* 0x0400000003007389 */ /* 0x00006400000c0030 */
[----:B01----:R-:W-:Y:S05]  /*3560*/  ENDCOLLECTIVE ;  /* 0x000000000000791b */ /* 0x003fea0003800000 */
.L_x_1326:
[----:B------:R-:W-:Y:S01]  /*3570*/  ISETP.NE.AND P0, PT, R61, RZ, PT ;  /* 0x000000ff3d00720c */ /* 0x000fe20003f05270 */
[----:B------:R-:W-:Y:S01]  /*3580*/  IMAD.MOV.U32 R3, RZ, RZ, R4 ;  /* 0x000000ffff037224 */ /* 0x000fe200078e0004 */
[----:B------:R-:W-:Y:S01]  /*3590*/  MOV R60, R0 ;  /* 0x00000000003c7202 */ /* 0x000fe20000000f00 */
[----:B------:R-:W-:-:S10]  /*35a0*/  HFMA2 R0, -RZ, RZ, 0, 5.9604644775390625e-08 ;  /* 0x00000001ff007431 */ /* 0x000fd400000001ff */
[----:B------:R-:W-:Y:S05]  /*35b0*/  WARPSYNC.COLLECTIVE R49, `(.L_x_1327) ;  /* 0x0000000031087348 */ /* 0x000fea0003c00000 */
[----:B------:R0:W1:Y:S02]  /*35c0*/  SHFL.UP P6, R0, R3, R0, R48 ;  /* 0x0400000003007389 */ /* 0x00006400000c0030 */
[----:B01----:R-:W-:Y:S05]  /*35d0*/  ENDCOLLECTIVE ;  /* 0x000000000000791b */ /* 0x003fea0003800000 */
.L_x_1327:
[----:B------:R-:W-:Y:S01]  /*35e0*/  MOV R3, R2 ;  /* 0x0000000200037202 */ /* 0x000fe20000000f00 */
[----:B------:R-:W-:Y:S02]  /*35f0*/  IMAD.MOV.U32 R4, RZ, RZ, R0 ;  /* 0x000000ffff047224 */ /* 0x000fe400078e0000 */
[----:B------:R-:W-:-:S07]  /*3600*/  IMAD.MOV.U32 R0, RZ, RZ, 0x1 ;  /* 0x00000001ff007424 */ /* 0x000fce00078e00ff */
[----:B------:R-:W-:Y:S05]  /*3610*/  WARPSYNC.COLLECTIVE R49, `(.L_x_1328) ;  /* 0x0000000031087348 */ /* 0x000fea0003c00000 */
[----:B------:R0:W1:Y:S02]  /*3620*/  SHFL.UP P6, R0, R3, R0, R48 ;  /* 0x0400000003007389 */ /* 0x00006400000c0030 */
[----:B01----:R-:W-:Y:S05]  /*3630*/  ENDCOLLECTIVE ;  /* 0x000000000000791b */ /* 0x003fea0003800000 */
.L_x_1328:
[----:B------:R-:W-:Y:S01]  /*3640*/  MOV R2, R0 ;  /* 0x0000000000027202 */ /* 0x000fe20000000f00 */
[----:B------:R-:W-:Y:S06]  /*3650*/  BRA `(.L_x_1329) ;  /* 0xffffffec00287947 */ /* 0x000fec000383ffff */
.L_x_1330:
        /* <DEDUP_REMOVED lines=10> */
.L_x_3625:


//--------------------- .text._Z30group_norm_nhwc_fwd_sum_kernelI11Fp32IOFp32WLi256EEv26Group_norm_nhwc_fwd_params --------------------------
	.section	.text._Z30group_norm_nhwc_fwd_sum_kernelI11Fp32IOFp32WLi256EEv26Group_norm_nhwc_fwd_params,"ax",@progbits
	.align	128
        .global         _Z30group_norm_nhwc_fwd_sum_kernelI11Fp32IOFp32WLi256EEv26Group_norm_nhwc_fwd_params
        .type           _Z30group_norm_nhwc_fwd_sum_kernelI11Fp32IOFp32WLi256EEv26Group_norm_nhwc_fwd_params,@function
        .size           _Z30group_norm_nhwc_fwd_sum_kernelI11Fp32IOFp32WLi256EEv26Group_norm_nhwc_fwd_params,(.L_x_3626 - _Z30group_norm_nhwc_fwd_sum_kernelI11Fp32IOFp32WLi256EEv26Group_norm_nhwc_fwd_params)
        .other          _Z30group_norm_nhwc_fwd_sum_kernelI11Fp32IOFp32WLi256EEv26Group_norm_nhwc_fwd_params,@"STO_CUDA_ENTRY STV_DEFAULT"
_Z30group_norm_nhwc_fwd_sum_kernelI11Fp32IOFp32WLi256EEv26Group_norm_nhwc_fwd_params:
.text._Z30group_norm_nhwc_fwd_sum_kernelI11Fp32IOFp32WLi256EEv26Group_norm_nhwc_fwd_params:
        /* <DEDUP_REMOVED lines=40> */
.L_x_1333:
        /* <DEDUP_REMOVED lines=9> */
[----:B------:R-:W-:-:S05]  /*0310*/  @!P0 IMAD.IADD R14, R13, 0x1, R15 ;  /* 0x000000010d0e8824 */ /* 0x000fca00078e020f */
[----:B------:R-:W-:Y:S02]  /*0320*/  @!P0 LEA.HI.X R11, R12, R11, R14, 0x2, P1 ;  /* 0x0000000b0c0b8211 */ /* 0x000fe400008f140e */
[----:B------:R-:W-:Y:S02]  /*0330*/  CS2R R12, SRZ ;  /* 0x00000000000c7805 */ /* 0x000fe4000001ff00 */
[----:B------:R-:W-:-:S04]  /*0340*/  ISETP.GE.U32.AND P1, PT, R28, UR6, PT ;  /* 0x000000061c007c0c */ /* 0x000fc8000bf26070 */
[----:B------:R0:W2:Y:S01]  /*0350*/  @!P0 LDG.E.64 R12, desc[UR10][R10.64] ;  /* 0x0000000a0a0c8981 */ /* 0x0000a2000c1e1b00 */
[----:B------:R-:W-:-:S13]  /*0360*/  ISETP.GE.AND.EX P0, PT, R29, UR7, PT, P1 ;  /* 0x000000071d007c0c */ /* 0x000fda000bf06310 */
[----:B------:R-:W1:Y:S01]  /*0370*/  @!P0 LDC.64 R16, c[0x0][0x390] ;  /* 0x0000e400ff108b82 */ /* 0x000e620000000a00 */
[C---:B------:R-:W-:Y:S01]  /*0380*/  @!P0 VIADD R23, R3.reuse, 0xfffffffe ;  /* 0xfffffffe03178836 */ /* 0x040fe20000000000 */
[C---:B------:R-:W-:Y:S01]  /*0390*/  @!P0 IADD3 R25, PT, PT, R3.reuse, -0x1, RZ ;  /* 0xffffffff03198810 */ /* 0x040fe20007ffe0ff */
[----:B0-----:R-:W-:Y:S01]  /*03a0*/  @!P0 IMAD.MOV.U32 R10, RZ, RZ, R30 ;  /* 0x000000ffff0a8224 */ /* 0x001fe200078e001e */
[----:B------:R-:W-:Y:S01]  /*03b0*/  @!P0 SHF.R.S32.HI R24, RZ, 0x1f, R3 ;  /* 0x0000001fff188819 */ /* 0x000fe20000011403 */
[----:B------:R-:W-:Y:S01]  /*03c0*/  @!P0 IMAD.MOV.U32 R11, RZ, RZ, R7 ;  /* 0x000000ffff0b8224 */ /* 0x000fe200078e0007 */
[----:B------:R-:W-:Y:S01]  /*03d0*/  @!P0 SHF.R.S32.HI R14, RZ, 0x1f, R23 ;  /* 0x0000001fff0e8819 */ /* 0x000fe20000011417 */
[----:B------:R-:W-:Y:S01]  /*03e0*/  @!P0 VIADD R27, R3, 0x1 ;  /* 0x00000001031b8836 */ /* 0x000fe20000000000 */
[----:B------:R-:W0:Y:S01]  /*03f0*/  @!P0 LDC.64 R18, c[0x0][0x390] ;  /* 0x0000e400ff128b82 */ /* 0x000e220000000a00 */
[----:B------:R-:W-:Y:S02]  /*0400*/  @!P0 SHF.R.S32.HI R26, RZ, 0x1f, R25 ;  /* 0x0000001fff1a8819 */ /* 0x000fe40000011419 */
[----:B------:R-:W-:-:S02]  /*0410*/  @!P0 IMAD R22, R14, UR6, RZ ;  /* 0x000000060e168c24 */ /* 0x000fc4000f8e02ff */
[----:B------:R-:W-:-:S03]  /*0420*/  @!P0 IMAD.WIDE.U32 R14, R23, UR6, R10 ;  /* 0x00000006170e8c25 */ /* 0x000fc6000f8e000a */
[----:B------:R-:W3:Y:S01]  /*0430*/  @!P0 LDC.64 R20, c[0x0][0x390] ;  /* 0x0000e400ff148b82 */ /* 0x000ee20000000a00 */
[----:B------:R-:W-:Y:S02]  /*0440*/  @!P0 IMAD R11, R23, UR7, R22 ;  /* 0x00000007170b8c24 */ /* 0x000fe4000f8e0216 */
[----:B------:R-:W-:-:S03]  /*0450*/  @!P0 IMAD R26, R26, UR6, RZ ;  /* 0x000000061a1a8c24 */ /* 0x000fc6000f8e02ff */
[----:B------:R-:W-:Y:S01]  /*0460*/  @!P0 IADD3 R15, PT, PT, R15, R11, RZ ;  /* 0x0000000b0f0f8210 */ /* 0x000fe20007ffe0ff */
[----:B------:R-:W-:Y:S01]  /*0470*/  @!P0 IMAD.MOV.U32 R11, RZ, RZ, R7 ;  /* 0x000000ffff0b8224 */ /* 0x000fe200078e0007 */
[----:B------:R-:W4:Y:S01]  /*0480*/  @!P0 LDC.64 R22, c[0x0][0x390] ;  /* 0x0000e400ff168b82 */ /* 0x000f220000000a00 */
[----:B-1----:R-:W-:Y:S01]  /*0490*/  @!P0 LEA R16, P1, R14, R16, 0x2 ;  /* 0x000000100e108211 */ /* 0x002fe200078210ff */
[----:B------:R-:W-:-:S03]  /*04a0*/  @!P0 IMAD.WIDE.U32 R10, R25, UR6, R10 ;  /* 0x00000006190a8c25 */ /* 0x000fc6000f8e000a */
[----:B------:R-:W-:Y:S01]  /*04b0*/  @!P0 LEA.HI.X R17, R14, R17, R15, 0x2, P1 ;  /* 0x000000110e118211 */ /* 0x000fe200008f140f */
[----:B------:R-:W-:Y:S01]  /*04c0*/  @!P0 IMAD R25, R25, UR7, R26 ;  /* 0x0000000719198c24 */ /* 0x000fe2000f8e021a */
[----:B------:R-:W-:Y:S01]  /*04d0*/  @!P0 MOV R14, R30 ;  /* 0x0000001e000e8202 */ /* 0x000fe20000000f00 */
[----:B------:R-:W-:Y:S01]  /*04e0*/  @!P0 IMAD.MOV.U32 R15, RZ, RZ, R7 ;  /* 0x000000ffff0f8224 */ /* 0x000fe200078e0007 */
[----:B0-----:R-:W-:Y:S01]  /*04f0*/  @!P0 LEA R18, P1, R10, R18, 0x2 ;  /* 0x000000120a128211 */ /* 0x001fe200078210ff */
[----:B------:R-:W-:Y:S02]  /*0500*/  @!P0 IMAD R26, R24, UR6, RZ ;  /* 0x00000006181a8c24 */ /* 0x000fe4000f8e02ff */
[----:B------:R-:W-:Y:S01]  /*0510*/  @!P0 IMAD.IADD R24, R11, 0x1, R25 ;  /* 0x000000010b188824 */ /* 0x000fe200078e0219 */
[----:B------:R-:W-:Y:S01]  /*0520*/  @!P0 SHF.R.S32.HI R11, RZ, 0x1f, R27 ;  /* 0x0000001fff0b8819 */ /* 0x000fe2000001141b */
[----:B------:R-:W-:-:S03]  /*0530*/  @!P0 IMAD.WIDE.U32 R14, R3, UR6, R14 ;  /* 0x00000006030e8c25 */ /* 0x000fc6000f8e000e */
[----:B------:R-:W-:Y:S01]  /*0540*/  @!P0 LEA.HI.X R19, R10, R19, R24, 0x2, P1 ;  /* 0x000000130a138211 */ /* 0x000fe200008f1418 */
[----:B------:R-:W-:Y:S01]  /*0550*/  @!P0 IMAD R33, R3, UR7, R26 ;  /* 0x0000000703218c24 */ /* 0x000fe2000f8e021a */
[C---:B---3--:R-:W-:Y:S01]  /*0560*/  @!P0 LEA R20, P1, R14.reuse, R20, 0x2 ;  /* 0x000000140e148211 */ /* 0x048fe200078210ff */
[----:B------:R-:W-:Y:S01]  /*0570*/  @!P0 IMAD R26, R11, UR6, RZ ;  /* 0x000000060b1a8c24 */ /* 0x000fe2000f8e02ff */
[----:B------:R-:W0:Y:S01]  /*0580*/  @!P0 LDC.64 R24, c[0x0][0x390] ;  /* 0x0000e400ff188b82 */ /* 0x000e220000000a00 */
[----:B------:R-:W-:Y:S01]  /*0590*/  @!P0 IMAD.MOV.U32 R10, RZ, RZ, R30 ;  /* 0x000000ffff0a8224 */ /* 0x000fe200078e001e */
[----:B------:R-:W-:Y:S01]  /*05a0*/  @!P0 IADD3 R15, PT, PT, R15, R33, RZ ;  /* 0x000000210f0f8210 */ /* 0x000fe20007ffe0ff */
[----:B------:R-:W-:Y:S02]  /*05b0*/  @!P0 IMAD.MOV.U32 R11, RZ, RZ, R7 ;  /* 0x000000ffff0b8224 */ /* 0x000fe400078e0007 */
[----:B------:R-:W-:Y:S01]  /*05c0*/  @!P0 VIADD R33, R3, 0x3 ;  /* 0x0000000303218836 */ /* 0x000fe20000000000 */
[----:B------:R-:W-:Y:S01]  /*05d0*/  @!P0 LEA.HI.X R21, R14, R21, R15, 0x2, P1 ;  /* 0x000000150e158211 */ /* 0x000fe200008f140f */
[----:B------:R-:W-:Y:S01]  /*05e0*/  @!P0 IMAD.WIDE.U32 R10, R27, UR6, R10 ;  /* 0x000000061b0a8c25 */ /* 0x000fe2000f8e000a */
[----:B------:R-:W-:-:S03]  /*05f0*/  @!P0 IADD3 R15, PT, PT, R3, 0x2, RZ ;  /* 0x00000002030f8810 */ /* 0x000fc60007ffe0ff */
[----:B------:R-:W-:Y:S01]  /*0600*/  @!P0 IMAD R27, R27, UR7, R26 ;  /* 0x000000071b1b8c24 */ /* 0x000fe2000f8e021a */
[----:B----4-:R-:W-:-:S03]  /*0610*/  @!P0 LEA R22, P1, R10, R22, 0x2 ;  /* 0x000000160a168211 */ /* 0x010fc600078210ff */
[----:B------:R-:W-:Y:S01]  /*0620*/  @!P0 IMAD.IADD R14, R11, 0x1, R27 ;  /* 0x000000010b0e8824 */ /* 0x000fe200078e021b */
[----:B------:R-:W-:Y:S01]  /*0630*/  @!P0 SHF.R.S32.HI R11, RZ, 0x1f, R15 ;  /* 0x0000001fff0b8819 */ /* 0x000fe2000001140f */
[----:B------:R-:W1:Y:S03]  /*0640*/  @!P0 LDC.64 R26, c[0x0][0x390] ;  /* 0x0000e400ff1a8b82 */ /* 0x000e660000000a00 */
[----:B------:R-:W-:Y:S01]  /*0650*/  @!P0 LEA.HI.X R23, R10, R23, R14, 0x2, P1 ;  /* 0x000000170a178211 */ /* 0x000fe200008f140e */
[----:B------:R-:W-:Y:S01]  /*0660*/  @!P0 IMAD R14, R11, UR6, RZ ;  /* 0x000000060b0e8c24 */ /* 0x000fe2000f8e02ff */
[----:B------:R-:W-:Y:S01]  /*0670*/  @!P0 MOV R11, R7 ;  /* 0x00000007000b8202 */ /* 0x000fe20000000f00 */
[----:B------:R-:W-:-:S04]  /*0680*/  @!P0 IMAD.MOV.U32 R10, RZ, RZ, R30 ;  /* 0x000000ffff0a8224 */ /* 0x000fc800078e001e */
[----:B------:R-:W-:-:S04]  /*0690*/  @!P0 IMAD.WIDE.U32 R10, R15, UR6, R10 ;  /* 0x000000060f0a8c25 */ /* 0x000fc8000f8e000a */
[----:B------:R-:W-:Y:S01]  /*06a0*/  @!P0 IMAD R15, R15, UR7, R14 ;  /* 0x000000070f0f8c24 */ /* 0x000fe2000f8e020e */
[----:B0-----:R-:W-:-:S03]  /*06b0*/  @!P0 LEA R24, P1, R10, R24, 0x2 ;  /* 0x000000180a188211 */ /* 0x001fc600078210ff */
[----:B------:R-:W-:Y:S01]  /*06c0*/  @!P0 IMAD.IADD R14, R11, 0x1, R15 ;  /* 0x000000010b0e8824 */ /* 0x000fe200078e020f */
[----:B------:R-:W-:-:S04]  /*06d0*/  @!P0 SHF.R.S32.HI R11, RZ, 0x1f, R33 ;  /* 0x0000001fff0b8819 */ /* 0x000fc80000011421 */
[----:B------:R-:W-:Y:S01]  /*06e0*/  @!P0 LEA.HI.X R25, R10, R25, R14, 0x2, P1 ;  /* 0x000000190a198211 */ /* 0x000fe200008f140e */
[----:B------:R-:W-:Y:S01]  /*06f0*/  @!P0 IMAD R32, R11, UR6, RZ ;  /* 0x000000060b208c24 */ /* 0x000fe2000f8e02ff */
[----:B------:R-:W-:Y:S01]  /*0700*/  @!P0 MOV R10, R30 ;  /* 0x0000001e000a8202 */ /* 0x000fe20000000f00 */
[----:B------:R-:W-:-:S04]  /*0710*/  @!P0 IMAD.MOV.U32 R11, RZ, RZ, R7 ;  /* 0x000000ffff0b8224 */ /* 0x000fc800078e0007 */
[C---:B------:R-:W-:Y:S02]  /*0720*/  @!P0 IMAD.WIDE.U32 R14, R33.reuse, UR6, R10 ;  /* 0x00000006210e8c25 */ /* 0x040fe4000f8e000a */
[----:B------:R-:W0:Y:S02]  /*0730*/  @!P0 LDC.64 R10, c[0x0][0x390] ;  /* 0x0000e400ff0a8b82 */ /* 0x000e240000000a00 */
[----:B------:R-:W-:Y:S01]  /*0740*/  @!P0 IMAD R33, R33, UR7, R32 ;  /* 0x0000000721218c24 */ /* 0x000fe2000f8e0220 */
[----:B-1----:R-:W-:-:S04]  /*0750*/  @!P0 LEA R26, P1, R14, R26, 0x2 ;  /* 0x0000001a0e1a8211 */ /* 0x002fc800078210ff */
[----:B------:R-:W-:Y:S01]  /*0760*/  @!P0 IADD3 R15, PT, PT, R15, R33, RZ ;  /* 0x000000210f0f8210 */ /* 0x000fe20007ffe0ff */
[----:B------:R-:W-:-:S03]  /*0770*/  @!P0 VIADD R33, R3, 0x4 ;  /* 0x0000000403218836 */ /* 0x000fc60000000000 */
[----:B------:R-:W-:Y:S01]  /*0780*/  @!P0 LEA.HI.X R27, R14, R27, R15, 0x2, P1 ;  /* 0x0000001b0e1b8211 */ /* 0x000fe200008f140f */
[----:B------:R-:W-:Y:S01]  /*0790*/  @!P0 IMAD.MOV.U32 R15, RZ, RZ, R7 ;  /* 0x000000ffff0f8224 */ /* 0x000fe200078e0007 */
[----:B------:R-:W-:-:S05]  /*07a0*/  @!P0 SHF.R.S32.HI R14, RZ, 0x1f, R33 ;  /* 0x0000001fff0e8819 */ /* 0x000fca0000011421 */
[----:B------:R-:W-:Y:S01]  /*07b0*/  @!P0 IMAD R32, R14, UR6, RZ ;  /* 0x000000060e208c24 */ /* 0x000fe2000f8e02ff */
[----:B------:R-:W-:-:S05]  /*07c0*/  @!P0 MOV R14, R30 ;  /* 0x0000001e000e8202 */ /* 0x000fca0000000f00 */
[----:B------:R-:W-:-:S04]  /*07d0*/  @!P0 IMAD.WIDE.U32 R14, R33, UR6, R14 ;  /* 0x00000006210e8c25 */ /* 0x000fc8000f8e000e */
[----:B------:R-:W-:Y:S01]  /*07e0*/  @!P0 IMAD R33, R33, UR7, R32 ;  /* 0x0000000721218c24 */ /* 0x000fe2000f8e0220 */
[----:B0-----:R-:W-:Y:S01]  /*07f0*/  @!P0 LEA R10, P1, R14, R10, 0x2 ;  /* 0x0000000a0e0a8211 */ /* 0x001fe200078210ff */
[----:B------:R-:W-:-:S03]  /*0800*/  @!P0 IMAD.MOV.U32 R32, RZ, RZ, R16 ;  /* 0x000000ffff208224 */ /* 0x000fc600078e0010 */
[----:B------:R-:W-:Y:S02]  /*0810*/  @!P0 IADD3 R15, PT, PT, R15, R33, RZ ;  /* 0x000000210f0f8210 */ /* 0x000fe40007ffe0ff */
[----:B------:R-:W-:Y:S02]  /*0820*/  @!P0 MOV R33, R17 ;  /* 0x0000001100218202 */ /* 0x000fe40000000f00 */
[----:B------:R-:W-:Y:S02]  /*0830*/  @!P0 LEA.HI.X R11, R14, R11, R15, 0x2, P1 ;  /* 0x0000000b0e0b8211 */ /* 0x000fe400008f140f */
[----:B------:R-:W-:Y:S02]  /*0840*/  CS2R R14, SRZ ;  /* 0x00000000000e7805 */ /* 0x000fe4000001ff00 */
[----:B------:R-:W-:-:S04]  /*0850*/  CS2R R16, SRZ ;  /* 0x0000000000107805 */ /* 0x000fc8000001ff00 */
[----:B------:R0:W3:Y:S02]  /*0860*/  @!P0 LDG.E.64 R14, desc[UR10][R32.64] ;  /* 0x0000000a200e8981 */ /* 0x0000e4000c1e1b00 */
[----:B0-----:R-:W-:Y:S01]  /*0870*/  @!P0 IMAD.MOV.U32 R32, RZ, RZ, R18 ;  /* 0x000000ffff208224 */ /* 0x001fe200078e0012 */
[----:B------:R-:W-:Y:S02]  /*0880*/  @!P0 MOV R33, R19 ;  /* 0x0000001300218202 */ /* 0x000fe40000000f00 */
[----:B------:R-:W-:-:S03]  /*0890*/  CS2R R18, SRZ ;  /* 0x0000000000127805 */ /* 0x000fc6000001ff00 */
[----:B------:R0:W4:Y:S02]  /*08a0*/  @!P0 LDG.E.64 R16, desc[UR10][R32.64] ;  /* 0x0000000a20108981 */ /* 0x000124000c1e1b00 */
[----:B0-----:R-:W-:Y:S01]  /*08b0*/  @!P0 IMAD.MOV.U32 R32, RZ, RZ, R20 ;  /* 0x000000ffff208224 */ /* 0x001fe200078e0014 */
[----:B------:R-:W-:Y:S02]  /*08c0*/  @!P0 MOV R33, R21 ;  /* 0x0000001500218202 */ /* 0x000fe40000000f00 */
[----:B------:R-:W-:-:S03]  /*08d0*/  CS2R R20, SRZ ;  /* 0x0000000000147805 */ /* 0x000fc6000001ff00 */
[----:B------:R0:W5:Y:S02]  /*08e0*/  @!P0 LDG.E.64 R18, desc[UR10][R32.64] ;  /* 0x0000000a20128981 */ /* 0x000164000c1e1b00 */
        /* <DEDUP_REMOVED lines=11> */
[----:B------:R-:W5:Y:S04]  /*09a0*/  @!P0 LDG.E.64 R24, desc[UR10][R32.64] ;  /* 0x0000000a20188981 */ /* 0x000f68000c1e1b00 */
[----:B------:R5:W5:Y:S01]  /*09b0*/  @!P0 LDG.E.64 R26, desc[UR10][R10.64] ;  /* 0x0000000a0a1a8981 */ /* 0x000b62000c1e1b00 */
[----:B------:R-:W-:Y:S01]  /*09c0*/  VIADD R2, R2, 0x8 ;  /* 0x0000000802027836 */ /* 0x000fe20000000000 */
[----:B------:R-:W-:-:S04]  /*09d0*/  IADD3 R3, PT, PT, R3, 0x8, RZ ;  /* 0x0000000803037810 */ /* 0x000fc80007ffe0ff */
        /* <DEDUP_REMOVED lines=21> */
[C---:B------:R-:W-:Y:S01]  /*0b30*/  FMUL.FTZ R8, R20.reuse, R20 ;  /* 0x0000001414087220 */ /* 0x040fe20000410000 */
        /* <DEDUP_REMOVED lines=12> */
[C---:B------:R-:W-:Y:S01]  /*0c00*/  FMUL.FTZ R10, R26.reuse, R26 ;  /* 0x0000001a1a0a7220 */ /* 0x040fe20000410000 */
[----:B------:R-:W-:Y:S01]  /*0c10*/  FADD.FTZ R24, R9, R24 ;  /* 0x0000001809187221 */ /* 0x000fe20000010000 */
[----:B------:R-:W-:Y:S01]  /*0c20*/  FADD.FTZ R9, R26, R27 ;  /* 0x0000001b1a097221 */ /* 0x000fe20000010000 */
[----:B------:R-:W-:Y:S01]  /*0c30*/  FADD.FTZ R13, R13, R8 ;  /* 0x000000080d0d7221 */ /* 0x000fe20000010000 */
[----:B------:R-:W-:Y:S02]  /*0c40*/  FFMA.FTZ R10, R27, R27, R10 ;  /* 0x0000001b1b0a7223 */ /* 0x000fe4000001000a */
[----:B------:R-:W-:Y:S02]  /*0c50*/  FADD.FTZ R9, R24, R9 ;  /* 0x0000000918097221 */ /* 0x000fe40000010000 */
[----:B------:R-:W-:Y:S01]  /*0c60*/  FADD.FTZ R8, R13, R10 ;  /* 0x0000000a0d087221 */ /* 0x000fe20000010000 */
[----:B------:R-:W-:Y:S06]  /*0c70*/  @P1 BRA `(.L_x_1333) ;  /* 0xfffffff400801947 */ /* 0x000fec000383ffff */
[----:B------:R-:W-:-:S07]  /*0c80*/  VIADD R22, R3, 0xfffffffd ;  /* 0xfffffffd03167836 */ /* 0x000fce0000000000 */
.L_x_1332:
        /* <DEDUP_REMOVED lines=10> */
[C---:B------:R-:W-:Y:S01]  /*0d30*/  @!P0 IADD3 R27, PT, PT, R22.reuse, 0x1, RZ ;  /* 0x00000001161b8810 */ /* 0x040fe20007ffe0ff */
[C---:B------:R-:W-:Y:S01]  /*0d40*/  @!P0 VIADD R19, R22.reuse, 0x2 ;  /* 0x0000000216138836 */ /* 0x040fe20000000000 */
[----:B------:R-:W-:Y:S01]  /*0d50*/  @!P0 SHF.R.S32.HI R14, RZ, 0x1f, R22 ;  /* 0x0000001fff0e8819 */ /* 0x000fe20000011416 */
[----:B------:R-:W-:Y:S01]  /*0d60*/  @!P0 VIADD R25, R22, 0x3 ;  /* 0x0000000316198836 */ /* 0x000fe20000000000 */
[----:B------:R-:W-:-:S03]  /*0d70*/  @!P0 SHF.R.S32.HI R6, RZ, 0x1f, R27 ;  /* 0x0000001fff068819 */ /* 0x000fc6000001141b */
[----:B------:R-:W1:Y:S01]  /*0d80*/  @!P0 LDC.64 R2, c[0x0][0x390] ;  /* 0x0000e400ff028b82 */ /* 0x000e620000000a00 */
[----:B------:R-:W-:Y:S01]  /*0d90*/  @!P0 IMAD R15, R14, UR4, RZ ;  /* 0x000000040e0f8c24 */ /* 0x000fe2000f8e02ff */
[----:B------:R-:W-:Y:S01]  /*0da0*/  @!P0 SHF.R.S32.HI R24, RZ, 0x1f, R25 ;  /* 0x0000001fff188819 */ /* 0x000fe20000011419 */
[----:B------:R-:W-:Y:S01]  /*0db0*/  @!P0 IMAD R18, R6, UR4, RZ ;  /* 0x0000000406128c24 */ /* 0x000fe2000f8e02ff */
[----:B------:R-:W-:Y:S01]  /*0dc0*/  @!P0 MOV R6, R30 ;  /* 0x0000001e00068202 */ /* 0x000fe20000000f00 */
[----:B------:R-:W-:Y:S02]  /*0dd0*/  @!P0 IMAD R33, R22, UR5, R15 ;  /* 0x0000000516218c24 */ /* 0x000fe4000f8e020f */
[----:B------:R-:W-:Y:S01]  /*0de0*/  @!P0 IMAD R24, R24, UR4, RZ ;  /* 0x0000000418188c24 */ /* 0x000fe2000f8e02ff */
[----:B------:R-:W2:Y:S01]  /*0df0*/  @!P0 LDC.64 R10, c[0x0][0x390] ;  /* 0x0000e400ff0a8b82 */ /* 0x000ea20000000a00 */
[----:B------:R-:W-:-:S04]  /*0e00*/  @!P0 IMAD.WIDE.U32 R12, R27, UR4, R6 ;  /* 0x000000041b0c8c25 */ /* 0x000fc8000f8e0006 */
[----:B------:R-:W-:Y:S01]  /*0e10*/  @!P0 IMAD R27, R27, UR5, R18 ;  /* 0x000000051b1b8c24 */ /* 0x000fe2000f8e0212 */
[----:B------:R-:W-:Y:S01]  /*0e20*/  @!P0 SHF.R.S32.HI R18, RZ, 0x1f, R19 ;  /* 0x0000001fff128819 */ /* 0x000fe20000011413 */
[----:B------:R-:W-:Y:S01]  /*0e30*/  @!P0 IMAD.WIDE.U32 R20, R22, UR4, R6 ;  /* 0x0000000416148c25 */ /* 0x000fe2000f8e0006 */
[----:B------:R-:W3:Y:S03]  /*0e40*/  @!P0 LDC.64 R14, c[0x0][0x390] ;  /* 0x0000e400ff0e8b82 */ /* 0x000ee60000000a00 */
[----:B------:R-:W-:Y:S01]  /*0e50*/  @!P0 IMAD R18, R18, UR4, RZ ;  /* 0x0000000412128c24 */ /* 0x000fe2000f8e02ff */
[----:B0-----:R-:W-:Y:S01]  /*0e60*/  @!P0 LEA R16, P2, R20, R16, 0x2 ;  /* 0x0000001014108211 */ /* 0x001fe200078410ff */
[----:B------:R-:W-:Y:S01]  /*0e70*/  @!P0 IMAD.IADD R27, R13, 0x1, R27 ;  /* 0x000000010d1b8824 */ /* 0x000fe200078e021b */
[----:B------:R-:W-:Y:S01]  /*0e80*/  @!P0 IADD3 R21, PT, PT, R21, R33, RZ ;  /* 0x0000002115158210 */ /* 0x000fe20007ffe0ff */
[----:B------:R-:W-:-:S02]  /*0e90*/  @!P0 IMAD R33, R19, UR5, R18 ;  /* 0x0000000513218c24 */ /* 0x000fc4000f8e0212 */
[----:B------:R-:W-:Y:S01]  /*0ea0*/  @!P0 IMAD.WIDE.U32 R18, R19, UR4, R6 ;  /* 0x0000000413128c25 */ /* 0x000fe2000f8e0006 */
[----:B------:R-:W-:Y:S02]  /*0eb0*/  @!P0 LEA.HI.X R17, R20, R17, R21, 0x2, P2 ;  /* 0x0000001114118211 */ /* 0x000fe400010f1415 */
[----:B------:R-:W-:Y:S02]  /*0ec0*/  CS2R R20, SRZ ;  /* 0x0000000000147805 */ /* 0x000fe4000001ff00 */
[C---:B-1----:R-:W-:Y:S01]  /*0ed0*/  @!P0 LEA R2, P2, R12.reuse, R2, 0x2 ;  /* 0x000000020c028211 */ /* 0x042fe200078410ff */
[----:B------:R-:W-:Y:S01]  /*0ee0*/  @!P0 IMAD R35, R25, UR5, R24 ;  /* 0x0000000519238c24 */ /* 0x000fe2000f8e0218 */
[----:B------:R-:W-:Y:S01]  /*0ef0*/  @!P0 IADD3 R33, PT, PT, R19, R33, RZ ;  /* 0x0000002113218210 */ /* 0x000fe20007ffe0ff */
[----:B------:R-:W-:Y:S01]  /*0f00*/  @!P0 IMAD.WIDE.U32 R24, R25, UR4, R6 ;  /* 0x0000000419188c25 */ /* 0x000fe2000f8e0006 */
[----:B------:R-:W-:Y:S02]  /*0f10*/  @!P0 LEA.HI.X R3, R12, R3, R27, 0x2, P2 ;  /* 0x000000030c038211 */ /* 0x000fe400010f141b */
[----:B------:R-:W-:-:S02]  /*0f20*/  CS2R R12, SRZ ;  /* 0x00000000000c7805 */ /* 0x000fc4000001ff00 */
[C---:B--2---:R-:W-:Y:S01]  /*0f30*/  @!P0 LEA R10, P3, R18.reuse, R10, 0x2 ;  /* 0x0000000a120a8211 */ /* 0x044fe200078610ff */
[----:B------:R-:W2:Y:S01]  /*0f40*/  @!P0 LDG.E.64 R20, desc[UR10][R16.64] ;  /* 0x0000000a10148981 */ /* 0x000ea2000c1e1b00 */
[----:B------:R-:W-:Y:S02]  /*0f50*/  @!P0 IMAD.IADD R35, R25, 0x1, R35 ;  /* 0x0000000119238824 */ /* 0x000fe400078e0223 */
[----:B------:R-:W-:Y:S02]  /*0f60*/  @!P0 LEA.HI.X R11, R18, R11, R33, 0x2, P3 ;  /* 0x0000000b120b8211 */ /* 0x000fe400018f1421 */
[----:B------:R-:W-:Y:S02]  /*0f70*/  CS2R R18, SRZ ;  /* 0x0000000000127805 */ /* 0x000fe4000001ff00 */
[C---:B---3--:R-:W-:Y:S01]  /*0f80*/  @!P0 LEA R14, P2, R24.reuse, R14, 0x2 ;  /* 0x0000000e180e8211 */ /* 0x048fe200078410ff */
[----:B------:R-:W3:Y:S03]  /*0f90*/  @!P0 LDG.E.64 R12, desc[UR10][R2.64] ;  /* 0x0000000a020c8981 */ /* 0x000ee6000c1e1b00 */
[----:B------:R-:W-:-:S02]  /*0fa0*/  @!P0 LEA.HI.X R15, R24, R15, R35, 0x2, P2 ;  /* 0x0000000f180f8211 */ /* 0x000fc400010f1423 */
[----:B------:R-:W-:Y:S01]  /*0fb0*/  CS2R R24, SRZ ;  /* 0x0000000000187805 */ /* 0x000fe2000001ff00 */
[----:B------:R-:W4:Y:S05]  /*0fc0*/  @!P0 LDG.E.64 R18, desc[UR10][R10.64] ;  /* 0x0000000a0a128981 */ /* 0x000f2a000c1e1b00 */
        /* <DEDUP_REMOVED lines=22> */
.L_x_1334:
        /* <DEDUP_REMOVED lines=41> */
.L_x_1335:
        /* <DEDUP_REMOVED lines=17> */
.L_x_1337:
[----:B------:R-:W-:Y:S05]  /*14d0*/  BSYNC.RECONVERGENT B0 ;  /* 0x0000000000007941 */ /* 0x000fea0003800200 */
.L_x_1336:
[C---:B-----5:R-:W-:Y:S01]  /*14e0*/  FMUL.FTZ R6, R2.reuse, R2 ;  /* 0x0000000202067220 */ /* 0x060fe20000410000 */
[----:B------:R-:W-:-:S03]  /*14f0*/  FADD.FTZ R2, R2, R3 ;  /* 0x0000000302027221 */ /* 0x000fc60000010000 */
[----:B------:R-:W-:Y:S01]  /*1500*/  FFMA.FTZ R3, R3, R3, R6 ;  /* 0x0000000303037223 */ /* 0x000fe20000010006 */
[----:B------:R-:W-:-:S03]  /*1510*/  FADD.FTZ R9, R9, R2 ;  /* 0x0000000209097221 */ /* 0x000fc60000010000 */
[----:B------:R-:W-:-:S07]  /*1520*/  FADD.FTZ R8, R8, R3 ;  /* 0x0000000308087221 */ /* 0x000fce0000010000 */
.L_x_1331:
        /* <DEDUP_REMOVED lines=35> */
[----:B------:R-:W1:Y:S01]  /*1760*/  S2R R7, SR_TID.X ;  /* 0x0000000000077919 */ /* 0x000e620000002100 */
[----:B------:R-:W-:-:S03]  /*1770*/  UMOV UR4, 0xffffffff ;  /* 0xffffffff00047882 */ /* 0x000fc60000000000 */
        /* <DEDUP_REMOVED lines=16> */
[----:B------:R-:W-:Y:S02]  /*1880*/  FSEL R3, R4, R29, !P0 ;  /* 0x0000001d04037208 */ /* 0x000fe40004000000 */
[----:B------:R-:W-:Y:S01]  /*1890*/  P2R R32, PR, RZ, 0x1 ;  /* 0x00000001ff207803 */ /* 0x000fe20000000000 */
        /* <DEDUP_REMOVED lines=9> */
[----:B------:R-:W-:Y:S02]  /*1930*/  FSEL R4, R3, R24, !P6 ;  /* 0x0000001803047208 */ /* 0x000fe40007000000 */
[----:B------:R-:W1:Y:S02]  /*1940*/  LDS R14, [R0+0x58] ;  /* 0x00005800000e7984 */ /* 0x000e640000000800 */
[----:B------:R-:W-:Y:S01]  /*1950*/  FSEL R3, R6, R25, !P6 ;  /* 0x0000001906037208 */ /* 0x000fe20007000000 */
[----:B------:R-:W-:Y:S01]  /*1960*/  FADD.FTZ R4, R21, R4 ;  /* 0x0000000415047221 */ /* 0x000fe20000010000 */
[----:B------:R-:W1:Y:S01]  /*1970*/  LDS R13, [R0+0x60] ;  /* 0x00006000000d7984 */ /* 0x000e620000000800 */
[----:B------:R-:W-:-:S03]  /*1980*/  ISETP.NE.AND P5, PT, R23, RZ, PT ;  /* 0x000000ff1700720c */ /* 0x000fc60003fa5270 */
[----:B------:R-:W1:Y:S01]  /*1990*/  LDS R11, [R0+0x10] ;  /* 0x00001000000b7984 */ /* 0x000e620000000800 */
[----:B------:R-:W-:Y:S01]  /*19a0*/  FADD.FTZ R5, R22, R3 ;  /* 0x0000000316057221 */ /* 0x000fe20000010000 */
[----:B------:R-:W-:Y:S02]  /*19b0*/  FSEL R3, R4, R21, !P5 ;  /* 0x0000001504037208 */ /* 0x000fe40006800000 */
[----:B------:R-:W1:Y:S02]  /*19c0*/  LDS R9, [R0+0x68] ;  /* 0x0000680000097984 */ /* 0x000e640000000800 */
[----:B------:R-:W-:Y:S01]  /*19d0*/  FSEL R4, R5, R22, !P5 ;  /* 0x0000001605047208 */ /* 0x000fe20006800000 */
[----:B------:R-:W-:Y:S01]  /*19e0*/  FADD.FTZ R3, R18, R3 ;  /* 0x0000000312037221 */ /* 0x000fe20000010000 */
[----:B------:R-:W1:Y:S01]  /*19f0*/  LDS R10, [R0+0x64] ;  /* 0x00006400000a7984 */ /* 0x000e620000000800 */
[----:B0-----:R-:W-:-:S03]  /*1a00*/  ISETP.NE.AND P4, PT, R20, RZ, PT ;  /* 0x000000ff1400720c */ /* 0x001fc60003f85270 */
[----:B------:R0:W0:Y:S01]  /*1a10*/  LDS R8, [R0+0x6c] ;  /* 0x00006c0000087984 */ /* 0x0000220000000800 */
[----:B--2---:R-:W-:Y:S01]  /*1a20*/  FADD.FTZ R6, R19, R4 ;  /* 0x0000000413067221 */ /* 0x004fe20000010000 */
[----:B------:R-:W-:-:S04]  /*1a30*/  FSEL R4, R3, R18, !P4 ;  /* 0x0000001203047208 */ /* 0x000fc80006000000 */
[----:B------:R-:W-:Y:S01]  /*1a40*/  FSEL R3, R6, R19, !P4 ;  /* 0x0000001306037208 */ /* 0x000fe20006000000 */
[----:B------:R-:W-:Y:S01]  /*1a50*/  FADD.FTZ R4, R15, R4 ;  /* 0x000000040f047221 */ /* 0x000fe20000010000 */
[----:B---3--:R-:W-:Y:S01]  /*1a60*/  ISETP.NE.AND P3, PT, R17, RZ, PT ;  /* 0x000000ff1100720c */ /* 0x008fe20003f65270 */
[----:B------:R-:W2:Y:S02]  /*1a70*/  S2R R6, SR_LANEID ;  /* 0x0000000000067919 */ /* 0x000ea40000000000 */
[----:B----4-:R-:W-:Y:S01]  /*1a80*/  FADD.FTZ R5, R16, R3 ;  /* 0x0000000310057221 */ /* 0x010fe20000010000 */
[----:B------:R-:W-:-:S04]  /*1a90*/  FSEL R3, R4, R15, !P3 ;  /* 0x0000000f04037208 */ /* 0x000fc80005800000 */
[----:B------:R-:W-:Y:S01]  /*1aa0*/  FSEL R4, R5, R16, !P3 ;  /* 0x0000001005047208 */ /* 0x000fe20005800000 */
[----:B-----5:R-:W-:Y:S01]  /*1ab0*/  FADD.FTZ R3, R12, R3 ;  /* 0x000000030c037221 */ /* 0x020fe20000010000 */
[----:B-1----:R-:W-:-:S03]  /*1ac0*/  ISETP.NE.AND P2, PT, R14, RZ, PT ;  /* 0x000000ff0e00720c */ /* 0x002fc60003f45270 */
[----:B------:R-:W-:Y:S01]  /*1ad0*/  FADD.FTZ R34, R13, R4 ;  /* 0x000000040d227221 */ /* 0x000fe20000010000 */
[----:B------:R-:W-:Y:S02]  /*1ae0*/  FSEL R4, R3, R12, !P2 ;  /* 0x0000000c03047208 */ /* 0x000fe40005000000 */
[----:B0-----:R-:W-:Y:S02]  /*1af0*/  IADD3 R0, PT, PT, R26, R31, R11 ;  /* 0x0000001f1a007210 */ /* 0x001fe40007ffe00b */
[----:B------:R-:W-:Y:S02]  /*1b00*/  FSEL R3, R34, R13, !P2 ;  /* 0x0000000d22037208 */ /* 0x000fe40005000000 */
[----:B------:R-:W-:Y:S01]  /*1b10*/  IADD3 R0, PT, PT, R20, R0, R23 ;  /* 0x0000000014007210 */ /* 0x000fe20007ffe017 */
[----:B------:R-:W-:-:S03]  /*1b20*/  FADD.FTZ R4, R9, R4 ;  /* 0x0000000409047221 */ /* 0x000fc60000010000 */
[----:B------:R-:W-:Y:S02]  /*1b30*/  IADD3 R5, PT, PT, R14, R0, R17 ;  /* 0x000000000e057210 */ /* 0x000fe40007ffe011 */
[----:B------:R-:W-:Y:S01]  /*1b40*/  ISETP.NE.AND P1, PT, R10, RZ, PT ;  /* 0x000000ff0a00720c */ /* 0x000fe20003f25270 */
[----:B------:R-:W-:Y:S01]  /*1b50*/  FADD.FTZ R33, R8, R3 ;  /* 0x0000000308217221 */ /* 0x000fe20000010000 */
[----:B------:R-:W-:Y:S02]  /*1b60*/  IADD3 R3, PT, PT, R10, R5, RZ ;  /* 0x000000050a037210 */ /* 0x000fe40007ffe0ff */
[----:B------:R-:W-:Y:S02]  /*1b70*/  FSEL R5, R4, R9, !P1 ;  /* 0x0000000904057208 */ /* 0x000fe40004800000 */
[----:B------:R-:W-:Y:S01]  /*1b80*/  FSEL R4, R33, R8, !P1 ;  /* 0x0000000821047208 */ /* 0x000fe20004800000 */
[----:B--2---:R-:W-:Y:S06]  /*1b90*/  BRA.DIV UR4, `(.L_x_1339) ;  /* 0x0000000a04987947 */ /* 0x004fec000b800000 */
[----:B------:R-:W0:Y:S01]  /*1ba0*/  SHFL.UP PT, R0, R4, 0x1, RZ ;  /* 0x0420000004007989 */ /* 0x000e2200000e00ff */
[----:B------:R-:W-:Y:S02]  /*1bb0*/  P2R R33, PR, RZ, 0x2 ;  /* 0x00000002ff217803 */ /* 0x000fe40000000000 */
[----:B------:R-:W-:Y:S01]  /*1bc0*/  ISETP.GE.AND P1, PT, R6, 0x1, PT ;  /* 0x000000010600780c */ /* 0x000fe20003f26270 */
[----:B------:R-:W1:Y:S01]  /*1bd0*/  SHFL.UP PT, R36, R5, 0x1, RZ ;  /* 0x0420000005247989 */ /* 0x000e6200000e00ff */
[----:B------:R-:W-:-:S03]  /*1be0*/  ISETP.NE.AND P0, PT, R3, RZ, PT ;  /* 0x000000ff0300720c */ /* 0x000fc60003f05270 */
[----:B------:R-:W2:Y:S01]  /*1bf0*/  SHFL.UP PT, R37, R3, 0x1, RZ ;  /* 0x0420000003257989 */ /* 0x000ea200000e00ff */
[----:B0-----:R-:W-:Y:S01]  /*1c00*/  FADD.FTZ R35, R4, R0 ;  /* 0x0000000004237221 */ /* 0x001fe20000010000 */
[----:B-1----:R-:W-:-:S06]  /*1c10*/  FADD.FTZ R36, R5, R36 ;  /* 0x0000002405247221 */ /* 0x002fcc0000010000 */
[----:B------:R-:W-:Y:S02]  /*1c20*/  @P1 FSEL R4, R35, R4, !P0 ;  /* 0x0000000423041208 */ /* 0x000fe40004000000 */
[----:B--2---:R-:W-:-:S03]  /*1c30*/  SEL R34, R37, RZ, P1 ;  /* 0x000000ff25227207 */ /* 0x004fc60000800000 */
[----:B------:R-:W0:Y:S01]  /*1c40*/  SHFL.UP PT, R0, R4, 0x2, RZ ;  /* 0x0440000004007989 */ /* 0x000e2200000e00ff */
[----:B------:R-:W-:Y:S01]  /*1c50*/  @P1 FSEL R5, R36, R5, !P0 ;  /* 0x0000000524051208 */ /* 0x000fe20004000000 */
[----:B------:R-:W-:Y:S01]  /*1c60*/  IMAD.IADD R37, R3, 0x1, R34 ;  /* 0x0000000103257824 */ /* 0x000fe200078e0222 */
[----:B------:R-:W-:-:S03]  /*1c70*/  ISETP.GE.AND P1, PT, R6, 0x2, PT ;  /* 0x000000020600780c */ /* 0x000fc60003f26270 */
[----:B------:R-:W1:Y:S01]  /*1c80*/  SHFL.UP PT, R36, R5, 0x2, RZ ;  /* 0x0440000005247989 */ /* 0x000e6200000e00ff */
[----:B------:R-:W-:Y:S01]  /*1c90*/  ISETP.NE.AND P0, PT, R37, RZ, PT ;  /* 0x000000ff2500720c */ /* 0x000fe20003f05270 */
[----:B0-----:R-:W-:Y:S02]  /*1ca0*/  FADD.FTZ R35, R4, R0 ;  /* 0x0000000004237221 */ /* 0x001fe40000010000 */
[----:B------:R-:W0:Y:S06]  /*1cb0*/  SHFL.UP PT, R0, R37, 0x2, RZ ;  /* 0x0440000025007989 */ /* 0x000e2c00000e00ff */
[----:B------:R-:W-:Y:S01]  /*1cc0*/  @P1 FSEL R4, R35, R4, !P0 ;  /* 0x0000000423041208 */ /* 0x000fe20004000000 */
[----:B-1----:R-:W-:-:S04]  /*1cd0*/  FADD.FTZ R36, R5, R36 ;  /* 0x0000002405247221 */ /* 0x002fc80000010000 */
[----:B------:R-:W1:Y:S01]  /*1ce0*/  SHFL.UP PT, R3, R4, 0x4, RZ ;  /* 0x0480000004037989 */ /* 0x000e6200000e00ff */
[----:B------:R-:W-:Y:S02]  /*1cf0*/  @P1 FSEL R5, R36, R5, !P0 ;  /* 0x0000000524051208 */ /* 0x000fe40004000000 */
[----:B0-----:R-:W-:-:S03]  /*1d00*/  SEL R34, R0, RZ, P1 ;  /* 0x000000ff00227207 */ /* 0x001fc60000800000 */
[----:B------:R-:W0:Y:S01]  /*1d10*/  SHFL.UP PT, R0, R5, 0x4, RZ ;  /* 0x0480000005007989 */ /* 0x000e2200000e00ff */
[----:B------:R-:W-:Y:S02]  /*1d20*/  ISETP.GE.AND P1, PT, R6, 0x4, PT ;  /* 0x000000040600780c */ /* 0x000fe40003f26270 */
[----:B------:R-:W-:Y:S01]  /*1d30*/  IADD3 R37, PT, PT, R37, R34, RZ ;  /* 0x0000002225257210 */ /* 0x000fe20007ffe0ff */
[----:B-1----:R-:W-:-:S03]  /*1d40*/  FADD.FTZ R3, R4, R3 ;  /* 0x0000000304037221 */ /* 0x002fc60000010000 */
[----:B------:R-:W-:-:S07]  /*1d50*/  ISETP.NE.AND P0, PT, R37, RZ, PT ;  /* 0x000000ff2500720c */ /* 0x000fce0003f05270 */
[----:B------:R-:W-:-:S05]  /*1d60*/  @P1 FSEL R4, R3, R4, !P0 ;  /* 0x0000000403041208 */ /* 0x000fca0004000000 */
[----:B------:R-:W1:Y:S01]  /*1d70*/  SHFL.UP PT, R3, R4, 0x8, RZ ;  /* 0x0500000004037989 */ /* 0x000e6200000e00ff */
[----:B0-----:R-:W-:-:S05]  /*1d80*/  FADD.FTZ R0, R5, R0 ;  /* 0x0000000005007221 */ /* 0x001fca0000010000 */
[----:B------:R-:W-:Y:S02]  /*1d90*/  @P1 FSEL R5, R0, R5, !P0 ;  /* 0x0000000500051208 */ /* 0x000fe40004000000 */
[----:B------:R-:W0:Y:S01]  /*1da0*/  SHFL.UP PT, R0, R37, 0x4, RZ ;  /* 0x0480000025007989 */ /* 0x000e2200000e00ff */
[----:B-1----:R-:W-:Y:S01]  /*1db0*/  FADD.FTZ R3, R4, R3 ;  /* 0x0000000304037221 */ /* 0x002fe20000010000 */
[----:B0-----:R-:W-:Y:S02]  /*1dc0*/  SEL R34, R0, RZ, P1 ;  /* 0x000000ff00227207 */ /* 0x001fe40000800000 */
[----:B------:R-:W0:Y:S01]  /*1dd0*/  SHFL.UP PT, R0, R5, 0x8, RZ ;  /* 0x0500000005007989 */ /* 0x000e2200000e00ff */
[----:B------:R-:W-:Y:S02]  /*1de0*/  ISETP.GE.AND P1, PT, R6, 0x8, PT ;  /* 0x000000080600780c */ /* 0x000fe40003f26270 */
[----:B------:R-:W-:-:S05]  /*1df0*/  IMAD.IADD R37, R37, 0x1, R34 ;  /* 0x0000000125257824 */ /* 0x000fca00078e0222 */
[----:B------:R-:W-:-:S06]  /*1e00*/  ISETP.NE.AND P0, PT, R37, RZ, PT ;  /* 0x000000ff2500720c */ /* 0x000fcc0003f05270 */
[----:B------:R-:W-:Y:S01]  /*1e10*/  @P1 FSEL R4, R3, R4, !P0 ;  /* 0x0000000403041208 */ /* 0x000fe20004000000 */
[----:B0-----:R-:W-:-:S05]  /*1e20*/  FADD.FTZ R0, R5, R0 ;  /* 0x0000000005007221 */ /* 0x001fca0000010000 */
[----:B------:R-:W-:Y:S02]  /*1e30*/  @P1 FSEL R5, R0, R5, !P0 ;  /* 0x0000000500051208 */ /* 0x000fe40004000000 */
[----:B------:R-:W0:Y:S04]  /*1e40*/  SHFL.UP PT, R0, R37, 0x8, RZ ;  /* 0x0500000025007989 */ /* 0x000e2800000e00ff */
[----:B------:R-:W1:Y:S01]  /*1e50*/  SHFL.UP PT, R36, R5, 0x10, RZ ;  /* 0x0600000005247989 */ /* 0x000e6200000e00ff */
[----:B0-----:R-:W-:-:S03]  /*1e60*/  SEL R34, R0, RZ, P1 ;  /* 0x000000ff00227207 */ /* 0x001fc60000800000 */
[----:B------:R-:W0:Y:S01]  /*1e70*/  SHFL.UP PT, R0, R4, 0x10, RZ ;  /* 0x0600000004007989 */ /* 0x000e2200000e00ff */
[----:B------:R-:W-:Y:S01]  /*1e80*/  ISETP.GE.AND P1, PT, R6, 0x10, PT ;  /* 0x000000100600780c */ /* 0x000fe20003f26270 */
[----:B-1----:R-:W-:Y:S01]  /*1e90*/  FADD.FTZ R36, R5, R36 ;  /* 0x0000002405247221 */ /* 0x002fe20000010000 */
[----:B------:R-:W-:-:S04]  /*1ea0*/  IADD3 R37, PT, PT, R37, R34, RZ ;  /* 0x0000002225257210 */ /* 0x000fc80007ffe0ff */
[----:B------:R-:W-:-:S07]  /*1eb0*/  ISETP.NE.AND P0, PT, R37, RZ, PT ;  /* 0x000000ff2500720c */ /* 0x000fce0003f05270 */
[----:B------:R-:W-:-:S06]  /*1ec0*/  @P1 FSEL R5, R36, R5, !P0 ;  /* 0x0000000524051208 */ /* 0x000fcc0004000000 */
[----:B------:R-:W-:Y:S01]  /*1ed0*/  SHFL.UP PT, R5, R5, 0x1, RZ ;  /* 0x0420000005057989 */ /* 0x000fe200000e00ff */
[----:B0-----:R-:W-:-:S05]  /*1ee0*/  FADD.FTZ R3, R4, R0 ;  /* 0x0000000004037221 */ /* 0x001fca0000010000 */
[----:B------:R-:W-:Y:S02]  /*1ef0*/  @P1 FSEL R4, R3, R4, !P0 ;  /* 0x0000000403041208 */ /* 0x000fe40004000000 */
[----:B------:R-:W-:Y:S02]  /*1f00*/  ISETP.NE.AND P1, PT, R33, RZ, PT ;  /* 0x000000ff2100720c */ /* 0x000fe40003f25270 */
[----:B------:R-:W0:Y:S01]  /*1f10*/  SHFL.UP PT, R33, R37, 0x10, RZ ;  /* 0x0600000025217989 */ /* 0x000e2200000e00ff */
[----:B------:R-:W-:-:S03]  /*1f20*/  ISETP.GE.AND P0, PT, R6, 0x10, PT ;  /* 0x000000100600780c */ /* 0x000fc60003f06270 */
[----:B------:R-:W1:Y:S01]  /*1f30*/  SHFL.UP PT, R4, R4, 0x1, RZ ;  /* 0x0420000004047989 */ /* 0x000e6200000e00ff */
[----:B0-----:R-:W-:-:S05]  /*1f40*/  SEL R0, R33, RZ, P0 ;  /* 0x000000ff21007207 */ /* 0x001fca0000000000 */
[----:B------:R-:W-:-:S06]  /*1f50*/  IMAD.IADD R33, R37, 0x1, R0 ;  /* 0x0000000125217824 */ /* 0x000fcc00078e0200 */
[----:B-1----:R-:W0:Y:S02]  /*1f60*/  SHFL.UP PT, R33, R33, 0x1, RZ ;  /* 0x0420000021217989 */ /* 0x002e2400000e00ff */
.L_x_1358:
[----:B------:R-:W-:Y:S02]  /*1f70*/  P2R R3, PR, RZ, 0x2 ;  /* 0x00000002ff037803 */ /* 0x000fe40000000000 */
[----:B------:R-:W-:Y:S02]  /*1f80*/  ISETP.NE.AND P1, PT, R7, RZ, PT ;  /* 0x000000ff0700720c */ /* 0x000fe40003f25270 */
[----:B------:R-:W-:Y:S02]  /*1f90*/  P2R R0, PR, RZ, 0x4 ;  /* 0x00000004ff007803 */ /* 0x000fe40000000000 */
[----:B------:R-:W-:-:S09]  /*1fa0*/  PLOP3.LUT P0, PT, PT, PT, PT, 0x80, 0x8 ;  /* 0x000000000008781c */ /* 0x000fd20003f0f070 */
[----:B------:R-:W-:Y:S02]  /*1fb0*/  @P1 ISETP.NE.AND P2, PT, R11, RZ, PT ;  /* 0x000000ff0b00120c */ /* 0x000fe40003f45270 */
[----:B0-----:R-:W-:Y:S02]  /*1fc0*/  @P1 IADD3 R11, PT, PT, R33, R11, RZ ;  /* 0x0000000b210b1210 */ /* 0x001fe40007ffe0ff */
[----:B------:R-:W-:Y:S02]  /*1fd0*/  @P1 PLOP3.LUT P0, PT, P2, PT, PT, 0x80, 0x8 ;  /* 0x000000000008181c */ /* 0x000fe4000170f070 */
[----:B------:R-:W-:Y:S01]  /*1fe0*/  ISETP.NE.AND P2, PT, R0, RZ, PT ;  /* 0x000000ff0000720c */ /* 0x000fe20003f45270 */
[----:B------:R-:W-:Y:S01]  /*1ff0*/  IMAD.IADD R31, R31, 0x1, R11 ;  /* 0x000000011f1f7824 */ /* 0x000fe200078e020b */
[----:B------:R-:W0:Y:S01]  /*2000*/  S2R R0, SR_CgaCtaId ;  /* 0x0000000000007919 */ /* 0x000e220000008800 */
[----:B------:R-:W-:Y:S02]  /*2010*/  ISETP.NE.AND P1, PT, R3, RZ, PT ;  /* 0x000000ff0300720c */ /* 0x000fe40003f25270 */
[----:B------:R-:W-:-:S02]  /*2020*/  MOV R3, 0x400 ;  /* 0x0000040000037802 */ /* 0x000fc40000000f00 */
[----:B------:R-:W-:-:S04]  /*2030*/  IADD3 R26, PT, PT, R26, R31, RZ ;  /* 0x0000001f1a1a7210 */ /* 0x000fc80007ffe0ff */
[----:B------:R-:W-:Y:S01]  /*2040*/  @!P0 FADD.FTZ R27, R4, R27 ;  /* 0x0000001b041b8221 */ /* 0x000fe20000010000 */
[----:B------:R-:W-:Y:S01]  /*2050*/  @!P0 FADD.FTZ R30, R5, R30 ;  /* 0x0000001e051e8221 */ /* 0x000fe20000010000 */
[----:B------:R-:W1:Y:S01]  /*2060*/  S2R R4, SR_TID.X ;  /* 0x0000000000047919 */ /* 0x000e620000002100 */
[----:B------:R-:W-:Y:S01]  /*2070*/  ISETP.NE.AND P0, PT, R32, RZ, PT ;  /* 0x000000ff2000720c */ /* 0x000fe20003f05270 */
[----:B------:R-:W-:-:S05]  /*2080*/  IMAD.IADD R23, R23, 0x1, R26 ;  /* 0x0000000117177824 */ /* 0x000fca00078e021a */
[----:B------:R-:W-:-:S05]  /*2090*/  IADD3 R20, PT, PT, R20, R23, RZ ;  /* 0x0000001714147210 */ /* 0x000fca0007ffe0ff */
[----:B------:R-:W-:Y:S02]  /*20a0*/  IMAD.IADD R17, R17, 0x1, R20 ;  /* 0x0000000111117824 */ /* 0x000fe400078e0214 */
[----:B------:R-:W-:Y:S01]  /*20b0*/  @!P0 FADD.FTZ R29, R29, R30 ;  /* 0x0000001e1d1d8221 */ /* 0x000fe20000010000 */
[----:B------:R-:W-:-:S03]  /*20c0*/  @!P0 FADD.FTZ R28, R28, R27 ;  /* 0x0000001b1c1c8221 */ /* 0x000fc60000010000 */
[----:B------:R-:W-:Y:S01]  /*20d0*/  @!P6 FADD.FTZ R24, R24, R29 ;  /* 0x0000001d1818e221 */ /* 0x000fe20000010000 */
[----:B------:R-:W-:Y:S01]  /*20e0*/  @!P6 FADD.FTZ R25, R25, R28 ;  /* 0x0000001c1919e221 */ /* 0x000fe20000010000 */
[----:B0-----:R-:W-:Y:S02]  /*20f0*/  LEA R3, R0, R3, 0x18 ;  /* 0x0000000300037211 */ /* 0x001fe400078ec0ff */
[----:B------:R-:W-:Y:S01]  /*2100*/  @!P5 FADD.FTZ R21, R21, R24 ;  /* 0x000000181515d221 */ /* 0x000fe20000010000 */
[----:B------:R-:W-:-:S03]  /*2110*/  @!P5 FADD.FTZ R22, R22, R25 ;  /* 0x000000191616d221 */ /* 0x000fc60000010000 */
[----:B------:R-:W-:Y:S01]  /*2120*/  @!P4 FADD.FTZ R18, R18, R21 ;  /* 0x000000151212c221 */ /* 0x000fe20000010000 */
[----:B------:R-:W-:-:S03]  /*2130*/  @!P4 FADD.FTZ R19, R19, R22 ;  /* 0x000000161313c221 */ /* 0x000fc60000010000 */
[----:B------:R-:W-:Y:S01]  /*2140*/  @!P3 FADD.FTZ R15, R15, R18 ;  /* 0x000000120f0fb221 */ /* 0x000fe20000010000 */
[----:B------:R-:W-:Y:S01]  /*2150*/  @!P3 FADD.FTZ R16, R16, R19 ;  /* 0x000000131010b221 */ /* 0x000fe20000010000 */
[----:B-1----:R-:W-:Y:S01]  /*2160*/  IMAD R4, R4, 0x6c, R3 ;  /* 0x0000006c04047824 */ /* 0x002fe200078e0203 */
[----:B------:R-:W-:Y:S01]  /*2170*/  IADD3 R3, PT, PT, R14, R17, RZ ;  /* 0x000000110e037210 */ /* 0x000fe20007ffe0ff */
[----:B------:R-:W-:Y:S01]  /*2180*/  @!P2 FADD.FTZ R12, R12, R15 ;  /* 0x0000000f0c0ca221 */ /* 0x000fe20000010000 */
[----:B------:R-:W-:Y:S02]  /*2190*/  @!P2 FADD.FTZ R13, R13, R16 ;  /* 0x000000100d0da221 */ /* 0x000fe40000010000 */
[----:B------:R1:W-:Y:S01]  /*21a0*/  STS [R4+0x10], R11 ;  /* 0x0000100b04007388 */ /* 0x0003e20000000800 */
[----:B------:R-:W-:Y:S02]  /*21b0*/  IMAD.IADD R10, R10, 0x1, R3 ;  /* 0x000000010a0a7824 */ /* 0x000fe400078e0203 */
        /* <DEDUP_REMOVED lines=25> */
.L_x_1338:
[----:B------:R-:W2:Y:S01]  /*2350*/  S2R R0, SR_TID.X ;  /* 0x0000000000007919 */ /* 0x000ea20000002100 */
[----:B------:R-:W3:Y:S01]  /*2360*/  LDC R5, c[0x0][0x40c] ;  /* 0x00010300ff057b82 */ /* 0x000ee20000000800 */
[----:B-1----:R-:W-:Y:S01]  /*2370*/  MOV R12, 0x400 ;  /* 0x00000400000c7802 */ /* 0x002fe20000000f00 */
[----:B------:R-:W-:Y:S05]  /*2380*/  WARPSYNC.ALL ;  /* 0x0000000000007948 */ /* 0x000fea0003800000 */
[----:B0-----:R-:W0:Y:S01]  /*2390*/  S2R R9, SR_CgaCtaId ;  /* 0x0000000000097919 */ /* 0x001e220000008800 */
[----:B--2---:R-:W-:Y:S02]  /*23a0*/  LEA.HI R0, R0, R0, RZ, 0x1d ;  /* 0x0000000000007211 */ /* 0x004fe400078fe8ff */
[----:B0-----:R-:W-:-:S05]  /*23b0*/  LEA R3, R9, R12, 0x18 ;  /* 0x0000000c09037211 */ /* 0x001fca00078ec0ff */
[----:B------:R-:W-:Y:S01]  /*23c0*/  IMAD R11, R0, 0xc, R3 ;  /* 0x0000000c000b7824 */ /* 0x000fe200078e0203 */
[----:B------:R-:W0:Y:S01]  /*23d0*/  S2R R8, SR_TID.X ;  /* 0x0000000000087919 */ /* 0x000e220000002100 */
[----:B---3--:R-:W-:Y:S01]  /*23e0*/  IMAD R3, R2, R5, RZ ;  /* 0x0000000502037224 */ /* 0x008fe200078e02ff */
[----:B------:R-:W-:Y:S01]  /*23f0*/  IADD3 R0, PT, PT, R5, -0x2, RZ ;  /* 0xfffffffe05007810 */ /* 0x000fe20007ffe0ff */
[----:B------:R-:W1:Y:S08]  /*2400*/  S2UR UR4, SR_CTAID.X ;  /* 0x00000000000479c3 */ /* 0x000e700000002500 */
[----:B------:R-:W-:Y:S08]  /*2410*/  BAR.SYNC.DEFER_BLOCKING 0x0 ;  /* 0x0000000000007b1d */ /* 0x000ff00000010000 */
[----:B------:R-:W1:Y:S08]  /*2420*/  LDC R7, c[0x0][0x408] ;  /* 0x00010200ff077b82 */ /* 0x000e700000000800 */
[----:B------:R-:W2:Y:S01]  /*2430*/  LDC R10, c[0x0][0x3f8] ;  /* 0x0000fe00ff0a7b82 */ /* 0x000ea20000000800 */
[----:B0-----:R-:W-:-:S02]  /*2440*/  IMAD R3, R8, 0x2, -R3 ;  /* 0x0000000208037824 */ /* 0x001fc400078e0a03 */
[----:B-1----:R-:W-:-:S03]  /*2450*/  IMAD R6, R7, UR4, R8 ;  /* 0x0000000407067c24 */ /* 0x002fc6000f8e0208 */
[----:B------:R-:W-:Y:S02]  /*2460*/  ISETP.NE.AND P1, PT, R3, R0, PT ;  /* 0x000000000300720c */ /* 0x000fe40003f25270 */
[----:B--2---:R-:W-:-:S04]  /*2470*/  ISETP.GE.AND P0, PT, R6, R10, PT ;  /* 0x0000000a0600720c */ /* 0x004fc80003f06270 */
[----:B------:R-:W-:-:S07]  /*2480*/  ISETP.GE.U32.OR P0, PT, R8, R7, P0 ;  /* 0x000000070800720c */ /* 0x000fce0000706470 */
[----:B------:R-:W-:Y:S01]  /*2490*/  @!P1 LDS R5, [R11+0x18] ;  /* 0x000018000b059984 */ /* 0x000fe20000000800 */
[----:B------:R-:W-:-:S03]  /*24a0*/  @!P1 IADD3 R0, PT, PT, R12, 0xda0, RZ ;  /* 0x00000da00c009810 */ /* 0x000fc60007ffe0ff */
[----:B------:R-:W0:Y:S01]  /*24b0*/  @!P1 LDS R4, [R11+0x14] ;  /* 0x000014000b049984 */ /* 0x000e220000000800 */
[----:B------:R-:W-:-:S05]  /*24c0*/  @!P1 LEA R3, R9, R0, 0x18 ;  /* 0x0000000009039211 */ /* 0x000fca00078ec0ff */
[----:B------:R-:W-:-:S05]  /*24d0*/  @!P1 IMAD R3, R2, 0x8, R3 ;  /* 0x0000000802039824 */ /* 0x000fca00078e0203 */
[----:B0-----:R0:W-:Y:S01]  /*24e0*/  @!P1 STS.64 [R3], R4 ;  /* 0x0000000403009388 */ /* 0x0011e20000000a00 */
[----:B------:R-:W-:Y:S06]  /*24f0*/  BAR.SYNC.DEFER_BLOCKING 0x0 ;  /* 0x0000000000007b1d */ /* 0x000fec0000010000 */
[----:B------:R-:W-:Y:S05]  /*2500*/  @P0 EXIT ;  /* 0x000000000000094d */ /* 0x000fea0003800000 */
[----:B------:R-:W-:Y:S01]  /*2510*/  IADD3 R0, PT, PT, R12, 0xda0, RZ ;  /* 0x00000da00c007810 */ /* 0x000fe20007ffe0ff */
[----:B------:R-:W1:Y:S01]  /*2520*/  S2R R2, SR_CTAID.Z ;  /* 0x0000000000027919 */ /* 0x000e620000002700 */
[----:B0-----:R-:W0:Y:S02]  /*2530*/  LDC.64 R4, c[0x0][0x3c0] ;  /* 0x0000f000ff047b82 */ /* 0x001e240000000a00 */
[----:B------:R-:W-:-:S05]  /*2540*/  LEA R3, R9, R0, 0x18 ;  /* 0x0000000009037211 */ /* 0x000fca00078ec0ff */
[----:B------:R-:W-:-:S05]  /*2550*/  IMAD R0, R8, 0x8, R3 ;  /* 0x0000000808007824 */ /* 0x000fca00078e0203 */
[----:B------:R-:W2:Y:S01]  /*2560*/  LDS.64 R8, [R0] ;  /* 0x0000000000087984 */ /* 0x000ea20000000a00 */
[----:B-1----:R-:W-:-:S05]  /*2570*/  SHF.L.U32 R3, R2, 0x1, RZ ;  /* 0x0000000102037819 */ /* 0x002fca00000006ff */
[CC--:B------:R-:W-:Y:S02]  /*2580*/  IMAD R7, R3.reuse, R10.reuse, R10 ;  /* 0x0000000a03077224 */ /* 0x0c0fe400078e020a */
[----:B------:R-:W-:Y:S02]  /*2590*/  IMAD R3, R3, R10, R6 ;  /* 0x0000000a03037224 */ /* 0x000fe400078e0206 */
[----:B------:R-:W-:Y:S02]  /*25a0*/  IMAD.IADD R7, R6, 0x1, R7 ;  /* 0x0000000106077824 */ /* 0x000fe400078e0207 */
[----:B0-----:R-:W-:-:S04]  /*25b0*/  IMAD.WIDE R2, R3, 0x4, R4 ;  /* 0x0000000403027825 */ /* 0x001fc800078e0204 */
[----:B------:R-:W-:Y:S01]  /*25c0*/  IMAD.WIDE R4, R7, 0x4, R4 ;  /* 0x0000000407047825 */ /* 0x000fe200078e0204 */
[----:B--2---:R-:W-:Y:S04]  /*25d0*/  REDG.E.ADD.F32.FTZ.RN.STRONG.GPU desc[UR10][R2.64], R8 ;  /* 0x00000008020079a6 */ /* 0x004fe8000c12f30a */
[----:B------:R-:W-:Y:S01]  /*25e0*/  REDG.E.ADD.F32.FTZ.RN.STRONG.GPU desc[UR10][R4.64], R9 ;  /* 0x00000009040079a6 */ /* 0x000fe2000c12f30a */
[----:B------:R-:W-:Y:S05]  /*25f0*/  EXIT ;  /* 0x000000000000794d */ /* 0x000fea0003800000 */
.L_x_1339:
[----:B------:R-:W-:Y:S02]  /*2600*/  HFMA2 R0, -RZ, RZ, 0, 5.9604644775390625e-08 ;  /* 0x00000001ff007431 */ /* 0x000fe400000001ff */
[----:B------:R-:W-:Y:S01]  /*2610*/  IMAD.MOV.U32 R35, RZ, RZ, RZ ;  /* 0x000000ffff237224 */ /* 0x000fe200078e00ff */
[----:B------:R-:W-:Y:S02]  /*2620*/  MOV R36, 0xffffffff ;  /* 0xffffffff00247802 */ /* 0x000fe40000000f00 */
[----:B------:R-:W-:Y:S02]  /*2630*/  P2R R34, PR, RZ, 0x2 ;  /* 0x00000002ff227803 */ /* 0x000fe40000000000 */
[----:B------:R-:W-:Y:S02]  /*2640*/  ISETP.GE.AND P1, PT, R6, 0x1, PT ;  /* 0x000000010600780c */ /* 0x000fe40003f26270 */
[----:B------:R-:W-:-:S11]  /*2650*/  P2R R33, PR, RZ, 0x4 ;  /* 0x00000004ff217803 */ /* 0x000fd60000000000 */
[----:B------:R-:W-:Y:S05]  /*2660*/  WARPSYNC.COLLECTIVE R36, `(.L_x_1340) ;  /* 0x0000000024087348 */ /* 0x000fea0003c00000 */
[----:B------:R0:W1:Y:S02]  /*2670*/  SHFL.UP P0, R0, R3, R0, R35 ;  /* 0x0400000003007389 */ /* 0x0000640000000023 */
[----:B01----:R-:W-:Y:S05]  /*2680*/  ENDCOLLECTIVE ;  /* 0x000000000000791b */ /* 0x003fea0003800000 */
.L_x_1340:
[----:B------:R-:W-:Y:S01]  /*2690*/  ISETP.NE.AND P2, PT, R3, RZ, PT ;  /* 0x000000ff0300720c */ /* 0x000fe20003f45270 */
[----:B------:R-:W-:Y:S02]  /*26a0*/  IMAD.MOV.U32 R37, RZ, RZ, R0 ;  /* 0x000000ffff257224 */ /* 0x000fe400078e0000 */
[----:B------:R-:W-:-:S03]  /*26b0*/  HFMA2 R0, -RZ, RZ, 0, 5.9604644775390625e-08 ;  /* 0x00000001ff007431 */ /* 0x000fc600000001ff */
[----:B------:R-:W-:-:S04]  /*26c0*/  SEL R37, R37, RZ, P1 ;  /* 0x000000ff25257207 */ /* 0x000fc80000800000 */
[----:B------:R-:W-:Y:S01]  /*26d0*/  IADD3 R37, PT, PT, R3, R37, RZ ;  /* 0x0000002503257210 */ /* 0x000fe20007ffe0ff */
[----:B------:R-:W-:-:S07]  /*26e0*/  IMAD.MOV.U32 R3, RZ, RZ, R5 ;  /* 0x000000ffff037224 */ /* 0x000fce00078e0005 */
[----:B------:R-:W-:Y:S05]  /*26f0*/  WARPSYNC.COLLECTIVE R36, `(.L_x_1341) ;  /* 0x0000000024087348 */ /* 0x000fea0003c00000 */
[----:B------:R0:W1:Y:S02]  /*2700*/  SHFL.UP P0, R0, R3, R0, R35 ;  /* 0x0400000003007389 */ /* 0x0000640000000023 */
[----:B01----:R-:W-:Y:S05]  /*2710*/  ENDCOLLECTIVE ;  /* 0x000000000000791b */ /* 0x003fea0003800000 */
.L_x_1341:
        /* <DEDUP_REMOVED lines=9> */
.L_x_1342:
[----:B------:R-:W-:Y:S01]  /*27b0*/  FADD.FTZ R3, R4, R0 ;  /* 0x0000000004037221 */ /* 0x000fe20000010000 */
[----:B------:R-:W-:-:S04]  /*27c0*/  HFMA2 R0, -RZ, RZ, 0, 1.1920928955078125e-07 ;  /* 0x00000002ff007431 */ /* 0x000fc800000001ff */
[----:B------:R-:W-:Y:S01]  /*27d0*/  @P1 FSEL R4, R3, R4, !P2 ;  /* 0x0000000403041208 */ /* 0x000fe20005000000 */
[----:B------:R-:W-:Y:S01]  /*27e0*/  IMAD.MOV.U32 R3, RZ, RZ, R37 ;  /* 0x000000ffff037224 */ /* 0x000fe200078e0025 */
[----:B------:R-:W-:Y:S02]  /*27f0*/  ISETP.GE.AND P2, PT, R6, 0x2, PT ;  /* 0x000000020600780c */ /* 0x000fe40003f46270 */
[----:B------:R-:W-:-:S13]  /*2800*/  ISETP.NE.AND P1, PT, R37, RZ, PT ;  /* 0x000000ff2500720c */ /* 0x000fda0003f25270 */
[----:B------:R-:W-:Y:S05]  /*2810*/  WARPSYNC.COLLECTIVE R36, `(.L_x_1343) ;  /* 0x0000000024087348 */ /* 0x000fea0003c00000 */
[----:B------:R0:W1:Y:S02]  /*2820*/  SHFL.UP P0, R0, R3, R0, R35 ;  /* 0x0400000003007389 */ /* 0x0000640000000023 */
[----:B01----:R-:W-:Y:S05]  /*2830*/  ENDCOLLECTIVE ;  /* 0x000000000000791b */ /* 0x003fea0003800000 */
.L_x_1343:
[----:B------:R-:W-:Y:S02]  /*2840*/  MOV R3, R5 ;  /* 0x0000000500037202 */ /* 0x000fe40000000f00 */
[----:B------:R-:W-:-:S05]  /*2850*/  SEL R0, R0, RZ, P2 ;  /* 0x000000ff00007207 */ /* 0x000fca0001000000 */
[----:B------:R-:W-:Y:S02]  /*2860*/  IMAD.IADD R37, R37, 0x1, R0 ;  /* 0x0000000125257824 */ /* 0x000fe400078e0200 */
[----:B------:R-:W-:-:S07]  /*2870*/  IMAD.MOV.U32 R0, RZ, RZ, 0x2 ;  /* 0x00000002ff007424 */ /* 0x000fce00078e00ff */
[----:B------:R-:W-:Y:S05]  /*2880*/  WARPSYNC.COLLECTIVE R36, `(.L_x_1344) ;  /* 0x0000000024087348 */ /* 0x000fea0003c00000 */
[----:B------:R0:W1:Y:S02]  /*2890*/  SHFL.UP P0, R0, R3, R0, R35 ;  /* 0x0400000003007389 */ /* 0x0000640000000023 */
[----:B01----:R-:W-:Y:S05]  /*28a0*/  ENDCOLLECTIVE ;  /* 0x000000000000791b */ /* 0x003fea0003800000 */
.L_x_1344:
[----:B------:R-:W-:Y:S01]  /*28b0*/  IMAD.MOV.U32 R3, RZ, RZ, R4 ;  /* 0x000000ffff037224 */ /* 0x000fe200078e0004 */
[----:B------:R-:W-:Y:S01]  /*28c0*/  MOV R36, R0 ;  /* 0x0000000000247202 */ /* 0x000fe20000000f00 */
[----:B------:R-:W-:-:S04]  /*28d0*/  HFMA2 R0, -RZ, RZ, 0, 1.1920928955078125e-07 ;  /* 0x00000002ff007431 */ /* 0x000fc800000001ff */
[----:B------:R-:W-:-:S05]  /*28e0*/  FADD.FTZ R36, R5, R36 ;  /* 0x0000002405247221 */ /* 0x000fca0000010000 */
[----:B------:R-:W-:Y:S01]  /*28f0*/  @P2 FSEL R5, R36, R5, !P1 ;  /* 0x0000000524052208 */ /* 0x000fe20004800000 */
[----:B------:R-:W-:-:S07]  /*2900*/  IMAD.MOV.U32 R36, RZ, RZ, -0x1 ;  /* 0xffffffffff247424 */ /* 0x000fce00078e00ff */
[----:B------:R-:W-:Y:S05]  /*2910*/  WARPSYNC.COLLECTIVE R36, `(.L_x_1345) ;  /* 0x0000000024087348 */ /* 0x000fea0003c00000 */
[----:B------:R0:W1:Y:S02]  /*2920*/  SHFL.UP P0, R0, R3, R0, R35 ;  /* 0x0400000003007389 */ /* 0x0000640000000023 */
[----:B01----:R-:W-:Y:S05]  /*2930*/  ENDCOLLECTIVE ;  /* 0x000000000000791b */ /* 0x003fea0003800000 */
.L_x_1345:
        /* <DEDUP_REMOVED lines=9> */
.L_x_1346:
[----:B------:R-:W-:Y:S01]  /*29d0*/  IMAD.MOV.U32 R3, RZ, RZ, R5 ;  /* 0x000000ffff037224 */ /* 0x000fe200078e0005 */
[----:B------:R-:W-:-:S04]  /*29e0*/  SEL R0, R0, RZ, P2 ;  /* 0x000000ff00007207 */ /* 0x000fc80001000000 */
[----:B------:R-:W-:Y:S01]  /*29f0*/  IADD3 R37, PT, PT, R37, R0, RZ ;  /* 0x0000000025257210 */ /* 0x000fe20007ffe0ff */
[----:B------:R-:W-:-:S07]  /*2a00*/  HFMA2 R0, -RZ, RZ, 0, 2.384185791015625e-07 ;  /* 0x00000004ff007431 */ /* 0x000fce00000001ff */
[----:B------:R-:W-:Y:S05]  /*2a10*/  WARPSYNC.COLLECTIVE R36, `(.L_x_1347) ;  /* 0x0000000024087348 */ /* 0x000fea0003c00000 */
[----:B------:R0:W1:Y:S02]  /*2a20*/  SHFL.UP P0, R0, R3, R0, R35 ;  /* 0x0400000003007389 */ /* 0x0000640000000023 */
[----:B01----:R-:W-:Y:S05]  /*2a30*/  ENDCOLLECTIVE ;  /* 0x000000000000791b */ /* 0x003fea0003800000 */
.L_x_1347:
[----:B------:R-:W-:Y:S02]  /*2a40*/  IMAD.MOV.U32 R3, RZ, RZ, R4 ;  /* 0x000000ffff037224 */ /* 0x000fe400078e0004 */
[----:B------:R-:W-:-:S05]  /*2a50*/  FADD.FTZ R0, R5, R0 ;  /* 0x0000000005007221 */ /* 0x000fca0000010000 */
[----:B------:R-:W-:Y:S02]  /*2a60*/  @P2 FSEL R5, R0, R5, !P1 ;  /* 0x0000000500052208 */ /* 0x000fe40004800000 */
[----:B------:R-:W-:-:S07]  /*2a70*/  MOV R0, 0x4 ;  /* 0x0000000400007802 */ /* 0x000fce0000000f00 */
[----:B------:R-:W-:Y:S05]  /*2a80*/  WARPSYNC.COLLECTIVE R36, `(.L_x_1348) ;  /* 0x0000000024087348 */ /* 0x000fea0003c00000 */
[----:B------:R0:W1:Y:S02]  /*2a90*/  SHFL.UP P0, R0, R3, R0, R35 ;  /* 0x0400000003007389 */ /* 0x0000640000000023 */
[----:B01----:R-:W-:Y:S05]  /*2aa0*/  ENDCOLLECTIVE ;  /* 0x000000000000791b */ /* 0x003fea0003800000 */
.L_x_1348:
[----:B------:R-:W-:Y:S02]  /*2ab0*/  IMAD.MOV.U32 R3, RZ, RZ, R0 ;  /* 0x000000ffff037224 */ /* 0x000fe400078e0000 */
[----:B------:R-:W-:Y:S02]  /*2ac0*/  IMAD.MOV.U32 R0, RZ, RZ, 0x8 ;  /* 0x00000008ff007424 */ /* 0x000fe400078e00ff */
[----:B------:R-:W-:-:S05]  /*2ad0*/  FADD.FTZ R3, R4, R3 ;  /* 0x0000000304037221 */ /* 0x000fca0000010000 */
[----:B------:R-:W-:Y:S02]  /*2ae0*/  @P2 FSEL R4, R3, R4, !P1 ;  /* 0x0000000403042208 */ /* 0x000fe40004800000 */
[----:B------:R-:W-:Y:S02]  /*2af0*/  MOV R3, R37 ;  /* 0x0000002500037202 */ /* 0x000fe40000000f00 */
[----:B------:R-:W-:Y:S02]  /*2b00*/  ISETP.GE.AND P1, PT, R6, 0x8, PT ;  /* 0x000000080600780c */ /* 0x000fe40003f26270 */
[----:B------:R-:W-:-:S13]  /*2b10*/  ISETP.NE.AND P2, PT, R37, RZ, PT ;  /* 0x000000ff2500720c */ /* 0x000fda0003f45270 */
[----:B------:R-:W-:Y:S05]  /*2b20*/  WARPSYNC.COLLECTIVE R36, `(.L_x_1349) ;  /* 0x0000000024087348 */ /* 0x000fea0003c00000 */
[----:B------:R0:W1:Y:S02]  /*2b30*/  SHFL.UP P0, R0, R3, R0, R35 ;  /* 0x0400000003007389 */ /* 0x0000640000000023 */
[----:B01----:R-:W-:Y:S05]  /*2b40*/  ENDCOLLECTIVE ;  /* 0x000000000000791b */ /* 0x003fea0003800000 */
.L_x_1349:
[----:B------:R-:W-:Y:S01]  /*2b50*/  IMAD.MOV.U32 R3, RZ, RZ, R5 ;  /* 0x000000ffff037224 */ /* 0x000fe200078e0005 */
[----:B------:R-:W-:Y:S02]  /*2b60*/  SEL R0, R0, RZ, P1 ;  /* 0x000000ff00007207 */ /* 0x000fe40000800000 */
[----:B------:R-:W-:Y:S02]  /*2b70*/  ISETP.GE.AND P1, PT, R6, 0x10, PT ;  /* 0x000000100600780c */ /* 0x000fe40003f26270 */
[----:B------:R-:W-:Y:S01]  /*2b80*/  IADD3 R37, PT, PT, R37, R0, RZ ;  /* 0x0000000025257210 */ /* 0x000fe20007ffe0ff */
[----:B------:R-:W-:-:S10]  /*2b90*/  HFMA2 R0, -RZ, RZ, 0, 4.76837158203125e-07 ;  /* 0x00000008ff007431 */ /* 0x000fd400000001ff */
[----:B------:R-:W-:Y:S05]  /*2ba0*/  WARPSYNC.COLLECTIVE R36, `(.L_x_1350) ;  /* 0x0000000024087348 */ /* 0x000fea0003c00000 */
[----:B------:R0:W1:Y:S02]  /*2bb0*/  SHFL.UP P0, R0, R3, R0, R35 ;  /* 0x0400000003007389 */ /* 0x0000640000000023 */
[----:B01----:R-:W-:Y:S05]  /*2bc0*/  ENDCOLLECTIVE ;  /* 0x000000000000791b */ /* 0x003fea0003800000 */
.L_x_1350:
[----:B------:R-:W-:Y:S01]  /*2bd0*/  IMAD.MOV.U32 R3, RZ, RZ, R4 ;  /* 0x000000ffff037224 */ /* 0x000fe200078e0004 */
[----:B------:R-:W-:Y:S01]  /*2be0*/  ISETP.GE.AND P0, PT, R6, 0x8, PT ;  /* 0x000000080600780c */ /* 0x000fe20003f06270 */
[----:B------:R-:W-:-:S12]  /*2bf0*/  FADD.FTZ R0, R5, R0 ;  /* 0x0000000005007221 */ /* 0x000fd80000010000 */
[----:B------:R-:W-:Y:S02]  /*2c00*/  @P0 FSEL R5, R0, R5, !P2 ;  /* 0x0000000500050208 */ /* 0x000fe40005000000 */
[----:B------:R-:W-:-:S07]  /*2c10*/  MOV R0, 0x8 ;  /* 0x0000000800007802 */ /* 0x000fce0000000f00 */
[----:B------:R-:W-:Y:S05]  /*2c20*/  WARPSYNC.COLLECTIVE R36, `(.L_x_1351) ;  /* 0x0000000024087348 */ /* 0x000fea0003c00000 */
[----:B------:R0:W1:Y:S02]  /*2c30*/  SHFL.UP P0, R0, R3, R0, R35 ;  /* 0x0400000003007389 */ /* 0x0000640000000023 */
[----:B01----:R-:W-:Y:S05]  /*2c40*/  ENDCOLLECTIVE ;  /* 0x000000000000791b */ /* 0x003fea0003800000 */
.L_x_1351:
[----:B------:R-:W-:Y:S01]  /*2c50*/  ISETP.GE.AND P0, PT, R6, 0x8, PT ;  /* 0x000000080600780c */ /* 0x000fe20003f06270 */
[----:B------:R-:W-:Y:S02]  /*2c60*/  IMAD.MOV.U32 R3, RZ, RZ, R0 ;  /* 0x000000ffff037224 */ /* 0x000fe400078e0000 */
[----:B------:R-:W-:Y:S02]  /*2c70*/  IMAD.MOV.U32 R0, RZ, RZ, 0x10 ;  /* 0x00000010ff007424 */ /* 0x000fe400078e00ff */
[----:B------:R-:W-:-:S08]  /*2c80*/  FADD.FTZ R3, R4, R3 ;  /* 0x0000000304037221 */ /* 0x000fd00000010000 */
[----:B------:R-:W-:Y:S02]  /*2c90*/  @P0 FSEL R4, R3, R4, !P2 ;  /* 0x0000000403040208 */ /* 0x000fe40005000000 */
[----:B------:R-:W-:Y:S02]  /*2ca0*/  MOV R3, R37 ;  /* 0x0000002500037202 */ /* 0x000fe40000000f00 */
[----:B------:R-:W-:-:S13]  /*2cb0*/  ISETP.NE.AND P2, PT, R33, RZ, PT ;  /* 0x000000ff2100720c */ /* 0x000fda0003f45270 */
[----:B------:R-:W-:Y:S05]  /*2cc0*/  WARPSYNC.COLLECTIVE R36, `(.L_x_1352) ;  /* 0x0000000024087348 */ /* 0x000fea0003c00000 */
[----:B------:R0:W1:Y:S02]  /*2cd0*/  SHFL.UP P0, R0, R3, R0, R35 ;  /* 0x0400000003007389 */ /* 0x0000640000000023 */
[----:B01----:R-:W-:Y:S05]  /*2ce0*/  ENDCOLLECTIVE ;  /* 0x000000000000791b */ /* 0x003fea0003800000 */
.L_x_1352:
[----:B------:R-:W-:Y:S02]  /*2cf0*/  MOV R3, R5 ;  /* 0x0000000500037202 */ /* 0x000fe40000000f00 */
[----:B------:R-:W-:Y:S01]  /*2d00*/  MOV R33, R0 ;  /* 0x0000000000217202 */ /* 0x000fe20000000f00 */
[----:B------:R-:W-:-:S03]  /*2d10*/  IMAD.MOV.U32 R0, RZ, RZ, 0x10 ;  /* 0x00000010ff007424 */ /* 0x000fc600078e00ff */
[----:B------:R-:W-:Y:S02]  /*2d20*/  SEL R33, R33, RZ, P1 ;  /* 0x000000ff21217207 */ /* 0x000fe40000800000 */
[----:B------:R-:W-:-:S13]  /*2d30*/  ISETP.NE.AND P1, PT, R37, RZ, PT ;  /* 0x000000ff2500720c */ /* 0x000fda0003f25270 */
[----:B------:R-:W-:Y:S05]  /*2d40*/  WARPSYNC.COLLECTIVE R36, `(.L_x_1353) ;  /* 0x0000000024087348 */ /* 0x000fea0003c00000 */
[----:B------:R0:W1:Y:S02]  /*2d50*/  SHFL.UP P0, R0, R3, R0, R35 ;  /* 0x0400000003007389 */ /* 0x0000640000000023 */
[----:B01----:R-:W-:Y:S05]  /*2d60*/  ENDCOLLECTIVE ;  /* 0x000000000000791b */ /* 0x003fea0003800000 */
.L_x_1353:
[----:B------:R-:W-:Y:S02]  /*2d70*/  IMAD.IADD R33, R37, 0x1, R33 ;  /* 0x0000000125217824 */ /* 0x000fe400078e0221 */
[----:B------:R-:W-:Y:S01]  /*2d80*/  IMAD.MOV.U32 R3, RZ, RZ, R4 ;  /* 0x000000ffff037224 */ /* 0x000fe200078e0004 */
[----:B------:R-:W-:Y:S02]  /*2d90*/  ISETP.GE.AND P0, PT, R6, 0x10, PT ;  /* 0x000000100600780c */ /* 0x000fe40003f06270 */
[----:B------:R-:W-:Y:S01]  /*2da0*/  MOV R36, R0 ;  /* 0x0000000000247202 */ /* 0x000fe20000000f00 */
[----:B------:R-:W-:-:S04]  /*2db0*/  HFMA2 R0, -RZ, RZ, 0, 9.5367431640625e-07 ;  /* 0x00000010ff007431 */ /* 0x000fc800000001ff */
[----:B------:R-:W-:Y:S01]  /*2dc0*/  FADD.FTZ R37, R5, R36 ;  /* 0x0000002405257221 */ /* 0x000fe20000010000 */
[----:B------:R-:W-:-:S05]  /*2dd0*/  IMAD.MOV.U32 R36, RZ, RZ, -0x1 ;  /* 0xffffffffff247424 */ /* 0x000fca00078e00ff */
[----:B------:R-:W-:-:S07]  /*2de0*/  @P0 FSEL R5, R37, R5, !P1 ;  /* 0x0000000525050208 */ /* 0x000fce0004800000 */
[----:B------:R-:W-:Y:S05]  /*2df0*/  WARPSYNC.COLLECTIVE R36, `(.L_x_1354) ;  /* 0x0000000024087348 */ /* 0x000fea0003c00000 */
[----:B------:R0:W1:Y:S02]  /*2e00*/  SHFL.UP P0, R0, R3, R0, R35 ;  /* 0x0400000003007389 */ /* 0x0000640000000023 */
[----:B01----:R-:W-:Y:S05]  /*2e10*/  ENDCOLLECTIVE ;  /* 0x000000000000791b */ /* 0x003fea0003800000 */
.L_x_1354:
[----:B------:R-:W-:Y:S02]  /*2e20*/  MOV R3, R33 ;  /* 0x0000002100037202 */ /* 0x000fe40000000f00 */
[----:B------:R-:W-:Y:S01]  /*2e30*/  ISETP.GE.AND P0, PT, R6, 0x10, PT ;  /* 0x000000100600780c */ /* 0x000fe20003f06270 */
[----:B------:R-:W-:Y:S01]  /*2e40*/  FADD.FTZ R37, R4, R0 ;  /* 0x0000000004257221 */ /* 0x000fe20000010000 */
[----:B------:R-:W-:-:S11]  /*2e50*/  IMAD.MOV.U32 R0, RZ, RZ, 0x1 ;  /* 0x00000001ff007424 */ /* 0x000fd600078e00ff */
[----:B------:R-:W-:-:S07]  /*2e60*/  @P0 FSEL R4, R37, R4, !P1 ;  /* 0x0000000425040208 */ /* 0x000fce0004800000 */
[----:B------:R-:W-:Y:S05]  /*2e70*/  WARPSYNC.COLLECTIVE R36, `(.L_x_1355) ;  /* 0x0000000024087348 */ /* 0x000fea0003c00000 */
[----:B------:R0:W1:Y:S02]  /*2e80*/  SHFL.UP P0, R0, R3, R0, R35 ;  /* 0x0400000003007389 */ /* 0x0000640000000023 */
[----:B01----:R-:W-:Y:S05]  /*2e90*/  ENDCOLLECTIVE ;  /* 0x000000000000791b */ /* 0x003fea0003800000 */
.L_x_1355:
[----:B------:R-:W-:Y:S01]  /*2ea0*/  ISETP.NE.AND P1, PT, R34, RZ, PT ;  /* 0x000000ff2200720c */ /* 0x000fe20003f25270 */
[----:B------:R-:W-:Y:S01]  /*2eb0*/  IMAD.MOV.U32 R3, RZ, RZ, R5 ;  /* 0x000000ffff037224 */ /* 0x000fe200078e0005 */
[----:B------:R-:W-:Y:S01]  /*2ec0*/  MOV R33, R0 ;  /* 0x0000000000217202 */ /* 0x000fe20000000f00 */
[----:B------:R-:W-:-:S10]  /*2ed0*/  HFMA2 R0, -RZ, RZ, 0, 5.9604644775390625e-08 ;  /* 0x00000001ff007431 */ /* 0x000fd400000001ff */
[----:B------:R-:W-:Y:S05]  /*2ee0*/  WARPSYNC.COLLECTIVE R36, `(.L_x_1356) ;  /* 0x0000000024087348 */ /* 0x000fea0003c00000 */
[----:B------:R0:W1:Y:S02]  /*2ef0*/  SHFL.UP P0, R0, R3, R0, R35 ;  /* 0x0400000003007389 */ /* 0x0000640000000023 */
[----:B01----:R-:W-:Y:S05]  /*2f00*/  ENDCOLLECTIVE ;  /* 0x000000000000791b */ /* 0x003fea0003800000 */
.L_x_1356:
[----:B------:R-:W-:Y:S01]  /*2f10*/  MOV R3, R4 ;  /* 0x0000000400037202 */ /* 0x000fe20000000f00 */
[----:B------:R-:W-:Y:S02]  /*2f20*/  IMAD.MOV.U32 R5, RZ, RZ, R0 ;  /* 0x000000ffff057224 */ /* 0x000fe400078e0000 */
[----:B------:R-:W-:-:S07]  /*2f30*/  IMAD.MOV.U32 R0, RZ, RZ, 0x1 ;  /* 0x00000001ff007424 */ /* 0x000fce00078e00ff */
[----:B------:R-:W-:Y:S05]  /*2f40*/  WARPSYNC.COLLECTIVE R36, `(.L_x_1357) ;  /* 0x0000000024087348 */ /* 0x000fea0003c00000 */
[----:B------:R0:W1:Y:S02]  /*2f50*/  SHFL.UP P0, R0, R3, R0, R35 ;  /* 0x0400000003007389 */ /* 0x0000640000000023 */
[----:B01----:R-:W-:Y:S05]  /*2f60*/  ENDCOLLECTIVE ;  /* 0x000000000000791b */ /* 0x003fea0003800000 */
.L_x_1357:
[----:B------:R-:W-:Y:S01]  /*2f70*/  MOV R4, R0 ;  /* 0x0000000000047202 */ /* 0x000fe20000000f00 */
[----:B------:R-:W-:Y:S06]  /*2f80*/  BRA `(.L_x_1358) ;  /* 0xffffffec00f87947 */ /* 0x000fec000383ffff */
.L_x_1359:
        /* <DEDUP_REMOVED lines=15> */
.L_x_3626:


//--------------------- .text._Z30group_norm_nhwc_fwd_sum_kernelI11Fp32IOFp32WLi120EEv26Group_norm_nhwc_fwd_params --------------------------
	.section	.text._Z30group_norm_nhwc_fwd_sum_kernelI11Fp32IOFp32WLi120EEv26Group_norm_nhwc_fwd_params,"ax",@progbits
	.align	128
        .global         _Z30group_norm_nhwc_fwd_sum_kernelI11Fp32IOFp32WLi120EEv26Group_norm_nhwc_fwd_params
        .type           _Z30group_norm_nhwc_fwd_sum_kernelI11Fp32IOFp32WLi120EEv26Group_norm_nhwc_fwd_params,@function
        .size           _Z30group_norm_nhwc_fwd_sum_kernelI11Fp32IOFp32WLi120EEv26Group_norm_nhwc_fwd_params,(.L_x_3627 - _Z30group_norm_nhwc_fwd_sum_kernelI11Fp32IOFp32WLi120EEv26Group_norm_nhwc_fwd_params)
        .other          _Z30group_norm_nhwc_fwd_sum_kernelI11Fp32IOFp32WLi120EEv26Group_norm_nhwc_fwd_params,@"STO_CUDA_ENTRY STV_DEFAULT"
_Z30group_norm_nhwc_fwd_sum_kernelI11Fp32IOFp32WLi120EEv26Group_norm_nhwc_fwd_params:
.text._Z30group_norm_nhwc_fwd_sum_kernelI11Fp32IOFp32WLi120EEv26Group_norm_nhwc_fwd_params:
        /* <DEDUP_REMOVED lines=40> */
.L_x_1362:
        /* <DEDUP_REMOVED lines=153> */
.L_x_1361:
        /* <DEDUP_REMOVED lines=31> */
[----:B------:R-:W-:-:S03]  /*0e00*/  @!P0 IMAD.WIDE.U32 R12, R15, UR4, R6 ;  /* 0x000000040f0c8c25 */ /* 0x000fc6000f8e0006 */
[----:B------:R-:W-:Y:S01]  /*0e10*/  @!P0 LEA.HI.X R27, R2, R27, R3, 0x2, P2 ;  /* 0x0000001b021b8211 */ /* 0x000fe200010f1403 */
[----:B------:R-:W-:Y:S01]  /*0e20*/  @!P0 VIADD R6, R24, 0x3 ;  /* 0x0000000318068836 */ /* 0x000fe20000000000 */
[----:B------:R-:W0:Y:S01]  /*0e30*/  @!P0 LDC.64 R2, c[0x0][0x390] ;  /* 0x0000e400ff028b82 */ /* 0x000e220000000a00 */
[----:B------:R-:W-:Y:S01]  /*0e40*/  @!P0 IMAD R15, R15, UR5, R14 ;  /* 0x000000050f0f8c24 */ /* 0x000fe2000f8e020e */
[----:B--2---:R-:W-:Y:S02]  /*0e50*/  @!P0 LEA R20, P2, R12, R20, 0x2 ;  /* 0x000000140c148211 */ /* 0x004fe400078410ff */
[----:B------:R-:W-:Y:S02]  /*0e60*/  @!P0 SHF.R.S32.HI R14, RZ, 0x1f, R6 ;  /* 0x0000001fff0e8819 */ /* 0x000fe40000011406 */
[----:B------:R-:W-:Y:S02]  /*0e70*/  @!P0 IADD3 R13, PT, PT, R13, R15, RZ ;  /* 0x0000000f0d0d8210 */ /* 0x000fe40007ffe0ff */
[----:B------:R-:W-:Y:S01]  /*0e80*/  @!P0 MOV R15, R7 ;  /* 0x00000007000f8202 */ /* 0x000fe20000000f00 */
[----:B------:R-:W-:Y:S01]  /*0e90*/  @!P0 IMAD R17, R14, UR4, RZ ;  /* 0x000000040e118c24 */ /* 0x000fe2000f8e02ff */
[----:B------:R-:W-:-:S02]  /*0ea0*/  @!P0 MOV R14, R10 ;  /* 0x0000000a000e8202 */ /* 0x000fc40000000f00 */
[----:B------:R-:W-:Y:S02]  /*0eb0*/  @!P0 LEA.HI.X R21, R12, R21, R13, 0x2, P2 ;  /* 0x000000150c158211 */ /* 0x000fe400010f140d */
[----:B------:R-:W-:Y:S01]  /*0ec0*/  CS2R R12, SRZ ;  /* 0x00000000000c7805 */ /* 0x000fe2000001ff00 */
[----:B------:R-:W-:-:S04]  /*0ed0*/  @!P0 IMAD.WIDE.U32 R14, R6, UR4, R14 ;  /* 0x00000004060e8c25 */ /* 0x000fc8000f8e000e */
[----:B------:R-:W-:Y:S01]  /*0ee0*/  @!P0 IMAD R6, R6, UR5, R17 ;  /* 0x0000000506068c24 */ /* 0x000fe2000f8e0211 */
[----:B------:R-:W-:Y:S01]  /*0ef0*/  CS2R R16, SRZ ;  /* 0x0000000000107805 */ /* 0x000fe2000001ff00 */
[----:B------:R-:W2:Y:S02]  /*0f00*/  @!P0 LDG.E.64 R12, desc[UR10][R28.64] ;  /* 0x0000000a1c0c8981 */ /* 0x000ea4000c1e1b00 */
[----:B------:R-:W-:Y:S01]  /*0f10*/  @!P0 IMAD.IADD R6, R15, 0x1, R6 ;  /* 0x000000010f068824 */ /* 0x000fe200078e0206 */
[C---:B0-----:R-:W-:Y:S02]  /*0f20*/  @!P0 LEA R2, P2, R14.reuse, R2, 0x2 ;  /* 0x000000020e028211 */ /* 0x041fe400078410ff */
[----:B------:R-:W-:Y:S01]  /*0f30*/  CS2R R18, SRZ ;  /* 0x0000000000127805 */ /* 0x000fe2000001ff00 */
[----:B------:R-:W3:Y:S01]  /*0f40*/  @!P0 LDG.E.64 R16, desc[UR10][R26.64] ;  /* 0x0000000a1a108981 */ /* 0x000ee2000c1e1b00 */
[----:B------:R-:W-:Y:S02]  /*0f50*/  @!P0 LEA.HI.X R3, R14, R3, R6, 0x2, P2 ;  /* 0x000000030e038211 */ /* 0x000fe400010f1406 */
[----:B------:R-:W-:-:S02]  /*0f60*/  CS2R R14, SRZ ;  /* 0x00000000000e7805 */ /* 0x000fc4000001ff00 */
[----:B------:R-:W4:Y:S04]  /*0f70*/  @!P0 LDG.E.64 R18, desc[UR10][R20.64] ;  /* 0x0000000a14128981 */ /* 0x000f28000c1e1b00 */
        /* <DEDUP_REMOVED lines=22> */
.L_x_1363:
        /* <DEDUP_REMOVED lines=9> */
[----:B------:R-:W-:Y:S01]  /*1170*/  @!P0 SHF.R.S32.HI R5, RZ, 0x1f, R24 ;  /* 0x0000001fff058819 */ /* 0x000fe20000011418 */
[----:B------:R-:W-:Y:S01]  /*1180*/  @!P0 IMAD.MOV.U32 R6, RZ, RZ, R10 ;  /* 0x000000ffff068224 */ /* 0x000fe200078e000a */
[----:B------:R-:W-:-:S03]  /*1190*/  @!P0 IADD3 R19, PT, PT, R24, 0x1, RZ ;  /* 0x0000000118138810 */ /* 0x000fc60007ffe0ff */
[----:B------:R-:W-:Y:S01]  /*11a0*/  @!P0 IMAD R5, R5, UR4, RZ ;  /* 0x0000000405058c24 */ /* 0x000fe2000f8e02ff */
[----:B------:R-:W-:Y:S01]  /*11b0*/  @!P0 SHF.R.S32.HI R14, RZ, 0x1f, R19 ;  /* 0x0000001fff0e8819 */ /* 0x000fe20000011413 */
[----:B------:R-:W1:Y:S01]  /*11c0*/  @!P0 LDC.64 R2, c[0x0][0x390] ;  /* 0x0000e400ff028b82 */ /* 0x000e620000000a00 */
[----:B------:R-:W-:-:S04]  /*11d0*/  @!P0 IMAD.WIDE.U32 R16, R24, UR4, R6 ;  /* 0x0000000418108c25 */ /* 0x000fc8000f8e0006 */
[----:B------:R-:W-:Y:S02]  /*11e0*/  @!P0 IMAD R5, R24, UR5, R5 ;  /* 0x0000000518058c24 */ /* 0x000fe4000f8e0205 */
[----:B------:R-:W-:Y:S02]  /*11f0*/  @!P0 IMAD R18, R14, UR4, RZ ;  /* 0x000000040e128c24 */ /* 0x000fe4000f8e02ff */
[----:B------:R-:W-:Y:S01]  /*1200*/  @!P0 IMAD.WIDE.U32 R14, R19, UR4, R6 ;  /* 0x00000004130e8c25 */ /* 0x000fe2000f8e0006 */
[----:B------:R-:W-:-:S03]  /*1210*/  @!P0 IADD3 R5, PT, PT, R17, R5, RZ ;  /* 0x0000000511058210 */ /* 0x000fc60007ffe0ff */
[----:B------:R-:W-:Y:S01]  /*1220*/  @!P0 IMAD R19, R19, UR5, R18 ;  /* 0x0000000513138c24 */ /* 0x000fe2000f8e0212 */
[----:B0-----:R-:W-:-:S04]  /*1230*/  @!P0 LEA R12, P2, R16, R12, 0x2 ;  /* 0x0000000c100c8211 */ /* 0x001fc800078410ff */
[----:B------:R-:W-:Y:S02]  /*1240*/  @!P0 IADD3 R19, PT, PT, R15, R19, RZ ;  /* 0x000000130f138210 */ /* 0x000fe40007ffe0ff */
[----:B------:R-:W-:Y:S02]  /*1250*/  @!P0 LEA.HI.X R13, R16, R13, R5, 0x2, P2 ;  /* 0x0000000d100d8211 */ /* 0x000fe400010f1405 */
[----:B------:R-:W-:Y:S02]  /*1260*/  CS2R R16, SRZ ;  /* 0x0000000000107805 */ /* 0x000fe4000001ff00 */
[----:B-1----:R-:W-:-:S04]  /*1270*/  @!P0 LEA R2, P3, R14, R2, 0x2 ;  /* 0x000000020e028211 */ /* 0x002fc800078610ff */
[----:B------:R-:W2:Y:S01]  /*1280*/  @!P0 LDG.E.64 R16, desc[UR10][R12.64] ;  /* 0x0000000a0c108981 */ /* 0x000ea2000c1e1b00 */
[----:B------:R-:W-:Y:S02]  /*1290*/  @!P0 LEA.HI.X R3, R14, R3, R19, 0x2, P3 ;  /* 0x000000030e038211 */ /* 0x000fe400018f1413 */
        /* <DEDUP_REMOVED lines=13> */
.L_x_1364:
        /* <DEDUP_REMOVED lines=13> */
[----:B------:R-:W-:Y:S02]  /*1440*/  IADD3 R5, PT, PT, R7, R5, RZ ;  /* 0x0000000507057210 */ /* 0x000fe40007ffe0ff */
[----:B0-----:R-:W-:-:S04]  /*1450*/  LEA R2, P0, R6, UR4, 0x2 ;  /* 0x0000000406027c11 */ /* 0x001fc8000f8010ff */
[----:B------:R-:W-:-:S06]  /*1460*/  LEA.HI.X R3, R6, UR5, R5, 0x2, P0 ;  /* 0x0000000506037c11 */ /* 0x000fcc00080f1405 */
[----:B------:R-:W5:Y:S03]  /*1470*/  LDG.E.64 R2, desc[UR10][R2.64] ;  /* 0x0000000a02027981 */ /* 0x000f66000c1e1b00 */
.L_x_1366:
[----:B------:R-:W-:Y:S05]  /*1480*/  BSYNC.RECONVERGENT B0 ;  /* 0x0000000000007941 */ /* 0x000fea0003800200 */
.L_x_1365:
[C---:B-----5:R-:W-:Y:S01]  /*1490*/  FMUL.FTZ R6, R2.reuse, R2 ;  /* 0x0000000202067220 */ /* 0x060fe20000410000 */
[----:B------:R-:W-:-:S03]  /*14a0*/  FADD.FTZ R2, R2, R3 ;  /* 0x0000000302027221 */ /* 0x000fc60000010000 */
[----:B------:R-:W-:Y:S01]  /*14b0*/  FFMA.FTZ R3, R3, R3, R6 ;  /* 0x0000000303037223 */ /* 0x000fe20000010006 */
[----:B------:R-:W-:-:S03]  /*14c0*/  FADD.FTZ R23, R23, R2 ;  /* 0x0000000217177221 */ /* 0x000fc60000010000 */
[----:B------:R-:W-:-:S07]  /*14d0*/  FADD.FTZ R22, R22, R3 ;  /* 0x0000000316167221 */ /* 0x000fce0000010000 */
.L_x_1360:
[----:B------:R-:W0:Y:S01]  /*14e0*/  LDCU UR5, c[0x0][0x40c] ;  /* 0x00008180ff0577ac */ /* 0x000e220008000800 */
[----:B------:R-:W-:Y:S01]  /*14f0*/  HFMA2 R2, -RZ, RZ, 0, 0 ;  /* 0x00000000ff027431 */ /* 0x000fe200000001ff */
[----:B------:R-:W-:Y:S01]  /*1500*/  LEA.HI R8, R0, R0, RZ, 0x1e ;  /* 0x0000000000087211 */ /* 0x000fe200078ff0ff */
[----:B0-----:R-:W0:Y:S01]  /*1510*/  I2F.U32.RP R5, UR5 ;  /* 0x0000000500057d06 */ /* 0x001e220008209000 */
[----:B------:R-:W-:-:S07]  /*1520*/  ISETP.NE.U32.AND P2, PT, RZ, UR5, PT ;  /* 0x00000005ff007c0c */ /* 0x000fce000bf45070 */
[----:B0-----:R-:W0:Y:S02]  /*1530*/  MUFU.RCP R5, R5 ;  /* 0x0000000500057308 */ /* 0x001e240000001000 */
[----:B0-----:R-:W-:-:S06]  /*1540*/  VIADD R6, R5, 0xffffffe ;  /* 0x0ffffffe05067836 */ /* 0x001fcc0000000000 */
[----:B------:R0:W1:Y:S02]  /*1550*/  F2I.FTZ.U32.TRUNC.NTZ R3, R6 ;  /* 0x0000000600037305 */ /* 0x000064000021f000 */
[----:B0-----:R-:W-:Y:S02]  /*1560*/  MOV R6, 0x400 ;  /* 0x0000040000067802 */ /* 0x001fe40000000f00 */
[----:B-1----:R-:W-:-:S05]  /*1570*/  IADD3 R7, PT, PT, RZ, -R3, RZ ;  /* 0x80000003ff077210 */ /* 0x002fca0007ffe0ff */
[----:B------:R-:W-:-:S04]  /*1580*/  IMAD R7, R7, UR5, RZ ;  /* 0x0000000507077c24 */ /* 0x000fc8000f8e02ff */
[----:B------:R-:W-:-:S06]  /*1590*/  IMAD.HI.U32 R3, R3, R7, R2 ;  /* 0x0000000703037227 */ /* 0x000fcc00078e0002 */
[----:B------:R-:W-:Y:S02]  /*15a0*/  IMAD.HI.U32 R2, R3, R4, RZ ;  /* 0x0000000403027227 */ /* 0x000fe400078e00ff */
[----:B------:R-:W0:Y:S02]  /*15b0*/  S2R R3, SR_CgaCtaId ;  /* 0x0000000000037919 */ /* 0x000e240000008800 */
[----:B------:R-:W-:-:S04]  /*15c0*/  IMAD.MOV R7, RZ, RZ, -R2 ;  /* 0x000000ffff077224 */ /* 0x000fc800078e0a02 */
[----:B------:R-:W-:-:S05]  /*15d0*/  IMAD R7, R7, UR5, R4 ;  /* 0x0000000507077c24 */ /* 0x000fca000f8e0204 */
[----:B------:R-:W-:-:S13]  /*15e0*/  ISETP.GE.U32.AND P0, PT, R7, UR5, PT ;  /* 0x0000000507007c0c */ /* 0x000fda000bf06070 */
[----:B------:R-:W-:Y:S02]  /*15f0*/  @P0 IADD3 R7, PT, PT, R7, -UR5, RZ ;  /* 0x8000000507070c10 */ /* 0x000fe4000fffe0ff */
[----:B------:R-:W-:Y:S02]  /*1600*/  @P0 IADD3 R2, PT, PT, R2, 0x1, RZ ;  /* 0x0000000102020810 */ /* 0x000fe40007ffe0ff */
[----:B------:R-:W-:Y:S02]  /*1610*/  ISETP.GE.U32.AND P1, PT, R7, UR5, PT ;  /* 0x0000000507007c0c */ /* 0x000fe4000bf26070 */
[----:B0-----:R-:W-:-:S11]  /*1620*/  LEA R13, R3, R6, 0x18 ;  /* 0x00000006030d7211 */ /* 0x001fd600078ec0ff */
[----:B------:R-:W-:Y:S01]  /*1630*/  @P1 VIADD R2, R2, 0x1 ;  /* 0x0000000102021836 */ /* 0x000fe20000000000 */
[----:B------:R-:W-:-:S04]  /*1640*/  @!P2 LOP3.LUT R2, RZ, UR5, RZ, 0x33, !PT ;  /* 0x00000005ff02ac12 */ /* 0x000fc8000f8e33ff */
[----:B------:R-:W-:-:S05]  /*1650*/  IADD3 R5, PT, PT, -R2, RZ, RZ ;  /* 0x000000ff02057210 */ /* 0x000fca0007ffe1ff */
[----:B------:R-:W-:Y:S02]  /*1660*/  IMAD R4, R5, UR5, R4 ;  /* 0x0000000505047c24 */ /* 0x000fe4000f8e0204 */
[----:B------:R-:W-:-:S03]  /*1670*/  IMAD R5, R8, 0xc, R13 ;  /* 0x0000000c08057824 */ /* 0x000fc600078e020d */
[----:B------:R-:W-:Y:S02]  /*1680*/  ISETP.NE.AND P0, PT, R4, RZ, PT ;  /* 0x000000ff0400720c */ /* 0x000fe40003f05270 */
[----:B------:R0:W-:Y:S02]  /*1690*/  STS [R5+0x234], R23 ;  /* 0x0002341705007388 */ /* 0x0001e40000000800 */
[----:B------:R-:W-:Y:S02]  /*16a0*/  SEL R8, RZ, 0x1, P0 ;  /* 0x00000001ff087807 */ /* 0x000fe40000000000 */
[----:B------:R-:W-:Y:S01]  /*16b0*/  ISETP.GT.U32.AND P0, PT, R0, 0x1d, PT ;  /* 0x0000001d0000780c */ /* 0x000fe20003f04070 */
[----:B------:R0:W-:Y:S04]  /*16c0*/  STS [R5+0x238], R22 ;  /* 0x0002381605007388 */ /* 0x0001e80000000800 */
[----:B------:R0:W-:Y:S01]  /*16d0*/  STS [R5+0x230], R8 ;  /* 0x0002300805007388 */ /* 0x0001e20000000800 */
[----:B------:R-:W-:Y:S07]  /*16e0*/  BAR.SYNC.DEFER_BLOCKING 0x0 ;  /* 0x0000000000007b1d */ /* 0x000fee0000010000 */
[----:B------:R-:W-:Y:S05]  /*16f0*/  @P0 BRA `(.L_x_1367) ;  /* 0x0000000800880947 */ /* 0x000fea0003800000 */
[----:B------:R-:W-:Y:S01]  /*1700*/  IMAD R9, R0, 0x3c, R13 ;  /* 0x0000003c00097824 */ /* 0x000fe200078e020d */
[----:B0-----:R-:W0:Y:S04]  /*1710*/  S2R R22, SR_LANEID ;  /* 0x0000000000167919 */ /* 0x001e280000000000 */
[----:B------:R-:W1:Y:S04]  /*1720*/  LDS R15, [R9+0x23c] ;  /* 0x00023c00090f7984 */ /* 0x000e680000000800 */
[----:B------:R-:W2:Y:S04]  /*1730*/  LDS R16, [R9+0x248] ;  /* 0x0002480009107984 */ /* 0x000ea80000000800 */
[----:B------:R-:W3:Y:S04]  /*1740*/  LDS R20, [R9+0x254] ;  /* 0x0002540009147984 */ /* 0x000ee80000000800 */
[----:B------:R-:W-:Y:S04]  /*1750*/  LDS R11, [R9+0x234] ;  /* 0x00023400090b7984 */ /* 0x000fe80000000800 */
[----:B------:R-:W4:Y:S04]  /*1760*/  LDS R14, [R9+0x240] ;  /* 0x00024000090e7984 */ /* 0x000f280000000800 */
[----:B------:R-:W-:Y:S04]  /*1770*/  LDS R12, [R9+0x238] ;  /* 0x00023800090c7984 */ /* 0x000fe80000000800 */
[----:B------:R-:W5:Y:S04]  /*1780*/  LDS R17, [R9+0x244] ;  /* 0x0002440009117984 */ /* 0x000f680000000800 */
[----:B------:R-:W5:Y:S01]  /*1790*/  LDS R10, [R9+0x230] ;  /* 0x00023000090a7984 */ /* 0x000f620000000800 */
[----:B0-----:R-:W-:-:S03]  /*17a0*/  IMAD.HI.U32 R21, R22, -0x77777777, RZ ;  /* 0x8888888916157827 */ /* 0x001fc600078e00ff */
[----:B------:R-:W0:Y:S02]  /*17b0*/  LDS R19, [R9+0x24c] ;  /* 0x00024c0009137984 */ /* 0x000e240000000800 */
[----:B------:R-:W-:Y:S02]  /*17c0*/  SHF.R.U32.HI R21, RZ, 0x4, R21 ;  /* 0x00000004ff157819 */ /* 0x000fe40000011615 */
[----:B------:R-:W0:Y:S04]  /*17d0*/  LDS R18, [R9+0x250] ;  /* 0x0002500009127984 */ /* 0x000e280000000800 */
[----:B------:R-:W0:Y:S01]  /*17e0*/  LDS R8, [R9+0x258] ;  /* 0x0002580009087984 */ /* 0x000e220000000800 */
[----:B-1----:R-:W-:-:S03]  /*17f0*/  ISETP.NE.AND P0, PT, R15, RZ, PT ;  /* 0x000000ff0f00720c */ /* 0x002fc60003f05270 */
[----:B------:R-:W1:Y:S01]  /*1800*/  LDS R7, [R9+0x25c] ;  /* 0x00025c0009077984 */ /* 0x000e620000000800 */
[----:B--2---:R-:W-:Y:S02]  /*1810*/  ISETP.NE.AND P1, PT, R16, RZ, PT ;  /* 0x000000ff1000720c */ /* 0x004fe40003f25270 */
[----:B---3--:R-:W-:-:S07]  /*1820*/  ISETP.NE.AND P2, PT, R20, RZ, PT ;  /* 0x000000ff1400720c */ /* 0x008fce0003f45270 */
[----:B----4-:R-:W-:Y:S01]  /*1830*/  @!P0 FADD.FTZ R14, R11, R14 ;  /* 0x0000000e0b0e8221 */ /* 0x010fe20000010000 */
[----:B-----5:R-:W-:Y:S01]  /*1840*/  @!P0 FADD.FTZ R17, R12, R17 ;  /* 0x000000110c118221 */ /* 0x020fe20000010000 */
[----:B------:R-:W-:Y:S01]  /*1850*/  IADD3 R11, PT, PT, R16, R15, R10 ;  /* 0x0000000f100b7210 */ /* 0x000fe20007ffe00a */
[----:B------:R-:W-:Y:S02]  /*1860*/  IMAD R10, R21, -0x1e, R22 ;  /* 0xffffffe2150a7824 */ /* 0x000fe400078e0216 */
[----:B0-----:R-:W-:Y:S01]  /*1870*/  @!P1 FADD.FTZ R19, R19, R14 ;  /* 0x0000000e13139221 */ /* 0x001fe20000010000 */
[----:B------:R-:W-:Y:S01]  /*1880*/  IADD3 R11, PT, PT, R20, R11, RZ ;  /* 0x0000000b140b7210 */ /* 0x000fe20007ffe0ff */
[----:B------:R-:W-:Y:S02]  /*1890*/  IMAD R12, R10, 0xc, R13 ;  /* 0x0000000c0a0c7824 */ /* 0x000fe400078e020d */
[----:B------:R-:W-:Y:S01]  /*18a0*/  @!P1 FADD.FTZ R18, R18, R17 ;  /* 0x0000001112129221 */ /* 0x000fe20000010000 */
[----:B------:R-:W-:-:S02]  /*18b0*/  IMAD.MOV.U32 R13, RZ, RZ, 0x3fffffff ;  /* 0x3fffffffff0d7424 */ /* 0x000fc400078e00ff */
[----:B------:R0:W-:Y:S01]  /*18c0*/  STS [R12+0xc0], R11 ;  /* 0x0000c00b0c007388 */ /* 0x0001e20000000800 */
[----:B------:R-:W-:Y:S02]  /*18d0*/  @!P2 FADD.FTZ R8, R8, R19 ;  /* 0x000000130808a221 */ /* 0x000fe40000010000 */
[----:B------:R-:W-:Y:S01]  /*18e0*/  R2UR UR4, R13 ;  /* 0x000000000d0472ca */ /* 0x000fe200000e0000 */
[----:B-1----:R-:W-:Y:S02]  /*18f0*/  @!P2 FADD.FTZ R7, R7, R18 ;  /* 0x000000120707a221 */ /* 0x002fe40000010000 */
[----:B------:R0:W-:Y:S04]  /*1900*/  STS [R12+0xc4], R8 ;  /* 0x0000c4080c007388 */ /* 0x0001e80000000800 */
[----:B------:R0:W-:Y:S06]  /*1910*/  STS [R12+0xc8], R7 ;  /* 0x0000c8070c007388 */ /* 0x0001ec0000000800 */
[----:B------:R-:W-:Y:S05]  /*1920*/  BRA.DIV UR4, `(.L_x_1368) ;  /* 0x0000000a04787947 */ /* 0x000fea000b800000 */
[C---:B------:R-:W-:Y:S01]  /*1930*/  ISETP.NE.AND P2, PT, R10.reuse, RZ, PT ;  /* 0x000000ff0a00720c */ /* 0x040fe20003f45270 */
[----:B------:R-:W-:Y:S01]  /*1940*/  NOP ;  /* 0x0000000000007918 */ /* 0x000fe20000000000 */
[----:B------:R-:W-:Y:S02]  /*1950*/  PLOP3.LUT P0, PT, PT, PT, PT, 0x80, 0x8 ;  /* 0x000000000008781c */ /* 0x000fe40003f0f070 */
[----:B------:R-:W-:-:S09]  /*1960*/  ISETP.GE.U32.AND P3, PT, R10, 0x10, PT ;  /* 0x000000100a00780c */ /* 0x000fd20003f66070 */
[----:B------:R-:W1:Y:S01]  /*1970*/  @P2 LDS R14, [R12+0xb4] ;  /* 0x0000b4000c0e2984 */ /* 0x000e620000000800 */
[----:B------:R-:W-:-:S03]  /*1980*/  @P2 ISETP.NE.AND P1, PT, R11, RZ, PT ;  /* 0x000000ff0b00220c */ /* 0x000fc60003f25270 */
[----:B------:R-:W2:Y:S01]  /*1990*/  @P2 LDS R15, [R12+0xb8] ;  /* 0x0000b8000c0f2984 */ /* 0x000ea20000000800 */
[----:B------:R-:W-:-:S03]  /*19a0*/  @P2 PLOP3.LUT P0, PT, P1, PT, PT, 0x80, 0x8 ;  /* 0x000000000008281c */ /* 0x000fc60000f0f070 */
[----:B------:R-:W3:Y:S01]  /*19b0*/  @P2 LDS R16, [R12+0xbc] ;  /* 0x0000bc000c102984 */ /* 0x000ee20000000800 */
[----:B-1----:R-:W-:-:S04]  /*19c0*/  @P2 IADD3 R14, PT, PT, R11, R14, RZ ;  /* 0x0000000e0b0e2210 */ /* 0x002fc80007ffe0ff */
[----:B0-----:R-:W-:-:S05]  /*19d0*/  @P2 MOV R11, R14 ;  /* 0x0000000e000b2202 */ /* 0x001fca0000000f00 */
[----:B--2---:R-:W-:Y:S01]  /*19e0*/  @!P0 FADD.FTZ R8, R8, R15 ;  /* 0x0000000f08088221 */ /* 0x004fe20000010000 */
[----:B------:R-:W-:Y:S01]  /*19f0*/  ISETP.GE.U32.AND P2, PT, R10, 0x2, PT ;  /* 0x000000020a00780c */ /* 0x000fe20003f46070 */
[----:B------:R-:W-:Y:S01]  /*1a00*/  NOP ;  /* 0x0000000000007918 */ /* 0x000fe20000000000 */
[----:B---3--:R-:W-:Y:S01]  /*1a10*/  @!P0 FADD.FTZ R7, R7, R16 ;  /* 0x0000001007078221 */ /* 0x008fe20000010000 */
        /* <DEDUP_REMOVED lines=66> */
.L_x_1380:
[----:B------:R-:W1:Y:S01]  /*1e40*/  LDS R24, [R9+0x230] ;  /* 0x0002300009187984 */ /* 0x000e620000000800 */
[----:B------:R-:W-:Y:S02]  /*1e50*/  ISETP.NE.AND P1, PT, R0, RZ, PT ;  /* 0x000000ff0000720c */ /* 0x000fe40003f25270 */
[----:B------:R-:W-:Y:S01]  /*1e60*/  PLOP3.LUT P0, PT, PT, PT, PT, 0x80, 0x8 ;  /* 0x000000000008781c */ /* 0x000fe20003f0f070 */
[----:B0-----:R-:W0:Y:S04]  /*1e70*/  LDS R11, [R9+0x23c] ;  /* 0x00023c00090b7984 */ /* 0x001e280000000800 */
[----:B------:R-:W2:Y:S04]  /*1e80*/  LDS R13, [R9+0x248] ;  /* 0x00024800090d7984 */ /* 0x000ea80000000800 */
[----:B------:R-:W3:Y:S04]  /*1e90*/  LDS R7, [R12+0xb4] ;  /* 0x0000b4000c077984 */ /* 0x000ee80000000800 */
[----:B------:R-:W-:Y:S04]  /*1ea0*/  LDS R8, [R12+0xb8] ;  /* 0x0000b8000c087984 */ /* 0x000fe80000000800 */
[----:B------:R-:W4:Y:S04]  /*1eb0*/  LDS R19, [R9+0x234] ;  /* 0x0002340009137984 */ /* 0x000f280000000800 */
[----:B------:R-:W-:Y:S04]  /*1ec0*/  LDS R21, [R9+0x238] ;  /* 0x0002380009157984 */ /* 0x000fe80000000800 */
[----:B------:R-:W5:Y:S04]  /*1ed0*/  LDS R10, [R12+0xbc] ;  /* 0x0000bc000c0a7984 */ /* 0x000f680000000800 */
[----:B------:R-:W5:Y:S04]  /*1ee0*/  LDS R18, [R9+0x254] ;  /* 0x0002540009127984 */ /* 0x000f680000000800 */
[----:B------:R-:W5:Y:S04]  /*1ef0*/  LDS R14, [R9+0x240] ;  /* 0x00024000090e7984 */ /* 0x000f680000000800 */
[----:B------:R-:W5:Y:S01]  /*1f00*/  LDS R16, [R9+0x244] ;  /* 0x0002440009107984 */ /* 0x000f620000000800 */
[----:B-1----:R-:W-:-:S03]  /*1f10*/  @P1 ISETP.NE.AND P2, PT, R24, RZ, PT ;  /* 0x000000ff1800120c */ /* 0x002fc60003f45270 */
[----:B------:R-:W1:Y:S01]  /*1f20*/  LDS R15, [R9+0x24c] ;  /* 0x00024c00090f7984 */ /* 0x000e620000000800 */
[----:B------:R-:W-:Y:S02]  /*1f30*/  @P1 PLOP3.LUT P0, PT, P2, PT, PT, 0x80, 0x8 ;  /* 0x000000000008181c */ /* 0x000fe4000170f070 */
[----:B0-----:R-:W-:Y:S01]  /*1f40*/  ISETP.NE.AND P3, PT, R11, RZ, PT ;  /* 0x000000ff0b00720c */ /* 0x001fe20003f65270 */
[----:B------:R-:W0:Y:S01]  /*1f50*/  LDS R17, [R9+0x250] ;  /* 0x0002500009117984 */ /* 0x000e220000000800 */
[----:B--2---:R-:W-:-:S03]  /*1f60*/  ISETP.NE.AND P2, PT, R13, RZ, PT ;  /* 0x000000ff0d00720c */ /* 0x004fc60003f45270 */
[----:B------:R-:W2:Y:S01]  /*1f70*/  LDS R20, [R9+0x258] ;  /* 0x0002580009147984 */ /* 0x000ea20000000800 */
[----:B---3--:R-:W-:-:S03]  /*1f80*/  @P1 IADD3 R24, PT, PT, R7, R24, RZ ;  /* 0x0000001807181210 */ /* 0x008fc60007ffe0ff */
[----:B------:R-:W3:Y:S02]  /*1f90*/  LDS R22, [R9+0x25c] ;  /* 0x00025c0009167984 */ /* 0x000ee40000000800 */
[----:B----4-:R-:W-:Y:S01]  /*1fa0*/  @!P0 FADD.FTZ R19, R8, R19 ;  /* 0x0000001308138221 */ /* 0x010fe20000010000 */
[----:B------:R-:W-:Y:S01]  /*1fb0*/  IMAD.IADD R8, R11, 0x1, R24 ;  /* 0x000000010b087824 */ /* 0x000fe200078e0218 */
[----:B------:R4:W-:Y:S04]  /*1fc0*/  STS [R9+0x230], R24 ;  /* 0x0002301809007388 */ /* 0x0009e80000000800 */
[----:B------:R-:W-:Y:S01]  /*1fd0*/  IADD3 R13, PT, PT, R13, R8, RZ ;  /* 0x000000080d0d7210 */ /* 0x000fe20007ffe0ff */
[----:B------:R4:W-:Y:S01]  /*1fe0*/  STS [R9+0x23c], R8 ;  /* 0x00023c0809007388 */ /* 0x0009e20000000800 */
[----:B-----5:R-:W-:-:S03]  /*1ff0*/  @!P0 FADD.FTZ R21, R10, R21 ;  /* 0x000000150a158221 */ /* 0x020fc60000010000 */
[----:B------:R4:W-:Y:S01]  /*2000*/  STS [R9+0x248], R13 ;  /* 0x0002480d09007388 */ /* 0x0009e20000000800 */
[C---:B------:R-:W-:Y:S02]  /*2010*/  ISETP.NE.AND P0, PT, R18.reuse, RZ, PT ;  /* 0x000000ff1200720c */ /* 0x040fe40003f05270 */
[----:B------:R-:W-:Y:S01]  /*2020*/  IADD3 R18, PT, PT, R18, R13, RZ ;  /* 0x0000000d12127210 */ /* 0x000fe20007ffe0ff */
[----:B------:R4:W-:Y:S01]  /*2030*/  STS [R9+0x234], R19 ;  /* 0x0002341309007388 */ /* 0x0009e20000000800 */
[----:B------:R-:W-:-:S03]  /*2040*/  @!P3 FADD.FTZ R14, R14, R19 ;  /* 0x000000130e0eb221 */ /* 0x000fc60000010000 */
[----:B------:R4:W-:Y:S01]  /*2050*/  STS [R9+0x254], R18 ;  /* 0x0002541209007388 */ /* 0x0009e20000000800 */
[----:B------:R-:W-:-:S03]  /*2060*/  @!P3 FADD.FTZ R16, R16, R21 ;  /* 0x000000151010b221 */ /* 0x000fc60000010000 */
[----:B------:R4:W-:Y:S01]  /*2070*/  STS [R9+0x240], R14 ;  /* 0x0002400e09007388 */ /* 0x0009e20000000800 */
[----:B-1----:R-:W-:-:S03]  /*2080*/  @!P2 FADD.FTZ R15, R15, R14 ;  /* 0x0000000e0f0fa221 */ /* 0x002fc60000010000 */
[----:B------:R4:W-:Y:S01]  /*2090*/  STS [R9+0x238], R21 ;  /* 0x0002381509007388 */ /* 0x0009e20000000800 */
[----:B0-----:R-:W-:-:S03]  /*20a0*/  @!P2 FADD.FTZ R17, R17, R16 ;  /* 0x000000101111a221 */ /* 0x001fc60000010000 */
[----:B------:R4:W-:Y:S01]  /*20b0*/  STS [R9+0x24c], R15 ;  /* 0x00024c0f09007388 */ /* 0x0009e20000000800 */
[----:B--2---:R-:W-:-:S03]  /*20c0*/  @!P0 FADD.FTZ R20, R20, R15 ;  /* 0x0000000f14148221 */ /* 0x004fc60000010000 */
[----:B------:R4:W-:Y:S01]  /*20d0*/  STS [R9+0x244], R16 ;  /* 0x0002441009007388 */ /* 0x0009e20000000800 */
[----:B---3--:R-:W-:-:S03]  /*20e0*/  @!P0 FADD.FTZ R22, R22, R17 ;  /* 0x0000001116168221 */ /* 0x008fc60000010000 */
[----:B------:R4:W-:Y:S04]  /*20f0*/  STS [R9+0x258], R20 ;  /* 0x0002581409007388 */ /* 0x0009e80000000800 */
[----:B------:R4:W-:Y:S04]  /*2100*/  STS [R9+0x250], R17 ;  /* 0x0002501109007388 */ /* 0x0009e80000000800 */
[----:B------:R4:W-:Y:S02]  /*2110*/  STS [R9+0x25c], R22 ;  /* 0x00025c1609007388 */ /* 0x0009e40000000800 */
.L_x_1367:
[----:B------:R-:W-:Y:S05]  /*2120*/  WARPSYNC.ALL ;  /* 0x0000000000007948 */ /* 0x000fea0003800000 */
[----:B------:R-:W-:Y:S01]  /*2130*/  BAR.SYNC.DEFER_BLOCKING 0x0 ;  /* 0x0000000000007b1d */ /* 0x000fe20000010000 */
[----:B------:R-:W-:-:S07]  /*2140*/  UIADD3 UR4, UPT, UPT, UR5, -0x2, URZ ;  /* 0xfffffffe05047890 */ /* 0x000fce000fffe0ff */
[----:B------:R-:W1:Y:S01]  /*2150*/  LDC R11, c[0x0][0x408] ;  /* 0x00010200ff0b7b82 */ /* 0x000e620000000800 */
[----:B------:R-:W-:-:S07]  /*2160*/  ISETP.NE.AND P1, PT, R4, UR4, PT ;  /* 0x0000000404007c0c */ /* 0x000fce000bf25270 */
[----:B----4-:R-:W2:Y:S06]  /*2170*/  LDC R13, c[0x0][0x3f8] ;  /* 0x0000fe00ff0d7b82 */ /* 0x010eac0000000800 */
[----:B------:R-:W-:Y:S01]  /*2180*/  @!P1 VIADD R4, R6, 0x950 ;  /* 0x0000095006049836 */ /* 0x000fe20000000000 */
[----:B------:R-:W-:Y:S04]  /*2190*/  @!P1 LDS R9, [R5+0x238] ;  /* 0x0002380005099984 */ /* 0x000fe80000000800 */
[----:B------:R-:W-:Y:S01]  /*21a0*/  @!P1 LEA R7, R3, R4, 0x18 ;  /* 0x0000000403079211 */ /* 0x000fe200078ec0ff */
[----:B0-----:R-:W0:Y:S03]  /*21b0*/  @!P1 LDS R8, [R5+0x234] ;  /* 0x0002340005089984 */ /* 0x001e260000000800 */
[----:B------:R-:W-:Y:S01]  /*21c0*/  @!P1 LEA R7, R2, R7, 0x3 ;  /* 0x0000000702079211 */ /* 0x000fe200078e18ff */
[----:B-1----:R-:W-:-:S05]  /*21d0*/  IMAD R10, R11, UR12, R0 ;  /* 0x0000000c0b0a7c24 */ /* 0x002fca000f8e0200 */
[----:B--2---:R-:W-:-:S04]  /*21e0*/  ISETP.GE.AND P0, PT, R10, R13, PT ;  /* 0x0000000d0a00720c */ /* 0x004fc80003f06270 */
[----:B------:R-:W-:Y:S01]  /*21f0*/  ISETP.GE.U32.OR P0, PT, R0, R11, P0 ;  /* 0x0000000b0000720c */ /* 0x000fe20000706470 */
[----:B0-----:R0:W-:Y:S01]  /*2200*/  @!P1 STS.64 [R7], R8 ;  /* 0x0000000807009388 */ /* 0x0011e20000000a00 */
        /* <DEDUP_REMOVED lines=16> */
.L_x_1368:
[----:B0-----:R-:W-:Y:S05]  /*2310*/  WARPSYNC.COLLECTIVE R13, `(.L_x_1369) ;  /* 0x000000000d087348 */ /* 0x001fea0003c00000 */
[----:B------:R-:W-:Y:S01]  /*2320*/  NOP ;  /* 0x0000000000007918 */ /* 0x000fe20000000000 */
[----:B0-----:R-:W-:Y:S05]  /*2330*/  ENDCOLLECTIVE ;  /* 0x000000000000791b */ /* 0x001fea0003800000 */
.L_x_1369:
        /* <DEDUP_REMOVED lines=14> */
.L_x_1370:
        /* <DEDUP_REMOVED lines=9> */
.L_x_1371:
        /* <DEDUP_REMOVED lines=11> */
.L_x_1372:
        /* <DEDUP_REMOVED lines=9> */
.L_x_1373:
        /* <DEDUP_REMOVED lines=11> */
.L_x_1374:
        /* <DEDUP_REMOVED lines=9> */
.L_x_1375:
        /* <DEDUP_REMOVED lines=11> */
.L_x_1376:
        /* <DEDUP_REMOVED lines=10> */
.L_x_1377:
        /* <DEDUP_REMOVED lines=9> */
.L_x_1378:
[----:B------:R-:W-:Y:S01]  /*2910*/  @!P0 FADD.FTZ R7, R7, R14 ;  /* 0x0000000e07078221 */ /* 0x000fe20000010000 */
[----:B------:R0:W-:Y:S04]  /*2920*/  STS [R12+0xc0], R11 ;  /* 0x0000c00b0c007388 */ /* 0x0001e80000000800 */
[----:B------:R0:W-:Y:S04]  /*2930*/  STS [R12+0xc4], R8 ;  /* 0x0000c4080c007388 */ /* 0x0001e80000000800 */
[----:B------:R0:W-:Y:S02]  /*2940*/  STS [R12+0xc8], R7 ;  /* 0x0000c8070c007388 */ /* 0x0001e40000000800 */
[----:B0-----:R-:W-:Y:S05]  /*2950*/  WARPSYNC.COLLECTIVE R13, `(.L_x_1379) ;  /* 0x000000000d087348 */ /* 0x001fea0003c00000 */
[----:B------:R-:W-:Y:S01]  /*2960*/  NOP ;  /* 0x0000000000007918 */ /* 0x000fe20000000000 */
[----:B0-----:R-:W-:Y:S05]  /*2970*/  ENDCOLLECTIVE ;  /* 0x000000000000791b */ /* 0x001fea0003800000 */
.L_x_1379:
[----:B------:R-:W-:Y:S05]  /*2980*/  BRA `(.L_x_1380) ;  /* 0xfffffff4002c7947 */ /* 0x000fea000383ffff */
.L_x_1381:
        /* <DEDUP_REMOVED lines=15> */
.L_x_3627:


//--------------------- .text._Z30group_norm_nhwc_fwd_sum_kernelI11Fp32IOFp32WLi140EEv26Group_norm_nhwc_fwd_params --------------------------
	.section	.text._Z30group_norm_nhwc_fwd_sum_kernelI11Fp32IOFp32WLi140EEv26Group_norm_nhwc_fwd_params,"ax",@progbits
	.align	128
        .global         _Z30group_norm_nhwc_fwd_sum_kernelI11Fp32IOFp32WLi140EEv26Group_norm_nhwc_fwd_params
        .type           _Z30group_norm_nhwc_fwd_sum_kernelI11Fp32IOFp32WLi140EEv26Group_norm_nhwc_fwd_params,@function
        .size           _Z30group_norm_nhwc_fwd_sum_kernelI11Fp32IOFp32WLi140EEv26Group_norm_nhwc_fwd_params,(.L_x_3628 - _Z30group_norm_nhwc_fwd_sum_kernelI11Fp32IOFp32WLi140EEv26Group_norm_nhwc_fwd_params)
        .other          _Z30group_norm_nhwc_fwd_sum_kernelI11Fp32IOFp32WLi140EEv26Group_norm_nhwc_fwd_params,@"STO_CUDA_ENTRY STV_DEFAULT"
_Z30group_norm_nhwc_fwd_sum_kernelI11Fp32IOFp32WLi140EEv26Group_norm_nhwc_fwd_params:
.text._Z30group_norm_nhwc_fwd_sum_kernelI11Fp32IOFp32WLi140EEv26Group_norm_nhwc_fwd_params:
        /* <DEDUP_REMOVED lines=40> */
.L_x_1384:
        /* <DEDUP_REMOVED lines=153> */
.L_x_1383:
        /* <DEDUP_REMOVED lines=77> */
.L_x_1385:
        /* <DEDUP_REMOVED lines=41> */
.L_x_1386:
        /* <DEDUP_REMOVED lines=17> */
.L_x_1388:
[----:B------:R-:W-:Y:S05]  /*1480*/  BSYNC.RECONVERGENT B0 ;  /* 0x0000000000007941 */ /* 0x000fea0003800200 */
.L_x_1387:
[C---:B-----5:R-:W-:Y:S01]  /*1490*/  FMUL.FTZ R6, R2.reuse, R2 ;  /* 0x0000000202067220 */ /* 0x060fe20000410000 */
[----:B------:R-:W-:-:S03]  /*14a0*/  FADD.FTZ R2, R2, R3 ;  /* 0x0000000302027221 */ /* 0x000fc60000010000 */
[----:B------:R-:W-:Y:S01]  /*14b0*/  FFMA.FTZ R3, R3, R3, R6 ;  /* 0x0000000303037223 */ /* 0x000fe20000010006 */
[----:B------:R-:W-:-:S03]  /*14c0*/  FADD.FTZ R23, R23, R2 ;  /* 0x0000000217177221 */ /* 0x000fc60000010000 */
[----:B------:R-:W-:-:S07]  /*14d0*/  FADD.FTZ R22, R22, R3 ;  /* 0x0000000316167221 */ /* 0x000fce0000010000 */
.L_x_1382:
[----:B------:R-:W0:Y:S02]  /*14e0*/  LDCU UR5, c[0x0][0x40c] ;  /* 0x00008180ff0577ac */ /* 0x000e240008000800 */
[----:B0-----:R-:W0:Y:S01]  /*14f0*/  I2F.U32.RP R6, UR5 ;  /* 0x0000000500067d06 */ /* 0x001e220008209000 */
[----:B------:R-:W-:-:S07]  /*1500*/  ISETP.NE.U32.AND P2, PT, RZ, UR5, PT ;  /* 0x00000005ff007c0c */ /* 0x000fce000bf45070 */
[----:B0-----:R-:W0:Y:S02]  /*1510*/  MUFU.RCP R6, R6 ;  /* 0x0000000600067308 */ /* 0x001e240000001000 */
[----:B0-----:R-:W-:-:S06]  /*1520*/  IADD3 R2, PT, PT, R6, 0xffffffe, RZ ;  /* 0x0ffffffe06027810 */ /* 0x001fcc0007ffe0ff */
[----:B------:R0:W1:Y:S02]  /*1530*/  F2I.FTZ.U32.TRUNC.NTZ R3, R2 ;  /* 0x0000000200037305 */ /* 0x000064000021f000 */
[----:B0-----:R-:W-:Y:S01]  /*1540*/  IMAD.MOV.U32 R2, RZ, RZ, RZ ;  /* 0x000000ffff027224 */ /* 0x001fe200078e00ff */
[----:B-1----:R-:W-:-:S05]  /*1550*/  IADD3 R5, PT, PT, RZ, -R3, RZ ;  /* 0x80000003ff057210 */ /* 0x002fca0007ffe0ff */
[----:B------:R-:W-:-:S04]  /*1560*/  IMAD R5, R5, UR5, RZ ;  /* 0x0000000505057c24 */ /* 0x000fc8000f8e02ff */
[----:B------:R-:W-:Y:S01]  /*1570*/  IMAD.HI.U32 R3, R3, R5, R2 ;  /* 0x0000000503037227 */ /* 0x000fe200078e0002 */
[----:B------:R-:W-:-:S05]  /*1580*/  MOV R2, 0x400 ;  /* 0x0000040000027802 */ /* 0x000fca0000000f00 */
[----:B------:R-:W-:Y:S02]  /*1590*/  IMAD.HI.U32 R5, R3, R4, RZ ;  /* 0x0000000403057227 */ /* 0x000fe400078e00ff */
[----:B------:R-:W0:Y:S03]  /*15a0*/  S2R R3, SR_CgaCtaId ;  /* 0x0000000000037919 */ /* 0x000e260000008800 */
[----:B------:R-:W-:-:S05]  /*15b0*/  IADD3 R7, PT, PT, -R5, RZ, RZ ;  /* 0x000000ff05077210 */ /* 0x000fca0007ffe1ff */
[----:B------:R-:W-:-:S05]  /*15c0*/  IMAD R7, R7, UR5, R4 ;  /* 0x0000000507077c24 */ /* 0x000fca000f8e0204 */
[----:B------:R-:W-:-:S13]  /*15d0*/  ISETP.GE.U32.AND P0, PT, R7, UR5, PT ;  /* 0x0000000507007c0c */ /* 0x000fda000bf06070 */
[----:B------:R-:W-:Y:S01]  /*15e0*/  @P0 IADD3 R7, PT, PT, R7, -UR5, RZ ;  /* 0x8000000507070c10 */ /* 0x000fe2000fffe0ff */
[----:B------:R-:W-:-:S03]  /*15f0*/  @P0 VIADD R5, R5, 0x1 ;  /* 0x0000000105050836 */ /* 0x000fc60000000000 */
[----:B------:R-:W-:Y:S02]  /*1600*/  ISETP.GE.U32.AND P1, PT, R7, UR5, PT ;  /* 0x0000000507007c0c */ /* 0x000fe4000bf26070 */
[----:B0-----:R-:W-:-:S11]  /*1610*/  LEA R9, R3, R2, 0x18 ;  /* 0x0000000203097211 */ /* 0x001fd600078ec0ff */
[----:B------:R-:W-:Y:S02]  /*1620*/  @P1 IADD3 R5, PT, PT, R5, 0x1, RZ ;  /* 0x0000000105051810 */ /* 0x000fe40007ffe0ff */
        /* <DEDUP_REMOVED lines=13> */
[----:B------:R-:W1:Y:S01]  /*1700*/  S2R R24, SR_LANEID ;  /* 0x0000000000187919 */ /* 0x000e620000000000 */
[----:B0-----:R-:W-:-:S03]  /*1710*/  IADD3 R7, PT, PT, R7, 0x210, RZ ;  /* 0x0000021007077810 */ /* 0x001fc60007ffe0ff */
[----:B------:R-:W0:Y:S02]  /*1720*/  LDS R15, [R25+0x21c] ;  /* 0x00021c00190f7984 */ /* 0x000e240000000800 */
[----:B------:R-:W-:Y:S02]  /*1730*/  IMAD R7, R0, 0x30, R7 ;  /* 0x0000003000077824 */ /* 0x000fe400078e0207 */
[----:B------:R-:W2:Y:S04]  /*1740*/  LDS R16, [R25+0x228] ;  /* 0x0002280019107984 */ /* 0x000ea80000000800 */
[----:B------:R-:W3:Y:S04]  /*1750*/  LDS R21, [R25+0x234] ;  /* 0x0002340019157984 */ /* 0x000ee80000000800 */
[----:B------:R-:W4:Y:S04]  /*1760*/  LDS R22, [R25+0x240] ;  /* 0x0002400019167984 */ /* 0x000f280000000800 */
[----:B------:R-:W-:Y:S04]  /*1770*/  LDS R12, [R25+0x214] ;  /* 0x00021400190c7984 */ /* 0x000fe80000000800 */
[----:B------:R-:W5:Y:S04]  /*1780*/  LDS R17, [R25+0x220] ;  /* 0x0002200019117984 */ /* 0x000f680000000800 */
[----:B------:R-:W-:Y:S04]  /*1790*/  LDS R14, [R25+0x218] ;  /* 0x00021800190e7984 */ /* 0x000fe80000000800 */
[----:B------:R-:W5:Y:S01]  /*17a0*/  LDS R19, [R25+0x224] ;  /* 0x0002240019137984 */ /* 0x000f620000000800 */
[----:B-1----:R-:W-:-:S03]  /*17b0*/  SHF.R.U32.HI R23, RZ, 0x2, R24 ;  /* 0x00000002ff177819 */ /* 0x002fc60000011618 */
[----:B------:R-:W1:Y:S02]  /*17c0*/  LDS R18, [R25+0x22c] ;  /* 0x00022c0019127984 */ /* 0x000e640000000800 */
[----:B------:R-:W-:Y:S02]  /*17d0*/  IMAD.HI.U32 R23, R23, 0x24924925, RZ ;  /* 0x2492492517177827 */ /* 0x000fe400078e00ff */
[----:B------:R-:W1:Y:S04]  /*17e0*/  LDS R20, [R25+0x230] ;  /* 0x0002300019147984 */ /* 0x000e680000000800 */
[----:B------:R-:W1:Y:S01]  /*17f0*/  LDS R10, [R25+0x210] ;  /* 0x00021000190a7984 */ /* 0x000e620000000800 */
[----:B0-----:R-:W-:-:S03]  /*1800*/  ISETP.NE.AND P0, PT, R15, RZ, PT ;  /* 0x000000ff0f00720c */ /* 0x001fc60003f05270 */
[----:B------:R-:W0:Y:S01]  /*1810*/  LDS R11, [R25+0x238] ;  /* 0x00023800190b7984 */ /* 0x000e220000000800 */
[----:B--2---:R-:W-:-:S03]  /*1820*/  ISETP.NE.AND P1, PT, R16, RZ, PT ;  /* 0x000000ff1000720c */ /* 0x004fc60003f25270 */
[----:B------:R-:W2:Y:S01]  /*1830*/  LDS R13, [R25+0x23c] ;  /* 0x00023c00190d7984 */ /* 0x000ea20000000800 */
[----:B---3--:R-:W-:-:S03]  /*1840*/  ISETP.NE.AND P2, PT, R21, RZ, PT ;  /* 0x000000ff1500720c */ /* 0x008fc60003f45270 */
[----:B------:R-:W3:Y:S01]  /*1850*/  LDS R6, [R25+0x244] ;  /* 0x0002440019067984 */ /* 0x000ee20000000800 */
[----:B----4-:R-:W-:-:S03]  /*1860*/  ISETP.NE.AND P3, PT, R22, RZ, PT ;  /* 0x000000ff1600720c */ /* 0x010fc60003f65270 */
[----:B------:R-:W4:Y:S01]  /*1870*/  LDS R8, [R25+0x248] ;  /* 0x0002480019087984 */ /* 0x000f220000000800 */
[----:B-----5:R-:W-:Y:S01]  /*1880*/  @!P0 FADD.FTZ R17, R12, R17 ;  /* 0x000000110c118221 */ /* 0x020fe20000010000 */
[----:B------:R-:W-:-:S03]  /*1890*/  @!P0 FADD.FTZ R19, R14, R19 ;  /* 0x000000130e138221 */ /* 0x000fc60000010000 */
[----:B-1----:R-:W-:Y:S01]  /*18a0*/  @!P1 FADD.FTZ R18, R18, R17 ;  /* 0x0000001112129221 */ /* 0x002fe20000010000 */
[----:B------:R-:W-:Y:S01]  /*18b0*/  @!P1 FADD.FTZ R20, R20, R19 ;  /* 0x0000001314149221 */ /* 0x000fe20000010000 */
[----:B------:R-:W-:Y:S01]  /*18c0*/  IADD3 R12, PT, PT, R16, R15, R10 ;  /* 0x0000000f100c7210 */ /* 0x000fe20007ffe00a */
[----:B------:R-:W-:Y:S02]  /*18d0*/  IMAD R10, R23, -0x1c, R24 ;  /* 0xffffffe4170a7824 */ /* 0x000fe400078e0218 */
[----:B0-----:R-:W-:Y:S01]  /*18e0*/  @!P2 FADD.FTZ R11, R11, R18 ;  /* 0x000000120b0ba221 */ /* 0x001fe20000010000 */
[----:B------:R-:W-:Y:S01]  /*18f0*/  IADD3 R12, PT, PT, R22, R12, R21 ;  /* 0x0000000c160c7210 */ /* 0x000fe20007ffe015 */
[----:B------:R-:W-:Y:S02]  /*1900*/  IMAD R9, R10, 0xc, R9 ;  /* 0x0000000c0a097824 */ /* 0x000fe400078e0209 */
[----:B--2---:R-:W-:-:S03]  /*1910*/  @!P2 FADD.FTZ R13, R13, R20 ;  /* 0x000000140d0da221 */ /* 0x004fc60000010000 */
[----:B------:R0:W-:Y:S01]  /*1920*/  STS [R9+0xc0], R12 ;  /* 0x0000c00c09007388 */ /* 0x0001e20000000800 */
[----:B---3--:R-:W-:Y:S01]  /*1930*/  @!P3 FADD.FTZ R6, R6, R11 ;  /* 0x0000000b0606b221 */ /* 0x008fe20000010000 */
[----:B------:R-:W-:Y:S02]  /*1940*/  IMAD.MOV.U32 R11, RZ, RZ, 0xfffffff ;  /* 0x0fffffffff0b7424 */ /* 0x000fe400078e00ff */
[----:B----4-:R-:W-:Y:S02]  /*1950*/  @!P3 FADD.FTZ R8, R8, R13 ;  /* 0x0000000d0808b221 */ /* 0x010fe40000010000 */
[----:B------:R0:W-:Y:S01]  /*1960*/  STS [R9+0xc4], R6 ;  /* 0x0000c40609007388 */ /* 0x0001e20000000800 */
[----:B------:R-:W-:-:S03]  /*1970*/  R2UR UR4, R11 ;  /* 0x000000000b0472ca */ /* 0x000fc600000e0000 */
[----:B------:R0:W-:Y:S10]  /*1980*/  STS [R9+0xc8], R8 ;  /* 0x0000c80809007388 */ /* 0x0001f40000000800 */
        /* <DEDUP_REMOVED lines=82> */
.L_x_1402:
[----:B------:R-:W1:Y:S01]  /*1eb0*/  LDS R18, [R7] ;  /* 0x0000000007127984 */ /* 0x000e620000000800 */
[----:B------:R-:W-:Y:S02]  /*1ec0*/  ISETP.NE.AND P1, PT, R0, RZ, PT ;  /* 0x000000ff0000720c */ /* 0x000fe40003f25270 */
[----:B------:R-:W-:Y:S01]  /*1ed0*/  PLOP3.LUT P0, PT, PT, PT, PT, 0x80, 0x8 ;  /* 0x000000000008781c */ /* 0x000fe20003f0f070 */
[----:B------:R-:W2:Y:S01]  /*1ee0*/  LDS R25, [R7+0xc] ;  /* 0x00000c0007197984 */ /* 0x000ea20000000800 */
[----:B------:R-:W-:-:S03]  /*1ef0*/  LEA R27, R3, R2, 0x18 ;  /* 0x00000002031b7211 */ /* 0x000fc600078ec0ff */
[----:B------:R-:W3:Y:S02]  /*1f00*/  LDS R21, [R9+0xb4] ;  /* 0x0000b40009157984 */ /* 0x000ee40000000800 */
[C---:B------:R-:W-:Y:S02]  /*1f10*/  IMAD R27, R0.reuse, 0xc, R27 ;  /* 0x0000000c001b7824 */ /* 0x040fe400078e021b */
[----:B------:R-:W-:Y:S02]  /*1f20*/  LDS R23, [R9+0xb8] ;  /* 0x0000b80009177984 */ /* 0x000fe40000000800 */
[----:B------:R-:W-:Y:S02]  /*1f30*/  VIADD R27, R27, 0x210 ;  /* 0x000002101b1b7836 */ /* 0x000fe40000000000 */
[----:B------:R-:W4:Y:S02]  /*1f40*/  LDS R16, [R7+0x4] ;  /* 0x0000040007107984 */ /* 0x000f240000000800 */
[----:B------:R-:W-:-:S02]  /*1f50*/  IMAD R27, R0, 0x30, R27 ;  /* 0x00000030001b7824 */ /* 0x000fc400078e021b */
[----:B------:R-:W-:Y:S04]  /*1f60*/  LDS R17, [R7+0x8] ;  /* 0x0000080007117984 */ /* 0x000fe80000000800 */
[----:B------:R-:W5:Y:S04]  /*1f70*/  LDS R20, [R9+0xbc] ;  /* 0x0000bc0009147984 */ /* 0x000f680000000800 */
[----:B------:R-:W5:Y:S04]  /*1f80*/  LDS R22, [R7+0x18] ;  /* 0x0000180007167984 */ /* 0x000f680000000800 */
[----:B------:R-:W5:Y:S04]  /*1f90*/  LDS R19, [R7+0x24] ;  /* 0x0000240007137984 */ /* 0x000f680000000800 */
[----:B------:R-:W5:Y:S04]  /*1fa0*/  LDS R15, [R7+0x10] ;  /* 0x00001000070f7984 */ /* 0x000f680000000800 */
[----:B------:R-:W5:Y:S01]  /*1fb0*/  LDS R14, [R7+0x14] ;  /* 0x00001400070e7984 */ /* 0x000f620000000800 */
[----:B-1----:R-:W-:-:S03]  /*1fc0*/  @P1 ISETP.NE.AND P2, PT, R18, RZ, PT ;  /* 0x000000ff1200120c */ /* 0x002fc60003f45270 */
[----:B0-----:R-:W0:Y:S01]  /*1fd0*/  LDS R12, [R7+0x30] ;  /* 0x00003000070c7984 */ /* 0x001e220000000800 */
[----:B------:R-:W-:Y:S02]  /*1fe0*/  @P1 PLOP3.LUT P0, PT, P2, PT, PT, 0x80, 0x8 ;  /* 0x000000000008181c */ /* 0x000fe4000170f070 */
[----:B--2---:R-:W-:Y:S01]  /*1ff0*/  ISETP.NE.AND P2, PT, R25, RZ, PT ;  /* 0x000000ff1900720c */ /* 0x004fe20003f45270 */
[----:B------:R-:W1:Y:S01]  /*2000*/  LDS R10, [R7+0x1c] ;  /* 0x00001c00070a7984 */ /* 0x000e620000000800 */
[----:B---3--:R-:W-:-:S03]  /*2010*/  @P1 IADD3 R18, PT, PT, R21, R18, RZ ;  /* 0x0000001215121210 */ /* 0x008fc60007ffe0ff */
[----:B------:R-:W2:Y:S01]  /*2020*/  LDS R11, [R7+0x20] ;  /* 0x00002000070b7984 */ /* 0x000ea20000000800 */
[----:B------:R-:W-:-:S03]  /*2030*/  IADD3 R25, PT, PT, R25, R18, RZ ;  /* 0x0000001219197210 */ /* 0x000fc60007ffe0ff */
[----:B------:R-:W3:Y:S02]  /*2040*/  LDS R9, [R7+0x28] ;  /* 0x0000280007097984 */ /* 0x000ee40000000800 */
[----:B----4-:R-:W-:Y:S02]  /*2050*/  @!P0 FADD.FTZ R16, R23, R16 ;  /* 0x0000001017108221 */ /* 0x010fe40000010000 */
[----:B------:R-:W4:Y:S04]  /*2060*/  LDS R8, [R7+0x2c] ;  /* 0x00002c0007087984 */ /* 0x000f280000000800 */
[----:B------:R-:W4:Y:S01]  /*2070*/  LDS R6, [R7+0x34] ;  /* 0x0000340007067984 */ /* 0x000f220000000800 */
[----:B-----5:R-:W-:-:S03]  /*2080*/  @!P0 FADD.FTZ R17, R20, R17 ;  /* 0x0000001114118221 */ /* 0x020fc60000010000 */
[----:B------:R-:W5:Y:S01]  /*2090*/  LDS R13, [R7+0x38] ;  /* 0x00003800070d7984 */ /* 0x000f620000000800 */
[C---:B------:R-:W-:Y:S01]  /*20a0*/  ISETP.NE.AND P0, PT, R22.reuse, RZ, PT ;  /* 0x000000ff1600720c */ /* 0x040fe20003f05270 */
[----:B------:R-:W-:Y:S01]  /*20b0*/  IMAD.IADD R22, R22, 0x1, R25 ;  /* 0x0000000116167824 */ /* 0x000fe200078e0219 */
[C---:B------:R-:W-:Y:S01]  /*20c0*/  ISETP.NE.AND P1, PT, R19.reuse, RZ, PT ;  /* 0x000000ff1300720c */ /* 0x040fe20003f25270 */
[----:B------:R0:W-:Y:S03]  /*20d0*/  STS [R27], R18 ;  /* 0x000000121b007388 */ /* 0x0001e60000000800 */
[----:B------:R-:W-:Y:S01]  /*20e0*/  IADD3 R19, PT, PT, R19, R22, RZ ;  /* 0x0000001613137210 */ /* 0x000fe20007ffe0ff */
[----:B------:R-:W-:Y:S01]  /*20f0*/  @!P2 FADD.FTZ R15, R15, R16 ;  /* 0x000000100f0fa221 */ /* 0x000fe20000010000 */
[----:B------:R1:W-:Y:S01]  /*2100*/  STS [R27+0xc], R25 ;  /* 0x00000c191b007388 */ /* 0x0003e20000000800 */
[----:B------:R-:W-:-:S03]  /*2110*/  @!P2 FADD.FTZ R14, R14, R17 ;  /* 0x000000110e0ea221 */ /* 0x000fc60000010000 */
[----:B------:R3:W-:Y:S01]  /*2120*/  STS [R27+0x4], R16 ;  /* 0x000004101b007388 */ /* 0x0007e20000000800 */
[----:B0-----:R-:W-:-:S03]  /*2130*/  ISETP.NE.AND P2, PT, R12, RZ, PT ;  /* 0x000000ff0c00720c */ /* 0x001fc60003f45270 */
[----:B------:R0:W-:Y:S01]  /*2140*/  STS [R27+0x8], R17 ;  /* 0x000008111b007388 */ /* 0x0001e20000000800 */
[----:B------:R-:W-:Y:S01]  /*2150*/  IADD3 R12, PT, PT, R12, R19, RZ ;  /* 0x000000130c0c7210 */ /* 0x000fe20007ffe0ff */
[----:B-1----:R-:W-:Y:S02]  /*2160*/  @!P0 FADD.FTZ R10, R10, R15 ;  /* 0x0000000f0a0a8221 */ /* 0x002fe40000010000 */
[----:B------:R0:W-:Y:S01]  /*2170*/  STS [R27+0x18], R22 ;  /* 0x000018161b007388 */ /* 0x0001e20000000800 */
[----:B--2---:R-:W-:-:S03]  /*2180*/  @!P0 FADD.FTZ R11, R11, R14 ;  /* 0x0000000e0b0b8221 */ /* 0x004fc60000010000 */
[----:B------:R0:W-:Y:S01]  /*2190*/  STS [R27+0x10], R15 ;  /* 0x0000100f1b007388 */ /* 0x0001e20000000800 */
[----:B---3--:R-:W-:-:S03]  /*21a0*/  @!P1 FADD.FTZ R9, R9, R10 ;  /* 0x0000000a09099221 */ /* 0x008fc60000010000 */
[----:B------:R0:W-:Y:S01]  /*21b0*/  STS [R27+0x14], R14 ;  /* 0x0000140e1b007388 */ /* 0x0001e20000000800 */
[----:B----4-:R-:W-:-:S03]  /*21c0*/  @!P1 FADD.FTZ R8, R8, R11 ;  /* 0x0000000b08089221 */ /* 0x010fc60000010000 */
[----:B------:R0:W-:Y:S01]  /*21d0*/  STS [R27+0x24], R19 ;  /* 0x000024131b007388 */ /* 0x0001e20000000800 */
[----:B------:R-:W-:-:S03]  /*21e0*/  @!P2 FADD.FTZ R6, R6, R9 ;  /* 0x000000090606a221 */ /* 0x000fc60000010000 */
[----:B------:R0:W-:Y:S01]  /*21f0*/  STS [R27+0x1c], R10 ;  /* 0x00001c0a1b007388 */ /* 0x0001e20000000800 */
[----:B-----5:R-:W-:-:S03]  /*2200*/  @!P2 FADD.FTZ R13, R13, R8 ;  /* 0x000000080d0da221 */ /* 0x020fc60000010000 */
[----:B------:R0:W-:Y:S04]  /*2210*/  STS [R27+0x20], R11 ;  /* 0x0000200b1b007388 */ /* 0x0001e80000000800 */
[----:B------:R0:W-:Y:S04]  /*2220*/  STS [R27+0x30], R12 ;  /* 0x0000300c1b007388 */ /* 0x0001e80000000800 */
[----:B------:R0:W-:Y:S04]  /*2230*/  STS [R27+0x28], R9 ;  /* 0x000028091b007388 */ /* 0x0001e80000000800 */
[----:B------:R0:W-:Y:S04]  /*2240*/  STS [R27+0x2c], R8 ;  /* 0x00002c081b007388 */ /* 0x0001e80000000800 */
[----:B------:R0:W-:Y:S04]  /*2250*/  STS [R27+0x34], R6 ;  /* 0x000034061b007388 */ /* 0x0001e80000000800 */
[----:B------:R0:W-:Y:S02]  /*2260*/  STS [R27+0x38], R13 ;  /* 0x0000380d1b007388 */ /* 0x0001e40000000800 */
.L_x_1389:
[----:B0-----:R-:W-:Y:S01]  /*2270*/  LEA R7, R3, R2, 0x18 ;  /* 0x0000000203077211 */ /* 0x001fe200078ec0ff */
[----:B------:R-:W-:Y:S05]  /*2280*/  WARPSYNC.ALL ;  /* 0x0000000000007948 */ /* 0x000fea0003800000 */
        /* <DEDUP_REMOVED lines=31> */
.L_x_1390:
[----:B------:R-:W-:Y:S05]  /*2480*/  WARPSYNC.COLLECTIVE R11, `(.L_x_1391) ;  /* 0x000000000b087348 */ /* 0x000fea0003c00000 */
[----:B------:R-:W-:Y:S01]  /*2490*/  NOP ;  /* 0x0000000000007918 */ /* 0x000fe20000000000 */
[----:B------:R-:W-:Y:S05]  /*24a0*/  ENDCOLLECTIVE ;  /* 0x000000000000791b */ /* 0x000fea0003800000 */
.L_x_1391:
        /* <DEDUP_REMOVED lines=14> */
.L_x_1392:
        /* <DEDUP_REMOVED lines=9> */
.L_x_1393:
        /* <DEDUP_REMOVED lines=11> */
.L_x_1394:
        /* <DEDUP_REMOVED lines=9> */
.L_x_1395:
        /* <DEDUP_REMOVED lines=11> */
.L_x_1396:
        /* <DEDUP_REMOVED lines=9> */
.L_x_1397:
        /* <DEDUP_REMOVED lines=11> */
.L_x_1398:
        /* <DEDUP_REMOVED lines=10> */
.L_x_1399:
        /* <DEDUP_REMOVED lines=9> */
.L_x_1400:
[----:B------:R-:W-:Y:S01]  /*2a80*/  @!P0 FADD.FTZ R8, R8, R17 ;  /* 0x0000001108088221 */ /* 0x000fe20000010000 */
[----:B------:R0:W-:Y:S04]  /*2a90*/  STS [R9+0xc0], R12 ;  /* 0x0000c00c09007388 */ /* 0x0001e80000000800 */
[----:B------:R0:W-:Y:S04]  /*2aa0*/  STS [R9+0xc4], R6 ;  /* 0x0000c40609007388 */ /* 0x0001e80000000800 */
[----:B------:R0:W-:Y:S02]  /*2ab0*/  STS [R9+0xc8], R8 ;  /* 0x0000c80809007388 */ /* 0x0001e40000000800 */
[----:B0-----:R-:W-:Y:S05]  /*2ac0*/  WARPSYNC.COLLECTIVE R11, `(.L_x_1401) ;  /* 0x000000000b087348 */ /* 0x001fea0003c00000 */
[----:B------:R-:W-:Y:S01]  /*2ad0*/  NOP ;  /* 0x0000000000007918 */ /* 0x000fe20000000000 */
[----:B0-----:R-:W-:Y:S05]  /*2ae0*/  ENDCOLLECTIVE ;  /* 0x000000000000791b */ /* 0x001fea0003800000 */
.L_x_1401:
[----:B------:R-:W-:Y:S05]  /*2af0*/  BRA `(.L_x_1402) ;  /* 0xfffffff000ec7947 */ /* 0x000fea000383ffff */
.L_x_1403:
        /* <DEDUP_REMOVED lines=16> */
.L_x_3628:


//--------------------- .text._Z30group_norm_nhwc_fwd_sum_kernelI11Fp32IOFp32WLi160EEv26Group_norm_nhwc_fwd_params --------------------------
	.section	.text._Z30group_norm_nhwc_fwd_sum_kernelI11Fp32IOFp32WLi160EEv26Group_norm_nhwc_fwd_params,"ax",@progbits
	.align	128
        .global         _Z30group_norm_nhwc_fwd_sum_kernelI11Fp32IOFp32WLi160EEv26Group_norm_nhwc_fwd_params
        .type           _Z30group_norm_nhwc_fwd_sum_kernelI11Fp32IOFp32WLi160EEv26Group_norm_nhwc_fwd_params,@function
        .size           _Z30group_norm_nhwc_fwd_sum_kernelI11Fp32IOFp32WLi160EEv26Group_norm_nhwc_fwd_params,(.L_x_3629 - _Z30group_norm_nhwc_fwd_sum_kernelI11Fp32IOFp32WLi160EEv26Group_norm_nhwc_fwd_params)
        .other          _Z30group_norm_nhwc_fwd_sum_kernelI11Fp32IOFp32WLi160EEv26Group_norm_nhwc_fwd_params,@"STO_CUDA_ENTRY STV_DEFAULT"
_Z30group_norm_nhwc_fwd_sum_kernelI11Fp32IOFp32WLi160EEv26Group_norm_nhwc_fwd_params:
.text._Z30group_norm_nhwc_fwd_sum_kernelI11Fp32IOFp32WLi160EEv26Group_norm_nhwc_fwd_params:
        /* <DEDUP_REMOVED lines=35> */
[----:B------:R-:W-:Y:S02]  /*0230*/  VIADD R3, R24, 0x3 ;  /* 0x0000000318037836 */ /* 0x000fe40000000000 */
[----:B------:R-:W-:Y:S01]  /*0240*/  IMAD.MOV R2, RZ, RZ, -R2 ;  /* 0x000000ffff027224 */ /* 0x000fe200078e0a02 */
[----:B0-----:R-:W-:-:S04]  /*0250*/  ISETP.GE.U32.AND P0, PT, R10, UR4, PT ;  /* 0x000000040a007c0c */ /* 0x001fc8000bf06070 */
[----:B------:R-:W-:-:S13]  /*0260*/  ISETP.GE.AND.EX P0, PT, R11, UR5, PT, P0 ;  /* 0x000000050b007c0c */ /* 0x000fda000bf06300 */
.L_x_1406:
[----:B------:R-:W0:Y:S01]  /*0270*/  @!P0 LDC.64 R16, c[0x0][0x3e0] ;  /* 0x0000f800ff108b82 */ /* 0x000e220000000a00 */
[----:B------:R-:W-:Y:S01]  /*0280*/  @!P0 IADD3 R19, PT, PT, R3, -0x3, RZ ;  /* 0xfffffffd03138810 */ /* 0x000fe20007ffe0ff */
[----:B------:R-:W-:-:S03]  /*0290*/  @!P0 IMAD.MOV.U32 R14, RZ, RZ, R22 ;  /* 0x000000ffff0e8224 */ /* 0x000fc600078e0016 */
[----:B------:R-:W-:-:S03]  /*02a0*/  @!P0 SHF.R.S32.HI R15, RZ, 0x1f, R19 ;  /* 0x0000001fff0f8819 */ /* 0x000fc60000011413 */
[----:B------:R-:W1:Y:S02]  /*02b0*/  @!P0 LDC.64 R12, c[0x0][0x390] ;  /* 0x0000e400ff0c8b82 */ /* 0x000e640000000a00 */
[----:B0-----:R-:W-:Y:S01]  /*02c0*/  @!P0 IMAD R18, R15, R16, RZ ;  /* 0x000000100f128224 */ /* 0x001fe200078e02ff */
[----:B------:R-:W-:-:S03]  /*02d0*/  @!P0 MOV R15, R7 ;  /* 0x00000007000f8202 */ /* 0x000fc60000000f00 */
[C---:B------:R-:W-:Y:S02]  /*02e0*/  @!P0 IMAD R17, R19.reuse, R17, R18 ;  /* 0x0000001113118224 */ /* 0x040fe400078e0212 */
[----:B------:R-:W-:-:S03]  /*02f0*/  @!P0 IMAD.WIDE.U32 R14, R19, R16, R14 ;  /* 0x00000010130e8225 */ /* 0x000fc600078e000e */
[C---:B-1----:R-:W-:Y:S01]  /*0300*/  @!P0 LEA R20, P1, R14.reuse, R12, 0x2 ;  /* 0x0000000c0e148211 */ /* 0x042fe200078210ff */
[----:B------:R-:W-:Y:S02]  /*0310*/  @!P0 IMAD.IADD R12, R15, 0x1, R17 ;  /* 0x000000010f0c8824 */ /* 0x000fe400078e0211 */
[----:B------:R-:W0:Y:S03]  /*0320*/  @!P0 LDC.64 R16, c[0x0][0x390] ;  /* 0x0000e400ff108b82 */ /* 0x000e260000000a00 */
[----:B------:R-:W-:Y:S02]  /*0330*/  @!P0 LEA.HI.X R21, R14, R13, R12, 0x2, P1 ;  /* 0x0000000d0e158211 */ /* 0x000fe400008f140c */
[----:B------:R-:W-:-:S03]  /*0340*/  CS2R R14, SRZ ;  /* 0x00000000000e7805 */ /* 0x000fc6000001ff00 */
[----:B------:R-:W1:Y:S03]  /*0350*/  @!P0 LDC.64 R12, c[0x0][0x3e0] ;  /* 0x0000f800ff0c8b82 */ /* 0x000e660000000a00 */
[----:B------:R2:W3:Y:S01]  /*0360*/  @!P0 LDG.E.64 R14, desc[UR10][R20.64] ;  /* 0x0000000a140e8981 */ /* 0x0004e2000c1e1b00 */
[----:B------:R-:W-:Y:S01]  /*0370*/  @!P0 IADD3 R25, PT, PT, R3, -0x2, RZ ;  /* 0xfffffffe03198810 */ /* 0x000fe20007ffe0ff */
[----:B------:R-:W-:-:S03]  /*0380*/  @!P0 IMAD.MOV.U32 R18, RZ, RZ, R22 ;  /* 0x000000ffff128224 */ /* 0x000fc600078e0016 */
[----:B------:R-:W-:-:S05]  /*0390*/  @!P0 SHF.R.S32.HI R19, RZ, 0x1f, R25 ;  /* 0x0000001fff138819 */ /* 0x000fca0000011419 */
[----:B-1----:R-:W-:Y:S01]  /*03a0*/  @!P0 IMAD R24, R19, R12, RZ ;  /* 0x0000000c13188224 */ /* 0x002fe200078e02ff */
[----:B------:R-:W-:-:S03]  /*03b0*/  @!P0 MOV R19, R7 ;  /* 0x0000000700138202 */ /* 0x000fc60000000f00 */
[C---:B------:R-:W-:Y:S02]  /*03c0*/  @!P0 IMAD R13, R25.reuse, R13, R24 ;  /* 0x0000000d190d8224 */ /* 0x040fe400078e0218 */
[----:B------:R-:W-:-:S04]  /*03d0*/  @!P0 IMAD.WIDE.U32 R18, R25, R12, R18 ;  /* 0x0000000c19128225 */ /* 0x000fc800078e0012 */
[----:B------:R-:W-:Y:S01]  /*03e0*/  @!P0 IMAD.IADD R12, R19, 0x1, R13 ;  /* 0x00000001130c8824 */ /* 0x000fe200078e020d */
[----:B0-----:R-:W-:-:S04]  /*03f0*/  @!P0 LEA R24, P1, R18, R16, 0x2 ;  /* 0x0000001012188211 */ /* 0x001fc800078210ff */
[----:B------:R-:W-:Y:S02]  /*0400*/  @!P0 LEA.HI.X R25, R18, R17, R12, 0x2, P1 ;  /* 0x0000001112198211 */ /* 0x000fe400008f140c */
[----:B------:R-:W-:Y:S01]  /*0410*/  CS2R R12, SRZ ;  /* 0x00000000000c7805 */ /* 0x000fe2000001ff00 */
[----:B------:R-:W0:Y:S05]  /*0420*/  @!P0 LDC.64 R16, c[0x0][0x3e0] ;  /* 0x0000f800ff108b82 */ /* 0x000e2a0000000a00 */
[----:B------:R1:W4:Y:S01]  /*0430*/  @!P0 LDG.E.64 R12, desc[UR10][R24.64] ;  /* 0x0000000a180c8981 */ /* 0x000322000c1e1b00 */
[----:B------:R-:W-:Y:S01]  /*0440*/  @!P0 IADD3 R27, PT, PT, R3, -0x1, RZ ;  /* 0xffffffff031b8810 */ /* 0x000fe20007ffe0ff */
[----:B--2---:R-:W-:Y:S01]  /*0450*/  @!P0 IMAD.MOV.U32 R20, RZ, RZ, R22 ;  /* 0x000000ffff148224 */ /* 0x004fe200078e0016 */
[----:B------:R-:W2:Y:S02]  /*0460*/  @!P0 LDC.64 R18, c[0x0][0x390] ;  /* 0x0000e400ff128b82 */ /* 0x000ea40000000a00 */
[----:B------:R-:W-:-:S05]  /*0470*/  @!P0 SHF.R.S32.HI R21, RZ, 0x1f, R27 ;  /* 0x0000001fff158819 */ /* 0x000fca000001141b */
[----:B0-----:R-:W-:Y:S01]  /*0480*/  @!P0 IMAD R26, R21, R16, RZ ;  /* 0x00000010151a8224 */ /* 0x001fe200078e02ff */
[----:B------:R-:W-:-:S03]  /*0490*/  @!P0 MOV R21, R7 ;  /* 0x0000000700158202 */ /* 0x000fc60000000f00 */
[C---:B------:R-:W-:Y:S02]  /*04a0*/  @!P0 IMAD R17, R27.reuse, R17, R26 ;  /* 0x000000111b118224 */ /* 0x040fe400078e021a */
[----:B------:R-:W-:-:S04]  /*04b0*/  @!P0 IMAD.WIDE.U32 R20, R27, R16, R20 ;  /* 0x000000101b148225 */ /* 0x000fc800078e0014 */
[----:B------:R-:W-:Y:S01]  /*04c0*/  @!P0 IMAD.IADD R16, R21, 0x1, R17 ;  /* 0x0000000115108824 */ /* 0x000fe200078e0211 */
[----:B--2---:R-:W-:-:S04]  /*04d0*/  @!P0 LEA R26, P1, R20, R18, 0x2 ;  /* 0x00000012141a8211 */ /* 0x004fc800078210ff */
[----:B------:R-:W-:Y:S02]  /*04e0*/  @!P0 LEA.HI.X R27, R20, R19, R16, 0x2, P1 ;  /* 0x00000013141b8211 */ /* 0x000fe400008f1410 */
[----:B------:R-:W-:Y:S01]  /*04f0*/  CS2R R16, SRZ ;  /* 0x0000000000107805 */ /* 0x000fe2000001ff00 */
[----:B------:R-:W0:Y:S05]  /*0500*/  @!P0 LDC.64 R18, c[0x0][0x3e0] ;  /* 0x0000f800ff128b82 */ /* 0x000e2a0000000a00 */
[----:B------:R2:W5:Y:S01]  /*0510*/  @!P0 LDG.E.64 R16, desc[UR10][R26.64] ;  /* 0x0000000a1a108981 */ /* 0x000562000c1e1b00 */
[----:B-1----:R-:W-:Y:S02]  /*0520*/  @!P0 SHF.R.S32.HI R25, RZ, 0x1f, R3 ;  /* 0x0000001fff198819 */ /* 0x002fe40000011403 */
[----:B------:R-:W1:Y:S01]  /*0530*/  @!P0 LDC.64 R20, c[0x0][0x390] ;  /* 0x0000e400ff148b82 */ /* 0x000e620000000a00 */
[----:B------:R-:W-:-:S02]  /*0540*/  @!P0 MOV R24, R22 ;  /* 0x0000001600188202 */ /* 0x000fc40000000f00 */
        /* <DEDUP_REMOVED lines=8> */
[----:B------:R-:W2:Y:S05]  /*05d0*/  @!P0 LDC.64 R20, c[0x0][0x3e0] ;  /* 0x0000f800ff148b82 */ /* 0x000eaa0000000a00 */
[----:B------:R0:W5:Y:S01]  /*05e0*/  @!P0 LDG.E.64 R18, desc[UR10][R28.64] ;  /* 0x0000000a1c128981 */ /* 0x000162000c1e1b00 */
[----:B------:R-:W-:-:S05]  /*05f0*/  @!P0 VIADD R24, R3, 0x1 ;  /* 0x0000000103188836 */ /* 0x000fca0000000000 */
[----:B------:R-:W-:-:S05]  /*0600*/  @!P0 SHF.R.S32.HI R25, RZ, 0x1f, R24 ;  /* 0x0000001fff198819 */ /* 0x000fca0000011418 */
[----:B--2---:R-:W-:-:S04]  /*0610*/  @!P0 IMAD R27, R25, R20, RZ ;  /* 0x00000014191b8224 */ /* 0x004fc800078e02ff */
[----:B------:R-:W-:Y:S02]  /*0620*/  @!P0 IMAD R27, R24, R21, R27 ;  /* 0x00000015181b8224 */ /* 0x000fe400078e021b */
[----:B0-----:R-:W-:Y:S02]  /*0630*/  @!P0 VIADD R29, R3, 0x2 ;  /* 0x00000002031d8836 */ /* 0x001fe40000000000 */
[C---:B---3--:R-:W-:Y:S01]  /*0640*/  FADD.FTZ R26, R14.reuse, R15 ;  /* 0x0000000f0e1a7221 */ /* 0x048fe20000010000 */
[----:B------:R-:W-:-:S03]  /*0650*/  FMUL.FTZ R14, R14, R14 ;  /* 0x0000000e0e0e7220 */ /* 0x000fc60000410000 */
[----:B------:R-:W-:Y:S01]  /*0660*/  FADD.FTZ R9, R26, R9 ;  /* 0x000000091a097221 */ /* 0x000fe20000010000 */
[----:B------:R-:W-:Y:S01]  /*0670*/  FFMA.FTZ R25, R15, R15, R14 ;  /* 0x0000000f0f197223 */ /* 0x000fe2000001000e */
[----:B------:R-:W-:Y:S01]  /*0680*/  @!P0 MOV R14, R22 ;  /* 0x00000016000e8202 */ /* 0x000fe20000000f00 */
[----:B------:R-:W-:-:S04]  /*0690*/  @!P0 IMAD.MOV.U32 R15, RZ, RZ, R7 ;  /* 0x000000ffff0f8224 */ /* 0x000fc800078e0007 */
[----:B------:R-:W-:Y:S02]  /*06a0*/  @!P0 IMAD.WIDE.U32 R20, R24, R20, R14 ;  /* 0x0000001418148225 */ /* 0x000fe400078e000e */
[----:B------:R-:W0:Y:S03]  /*06b0*/  @!P0 LDC.64 R14, c[0x0][0x390] ;  /* 0x0000e400ff0e8b82 */ /* 0x000e260000000a00 */
[----:B------:R-:W-:Y:S02]  /*06c0*/  @!P0 IADD3 R27, PT, PT, R21, R27, RZ ;  /* 0x0000001b151b8210 */ /* 0x000fe40007ffe0ff */
[----:B0-----:R-:W-:-:S04]  /*06d0*/  @!P0 LEA R26, P1, R20, R14, 0x2 ;  /* 0x0000000e141a8211 */ /* 0x001fc800078210ff */
[----:B------:R-:W-:Y:S02]  /*06e0*/  @!P0 LEA.HI.X R27, R20, R15, R27, 0x2, P1 ;  /* 0x0000000f141b8211 */ /* 0x000fe400008f141b */
[----:B------:R-:W-:Y:S01]  /*06f0*/  CS2R R20, SRZ ;  /* 0x0000000000147805 */ /* 0x000fe2000001ff00 */
[----:B------:R-:W0:Y:S01]  /*0700*/  @!P0 LDC.64 R14, c[0x0][0x3e0] ;  /* 0x0000f800ff0e8b82 */ /* 0x000e220000000a00 */
[----:B------:R-:W-:Y:S01]  /*0710*/  FADD.FTZ R24, R25, R8 ;  /* 0x0000000819187221 */ /* 0x000fe20000010000 */
[----:B------:R-:W-:Y:S01]  /*0720*/  @!P0 SHF.R.S32.HI R25, RZ, 0x1f, R29 ;  /* 0x0000001fff198819 */ /* 0x000fe2000001141d */
[C---:B----4-:R-:W-:Y:S02]  /*0730*/  FMUL.FTZ R8, R12.reuse, R12 ;  /* 0x0000000c0c087220 */ /* 0x050fe40000410000 */
[----:B------:R1:W2:Y:S01]  /*0740*/  @!P0 LDG.E.64 R20, desc[UR10][R26.64] ;  /* 0x0000000a1a148981 */ /* 0x0002a2000c1e1b00 */
[----:B------:R-:W-:Y:S01]  /*0750*/  FADD.FTZ R12, R12, R13 ;  /* 0x0000000d0c0c7221 */ /* 0x000fe20000010000 */
[----:B-1----:R-:W-:Y:S01]  /*0760*/  FFMA.FTZ R27, R13, R13, R8 ;  /* 0x0000000d0d1b7223 */ /* 0x002fe20000010008 */
[----:B0-----:R-:W-:-:S02]  /*0770*/  @!P0 IMAD R8, R25, R14, RZ ;  /* 0x0000000e19088224 */ /* 0x001fc400078e02ff */
[----:B------:R-:W-:Y:S01]  /*0780*/  FADD.FTZ R25, R9, R12 ;  /* 0x0000000c09197221 */ /* 0x000fe20000010000 */
[----:B------:R-:W-:Y:S02]  /*0790*/  @!P0 IMAD.MOV.U32 R9, RZ, RZ, R7 ;  /* 0x000000ffff098224 */ /* 0x000fe400078e0007 */
[----:B------:R-:W-:Y:S01]  /*07a0*/  @!P0 IMAD R15, R29, R15, R8 ;  /* 0x0000000f1d0f8224 */ /* 0x000fe200078e0208 */
[----:B------:R-:W-:-:S05]  /*07b0*/  @!P0 MOV R8, R22 ;  /* 0x0000001600088202 */ /* 0x000fca0000000f00 */
[----:B------:R-:W-:Y:S02]  /*07c0*/  @!P0 IMAD.WIDE.U32 R12, R29, R14, R8 ;  /* 0x0000000e1d0c8225 */ /* 0x000fe400078e0008 */
[----:B------:R-:W0:Y:S03]  /*07d0*/  @!P0 LDC.64 R8, c[0x0][0x390] ;  /* 0x0000e400ff088b82 */ /* 0x000e260000000a00 */
[----:B------:R-:W-:Y:S01]  /*07e0*/  @!P0 IADD3 R15, PT, PT, R13, R15, RZ ;  /* 0x0000000f0d0f8210 */ /* 0x000fe20007ffe0ff */
[----:B------:R-:W-:Y:S01]  /*07f0*/  @!P0 VIADD R14, R3, 0x3 ;  /* 0x00000003030e8836 */ /* 0x000fe20000000000 */
[----:B0-----:R-:W-:-:S04]  /*0800*/  @!P0 LEA R28, P1, R12, R8, 0x2 ;  /* 0x000000080c1c8211 */ /* 0x001fc800078210ff */
[----:B------:R-:W-:Y:S01]  /*0810*/  @!P0 LEA.HI.X R29, R12, R9, R15, 0x2, P1 ;  /* 0x000000090c1d8211 */ /* 0x000fe200008f140f */
[C---:B-----5:R-:W-:Y:S01]  /*0820*/  FMUL.FTZ R26, R16.reuse, R16 ;  /* 0x00000010101a7220 */ /* 0x060fe20000410000 */
[----:B------:R-:W0:Y:S01]  /*0830*/  @!P0 LDC.64 R12, c[0x0][0x3e0] ;  /* 0x0000f800ff0c8b82 */ /* 0x000e220000000a00 */
[----:B------:R-:W-:Y:S01]  /*0840*/  @!P0 SHF.R.S32.HI R15, RZ, 0x1f, R14 ;  /* 0x0000001fff0f8819 */ /* 0x000fe2000001140e */
[----:B------:R-:W-:Y:S01]  /*0850*/  FADD.FTZ R16, R16, R17 ;  /* 0x0000001110107221 */ /* 0x000fe20000010000 */
[----:B------:R-:W-:Y:S01]  /*0860*/  FFMA.FTZ R17, R17, R17, R26 ;  /* 0x0000001111117223 */ /* 0x000fe2000001001a */
[----:B------:R-:W-:Y:S01]  /*0870*/  FADD.FTZ R24, R24, R27 ;  /* 0x0000001b18187221 */ /* 0x000fe20000010000 */
[----:B------:R-:W-:Y:S01]  /*0880*/  @!P0 MOV R26, R22 ;  /* 0x00000016001a8202 */ /* 0x000fe20000000f00 */
[----:B------:R-:W-:Y:S01]  /*0890*/  @!P0 IMAD.MOV.U32 R27, RZ, RZ, R7 ;  /* 0x000000ffff1b8224 */ /* 0x000fe200078e0007 */
[----:B------:R-:W-:-:S06]  /*08a0*/  CS2R R8, SRZ ;  /* 0x0000000000087805 */ /* 0x000fcc000001ff00 */
[----:B------:R1:W3:Y:S01]  /*08b0*/  @!P0 LDG.E.64 R8, desc[UR10][R28.64] ;  /* 0x0000000a1c088981 */ /* 0x0002e2000c1e1b00 */
[----:B------:R-:W-:Y:S01]  /*08c0*/  FADD.FTZ R16, R25, R16 ;  /* 0x0000001019107221 */ /* 0x000fe20000010000 */
[-C--:B0-----:R-:W-:Y:S02]  /*08d0*/  @!P0 IMAD R15, R15, R12.reuse, RZ ;  /* 0x0000000c0f0f8224 */ /* 0x081fe400078e02ff */
[----:B------:R-:W-:-:S04]  /*08e0*/  @!P0 IMAD.WIDE.U32 R26, R14, R12, R26 ;  /* 0x0000000c0e1a8225 */ /* 0x000fc800078e001a */
[----:B------:R-:W-:Y:S02]  /*08f0*/  @!P0 IMAD R15, R14, R13, R15 ;  /* 0x0000000d0e0f8224 */ /* 0x000fe400078e020f */
[----:B------:R-:W1:Y:S03]  /*0900*/  @!P0 LDC.64 R12, c[0x0][0x390] ;  /* 0x0000e400ff0c8b82 */ /* 0x000e660000000a00 */
[----:B------:R-:W-:Y:S01]  /*0910*/  @!P0 IADD3 R15, PT, PT, R27, R15, RZ ;  /* 0x0000000f1b0f8210 */ /* 0x000fe20007ffe0ff */
[----:B------:R-:W-:Y:S01]  /*0920*/  @!P0 VIADD R25, R3, 0x4 ;  /* 0x0000000403198836 */ /* 0x000fe20000000000 */
[----:B-1----:R-:W-:-:S04]  /*0930*/  @!P0 LEA R28, P1, R26, R12, 0x2 ;  /* 0x0000000c1a1c8211 */ /* 0x002fc800078210ff */
[----:B------:R-:W-:Y:S01]  /*0940*/  @!P0 LEA.HI.X R29, R26, R13, R15, 0x2, P1 ;  /* 0x0000000d1a1d8211 */ /* 0x000fe200008f140f */
[----:B------:R-:W-:Y:S01]  /*0950*/  FADD.FTZ R24, R24, R17 ;  /* 0x0000001118187221 */ /* 0x000fe20000010000 */
[----:B------:R-:W0:Y:S01]  /*0960*/  @!P0 LDC.64 R14, c[0x0][0x3e0] ;  /* 0x0000f800ff0e8b82 */ /* 0x000e220000000a00 */
[C---:B------:R-:W-:Y:S01]  /*0970*/  FADD.FTZ R17, R18.reuse, R19 ;  /* 0x0000001312117221 */ /* 0x040fe20000010000 */
[----:B------:R-:W-:Y:S01]  /*0980*/  @!P0 SHF.R.S32.HI R27, RZ, 0x1f, R25 ;  /* 0x0000001fff1b8819 */ /* 0x000fe20000011419 */
[----:B------:R-:W-:Y:S01]  /*0990*/  FMUL.FTZ R26, R18, R18 ;  /* 0x00000012121a7220 */ /* 0x000fe20000410000 */
[----:B------:R-:W-:Y:S01]  /*09a0*/  CS2R R12, SRZ ;  /* 0x00000000000c7805 */ /* 0x000fe2000001ff00 */
[----:B------:R-:W-:Y:S01]  /*09b0*/  FADD.FTZ R18, R16, R17 ;  /* 0x0000001110127221 */ /* 0x000fe20000010000 */
[----:B------:R-:W-:Y:S01]  /*09c0*/  @!P0 MOV R16, R22 ;  /* 0x0000001600108202 */ /* 0x000fe20000000f00 */
[----:B------:R-:W-:Y:S01]  /*09d0*/  FFMA.FTZ R19, R19, R19, R26 ;  /* 0x0000001313137223 */ /* 0x000fe2000001001a */
[----:B------:R-:W-:-:S02]  /*09e0*/  @!P0 IMAD.MOV.U32 R17, RZ, RZ, R7 ;  /* 0x000000ffff118224 */ /* 0x000fc400078e0007 */
[----:B------:R-:W4:Y:S01]  /*09f0*/  @!P0 LDG.E.64 R12, desc[UR10][R28.64] ;  /* 0x0000000a1c0c8981 */ /* 0x000f22000c1e1b00 */
[-C--:B0-----:R-:W-:Y:S02]  /*0a00*/  @!P0 IMAD R26, R27, R14.reuse, RZ ;  /* 0x0000000e1b1a8224 */ /* 0x081fe400078e02ff */
[----:B------:R-:W-:-:S04]  /*0a10*/  @!P0 IMAD.WIDE.U32 R16, R25, R14, R16 ;  /* 0x0000000e19108225 */ /* 0x000fc800078e0010 */
[----:B------:R-:W-:Y:S02]  /*0a20*/  @!P0 IMAD R26, R25, R15, R26 ;  /* 0x0000000f191a8224 */ /* 0x000fe400078e021a */
[----:B------:R-:W0:Y:S03]  /*0a30*/  @!P0 LDC.64 R14, c[0x0][0x390] ;  /* 0x0000e400ff0e8b82 */ /* 0x000e260000000a00 */
[----:B------:R-:W-:Y:S02]  /*0a40*/  @!P0 IADD3 R26, PT, PT, R17, R26, RZ ;  /* 0x0000001a111a8210 */ /* 0x000fe40007ffe0ff */
[----:B0-----:R-:W-:-:S04]  /*0a50*/  @!P0 LEA R14, P1, R16, R14, 0x2 ;  /* 0x0000000e100e8211 */ /* 0x001fc800078210ff */
[----:B------:R-:W-:Y:S02]  /*0a60*/  @!P0 LEA.HI.X R15, R16, R15, R26, 0x2, P1 ;  /* 0x0000000f100f8211 */ /* 0x000fe400008f141a */
[----:B------:R-:W-:-:S06]  /*0a70*/  CS2R R16, SRZ ;  /* 0x0000000000107805 */ /* 0x000fcc000001ff00 */
[----:B------:R-:W5:Y:S01]  /*0a80*/  @!P0 LDG.E.64 R16, desc[UR10][R14.64] ;  /* 0x0000000a0e108981 */ /* 0x000f62000c1e1b00 */
[----:B------:R-:W-:Y:S01]  /*0a90*/  FADD.FTZ R25, R24, R19 ;  /* 0x0000001318197221 */ /* 0x000fe20000010000 */
        /* <DEDUP_REMOVED lines=24> */
[----:B------:R-:W-:-:S07]  /*0c20*/  VIADD R24, R3, 0xfffffffd ;  /* 0xfffffffd03187836 */ /* 0x000fce0000000000 */
.L_x_1405:
        /* <DEDUP_REMOVED lines=29> */
[----:B------:R-:W-:Y:S02]  /*0e00*/  @!P0 IMAD R14, R14, UR4, RZ ;  /* 0x000000040e0e8c24 */ /* 0x000fe4000f8e02ff */
[----:B------:R-:W-:Y:S02]  /*0e10*/  @!P0 IMAD.IADD R3, R3, 0x1, R13 ;  /* 0x0000000103038824 */ /* 0x000fe400078e020d */
[----:B------:R-:W-:-:S03]  /*0e20*/  @!P0 IMAD.WIDE.U32 R12, R15, UR4, R6 ;  /* 0x000000040f0c8c25 */ /* 0x000fc6000f8e0006 */
[----:B------:R-:W-:Y:S01]  /*0e30*/  @!P0 LEA.HI.X R27, R2, R27, R3, 0x2, P2 ;  /* 0x0000001b021b8211 */ /* 0x000fe200010f1403 */
[----:B------:R-:W-:Y:S01]  /*0e40*/  @!P0 VIADD R6, R24, 0x3 ;  /* 0x0000000318068836 */ /* 0x000fe20000000000 */
[----:B------:R-:W0:Y:S01]  /*0e50*/  @!P0 LDC.64 R2, c[0x0][0x390] ;  /* 0x0000e400ff028b82 */ /* 0x000e220000000a00 */
[----:B------:R-:W-:Y:S01]  /*0e60*/  @!P0 IMAD R15, R15, UR5, R14 ;  /* 0x000000050f0f8c24 */ /* 0x000fe2000f8e020e */
[----:B--2---:R-:W-:Y:S02]  /*0e70*/  @!P0 LEA R20, P2, R12, R20, 0x2 ;  /* 0x000000140c148211 */ /* 0x004fe400078410ff */
[----:B------:R-:W-:Y:S02]  /*0e80*/  @!P0 SHF.R.S32.HI R14, RZ, 0x1f, R6 ;  /* 0x0000001fff0e8819 */ /* 0x000fe40000011406 */
[----:B------:R-:W-:Y:S01]  /*0e90*/  @!P0 IADD3 R13, PT, PT, R13, R15, RZ ;  /* 0x0000000f0d0d8210 */ /* 0x000fe20007ffe0ff */
[----:B------:R-:W-:Y:S02]  /*0ea0*/  @!P0 IMAD.MOV.U32 R15, RZ, RZ, R7 ;  /* 0x000000ffff0f8224 */ /* 0x000fe400078e0007 */
[----:B------:R-:W-:Y:S01]  /*0eb0*/  @!P0 IMAD R17, R14, UR4, RZ ;  /* 0x000000040e118c24 */ /* 0x000fe2000f8e02ff */
[----:B------:R-:W-:-:S02]  /*0ec0*/  @!P0 MOV R14, R22 ;  /* 0x00000016000e8202 */ /* 0x000fc40000000f00 */
[----:B------:R-:W-:Y:S02]  /*0ed0*/  @!P0 LEA.HI.X R21, R12, R21, R13, 0x2, P2 ;  /* 0x000000150c158211 */ /* 0x000fe400010f140d */
[----:B------:R-:W-:Y:S01]  /*0ee0*/  CS2R R12, SRZ ;  /* 0x00000000000c7805 */ /* 0x000fe2000001ff00 */
[----:B------:R-:W-:-:S04]  /*0ef0*/  @!P0 IMAD.WIDE.U32 R14, R6, UR4, R14 ;  /* 0x00000004060e8c25 */ /* 0x000fc8000f8e000e */
[----:B------:R-:W-:Y:S01]  /*0f00*/  @!P0 IMAD R6, R6, UR5, R17 ;  /* 0x0000000506068c24 */ /* 0x000fe2000f8e0211 */
[----:B------:R-:W-:Y:S01]  /*0f10*/  CS2R R16, SRZ ;  /* 0x0000000000107805 */ /* 0x000fe2000001ff00 */
[----:B------:R-:W2:Y:S01]  /*0f20*/  @!P0 LDG.E.64 R12, desc[UR10][R28.64] ;  /* 0x0000000a1c0c8981 */ /* 0x000ea2000c1e1b00 */
[----:B------:R-:W-:Y:S02]  /*0f30*/  CS2R R18, SRZ ;  /* 0x0000000000127805 */ /* 0x000fe4000001ff00 */
[C---:B0-----:R-:W-:Y:S02]  /*0f40*/  @!P0 LEA R2, P2, R14.reuse, R2, 0x2 ;  /* 0x000000020e028211 */ /* 0x041fe400078410ff */
[----:B------:R-:W-:Y:S01]  /*0f50*/  @!P0 IADD3 R6, PT, PT, R15, R6, RZ ;  /* 0x000000060f068210 */ /* 0x000fe20007ffe0ff */
[----:B------:R-:W3:Y:S03]  /*0f60*/  @!P0 LDG.E.64 R16, desc[UR10][R26.64] ;  /* 0x0000000a1a108981 */ /* 0x000ee6000c1e1b00 */
[----:B------:R-:W-:-:S02]  /*0f70*/  @!P0 LEA.HI.X R3, R14, R3, R6, 0x2, P2 ;  /* 0x000000030e038211 */ /* 0x000fc400010f1406 */
[----:B------:R-:W-:Y:S01]  /*0f80*/  CS2R R14, SRZ ;  /* 0x00000000000e7805 */ /* 0x000fe2000001ff00 */
[----:B------:R-:W4:Y:S05]  /*0f90*/  @!P0 LDG.E.64 R18, desc[UR10][R20.64] ;  /* 0x0000000a14128981 */ /* 0x000f2a000c1e1b00 */
        /* <DEDUP_REMOVED lines=22> */
.L_x_1407:
        /* <DEDUP_REMOVED lines=41> */
.L_x_1408:
[----:B------:R-:W-:Y:S05]  /*1390*/  @P1 BRA `(.L_x_1404) ;  /* 0x0000000000581947 */ /* 0x000fea0003800000 */
[----:B------:R-:W0:Y:S01]  /*13a0*/  LDCU.64 UR4, c[0x0][0x3e0] ;  /* 0x00007c00ff0477ac */ /* 0x000e220008000a00 */
[----:B------:R-:W-:Y:S01]  /*13b0*/  SHF.R.S32.HI R2, RZ, 0x1f, R24 ;  /* 0x0000001fff027819 */ /* 0x000fe20000011418 */
[----:B------:R-:W-:Y:S01]  /*13c0*/  IMAD.MOV.U32 R6, RZ, RZ, R22 ;  /* 0x000000ffff067224 */ /* 0x000fe200078e0016 */
[----:B------:R-:W-:Y:S01]  /*13d0*/  BSSY.RECONVERGENT B0, `(.L_x_1409) ;  /* 0x000000d000007945 */ /* 0x000fe20003800200 */
[----:B0-----:R-:W-:Y:S02]  /*13e0*/  ISETP.GE.U32.AND P0, PT, R10, UR4, PT ;  /* 0x000000040a007c0c */ /* 0x001fe4000bf06070 */
        /* <DEDUP_REMOVED lines=11> */
.L_x_1410:
[----:B------:R-:W-:Y:S05]  /*14a0*/  BSYNC.RECONVERGENT B0 ;  /* 0x0000000000007941 */ /* 0x000fea0003800200 */
.L_x_1409:
[C---:B-----5:R-:W-:Y:S01]  /*14b0*/  FMUL.FTZ R6, R2.reuse, R2 ;  /* 0x0000000202067220 */ /* 0x060fe20000410000 */
[----:B------:R-:W-:-:S03]  /*14c0*/  FADD.FTZ R2, R2, R3 ;  /* 0x0000000302027221 */ /* 0x000fc60000010000 */
[----:B------:R-:W-:Y:S01]  /*14d0*/  FFMA.FTZ R3, R3, R3, R6 ;  /* 0x0000000303037223 */ /* 0x000fe20000010006 */
[----:B------:R-:W-:-:S03]  /*14e0*/  FADD.FTZ R9, R9, R2 ;  /* 0x0000000209097221 */ /* 0x000fc60000010000 */
[----:B------:R-:W-:-:S07]  /*14f0*/  FADD.FTZ R8, R8, R3 ;  /* 0x0000000308087221 */ /* 0x000fce0000010000 */
.L_x_1404:
[----:B------:R-:W0:Y:S01]  /*1500*/  LDCU UR4, c[0x0][0x40c] ;  /* 0x00008180ff0477ac */ /* 0x000e220008000800 */
[----:B------:R-:W-:Y:S01]  /*1510*/  IMAD.MOV.U32 R2, RZ, RZ, RZ ;  /* 0x000000ffff027224 */ /* 0x000fe200078e00ff */
[----:B------:R-:W1:Y:S01]  /*1520*/  S2R R10, SR_CgaCtaId ;  /* 0x00000000000a7919 */ /* 0x000e620000008800 */
[----:B0-----:R-:W0:Y:S01]  /*1530*/  I2F.U32.RP R5, UR4 ;  /* 0x0000000400057d06 */ /* 0x001e220008209000 */
[----:B------:R-:W-:-:S07]  /*1540*/  ISETP.NE.U32.AND P2, PT, RZ, UR4, PT ;  /* 0x00000004ff007c0c */ /* 0x000fce000bf45070 */
[----:B0-----:R-:W0:Y:S02]  /*1550*/  MUFU.RCP R5, R5 ;  /* 0x0000000500057308 */ /* 0x001e240000001000 */
[----:B0-----:R-:W-:-:S06]  /*1560*/  VIADD R3, R5, 0xffffffe ;  /* 0x0ffffffe05037836 */ /* 0x001fcc0000000000 */
[----:B------:R-:W0:Y:S02]  /*1570*/  F2I.FTZ.U32.TRUNC.NTZ R3, R3 ;  /* 0x0000000300037305 */ /* 0x000e24000021f000 */
[----:B0-----:R-:W-:-:S05]  /*1580*/  IADD3 R7, PT, PT, RZ, -R3, RZ ;  /* 0x80000003ff077210 */ /* 0x001fca0007ffe0ff */
[----:B------:R-:W-:-:S04]  /*1590*/  IMAD R7, R7, UR4, RZ ;  /* 0x0000000407077c24 */ /* 0x000fc8000f8e02ff */
[----:B------:R-:W-:Y:S01]  /*15a0*/  IMAD.HI.U32 R7, R3, R7, R2 ;  /* 0x0000000703077227 */ /* 0x000fe200078e0002 */
[----:B------:R-:W-:-:S04]  /*15b0*/  MOV R3, 0x400 ;  /* 0x0000040000037802 */ /* 0x000fc80000000f00 */
[----:B-1----:R-:W-:Y:S01]  /*15c0*/  LEA R3, R10, R3, 0x18 ;  /* 0x000000030a037211 */ /* 0x002fe200078ec0ff */
[----:B------:R-:W-:-:S04]  /*15d0*/  IMAD.HI.U32 R2, R7, R4, RZ ;  /* 0x0000000407027227 */ /* 0x000fc800078e00ff */
[----:B------:R-:W-:Y:S01]  /*15e0*/  IMAD R3, R0, 0xc, R3 ;  /* 0x0000000c00037824 */ /* 0x000fe200078e0203 */
[----:B------:R-:W-:-:S04]  /*15f0*/  IADD3 R7, PT, PT, -R2, RZ, RZ ;  /* 0x000000ff02077210 */ /* 0x000fc80007ffe1ff */
[----:B------:R0:W-:Y:S01]  /*1600*/  STS [R3+0x14], R9 ;  /* 0x0000140903007388 */ /* 0x0001e20000000800 */
[----:B------:R-:W-:-:S03]  /*1610*/  IMAD R6, R7, UR4, R4 ;  /* 0x0000000407067c24 */ /* 0x000fc6000f8e0204 */
[----:B------:R0:W-:Y:S02]  /*1620*/  STS [R3+0x18], R8 ;  /* 0x0000180803007388 */ /* 0x0001e40000000800 */
[----:B------:R-:W-:-:S13]  /*1630*/  ISETP.GE.U32.AND P0, PT, R6, UR4, PT ;  /* 0x0000000406007c0c */ /* 0x000fda000bf06070 */
[----:B------:R-:W-:Y:S01]  /*1640*/  @P0 VIADD R6, R6, -UR4 ;  /* 0x8000000406060c36 */ /* 0x000fe20008000000 */
[----:B------:R-:W-:-:S04]  /*1650*/  @P0 IADD3 R2, PT, PT, R2, 0x1, RZ ;  /* 0x0000000102020810 */ /* 0x000fc80007ffe0ff */
[----:B------:R-:W-:-:S13]  /*1660*/  ISETP.GE.U32.AND P1, PT, R6, UR4, PT ;  /* 0x0000000406007c0c */ /* 0x000fda000bf26070 */
[----:B------:R-:W-:Y:S01]  /*1670*/  @P1 VIADD R2, R2, 0x1 ;  /* 0x0000000102021836 */ /* 0x000fe20000000000 */
[----:B------:R-:W-:-:S04]  /*1680*/  @!P2 LOP3.LUT R2, RZ, UR4, RZ, 0x33, !PT ;  /* 0x00000004ff02ac12 */ /* 0x000fc8000f8e33ff */
[----:B------:R-:W-:-:S05]  /*1690*/  IADD3 R5, PT, PT, -R2, RZ, RZ ;  /* 0x000000ff02057210 */ /* 0x000fca0007ffe1ff */
[----:B------:R-:W-:-:S05]  /*16a0*/  IMAD R4, R5, UR4, R4 ;  /* 0x0000000405047c24 */ /* 0x000fca000f8e0204 */
[----:B------:R-:W-:-:S04]  /*16b0*/  ISETP.NE.AND P0, PT, R4, RZ, PT ;  /* 0x000000ff0400720c */ /* 0x000fc80003f05270 */
[----:B------:R-:W-:Y:S02]  /*16c0*/  SEL R6, RZ, 0x1, P0 ;  /* 0x00000001ff067807 */ /* 0x000fe40000000000 */
[----:B------:R-:W-:-:S03]  /*16d0*/  ISETP.GT.U32.AND P0, PT, R0, 0x1f, PT ;  /* 0x0000001f0000780c */ /* 0x000fc60003f04070 */
[----:B------:R0:W-:Y:S01]  /*16e0*/  STS [R3+0x10], R6 ;  /* 0x0000100603007388 */ /* 0x0001e20000000800 */
[----:B------:R-:W-:Y:S09]  /*16f0*/  BAR.SYNC.DEFER_BLOCKING 0x0 ;  /* 0x0000000000007b1d */ /* 0x000ff20000010000 */
[----:B0-----:R-:W-:Y:S05]  /*1700*/  @P0 BRA `(.L_x_1411) ;  /* 0x0000000800200947 */ /* 0x001fea0003800000 */
[----:B------:R-:W-:Y:S01]  /*1710*/  IMAD R0, R0, 0x30, R3 ;  /* 0x0000003000007824 */ /* 0x000fe200078e0203 */
[----:B------:R-:W0:Y:S01]  /*1720*/  S2R R7, SR_TID.X ;  /* 0x0000000000077919 */ /* 0x000e220000002100 */
[----:B------:R-:W-:-:S03]  /*1730*/  UMOV UR4, 0xffffffff ;  /* 0xffffffff00047882 */ /* 0x000fc60000000000 */
[----:B------:R-:W-:Y:S04]  /*1740*/  LDS R21, [R0+0x14] ;  /* 0x0000140000157984 */ /* 0x000fe80000000800 */
[----:B------:R-:W1:Y:S04]  /*1750*/  LDS R20, [R0+0x20] ;  /* 0x0000200000147984 */ /* 0x000e680000000800 */
[----:B------:R-:W2:Y:S04]  /*1760*/  LDS R22, [R0+0x1c] ;  /* 0x00001c0000167984 */ /* 0x000ea80000000800 */
[----:B------:R-:W-:Y:S04]  /*1770*/  LDS R18, [R0+0x18] ;  /* 0x0000180000127984 */ /* 0x000fe80000000800 */
[----:B------:R-:W3:Y:S04]  /*1780*/  LDS R19, [R0+0x24] ;  /* 0x0000240000137984 */ /* 0x000ee80000000800 */
[----:B------:R-:W4:Y:S04]  /*1790*/  LDS R15, [R0+0x2c] ;  /* 0x00002c00000f7984 */ /* 0x000f280000000800 */
[----:B------:R-:W5:Y:S04]  /*17a0*/  LDS R17, [R0+0x28] ;  /* 0x0000280000117984 */ /* 0x000f680000000800 */
[----:B------:R-:W0:Y:S04]  /*17b0*/  LDS R16, [R0+0x30] ;  /* 0x0000300000107984 */ /* 0x000e280000000800 */
[----:B------:R-:W0:Y:S04]  /*17c0*/  LDS R12, [R0+0x38] ;  /* 0x00003800000c7984 */ /* 0x000e280000000800 */
[----:B------:R-:W0:Y:S04]  /*17d0*/  LDS R14, [R0+0x34] ;  /* 0x00003400000e7984 */ /* 0x000e280000000800 */
[----:B------:R-:W0:Y:S04]  /*17e0*/  LDS R13, [R0+0x3c] ;  /* 0x00003c00000d7984 */ /* 0x000e280000000800 */
[----:B------:R-:W0:Y:S01]  /*17f0*/  LDS R9, [R0+0x44] ;  /* 0x0000440000097984 */ /* 0x000e220000000800 */
[----:B-1----:R-:W-:-:S03]  /*1800*/  FADD.FTZ R5, R21, R20 ;  /* 0x0000001415057221 */ /* 0x002fc60000010000 */
[----:B------:R-:W1:Y:S01]  /*1810*/  LDS R11, [R0+0x40] ;  /* 0x00004000000b7984 */ /* 0x000e620000000800 */
[----:B--2---:R-:W-:-:S03]  /*1820*/  ISETP.NE.AND P1, PT, R22, RZ, PT ;  /* 0x000000ff1600720c */ /* 0x004fc60003f25270 */
[----:B------:R-:W2:Y:S01]  /*1830*/  LDS R8, [R0+0x48] ;  /* 0x0000480000087984 */ /* 0x000ea20000000800 */
[----:B------:R-:W-:-:S03]  /*1840*/  FSEL R24, R5, R20, !P1 ;  /* 0x0000001405187208 */ /* 0x000fc60004800000 */
[----:B------:R0:W2:Y:S01]  /*1850*/  LDS R10, [R0+0x10] ;  /* 0x00001000000a7984 */ /* 0x0000a20000000800 */
[----:B---3--:R-:W-:Y:S01]  /*1860*/  FADD.FTZ R6, R18, R19 ;  /* 0x0000001312067221 */ /* 0x008fe20000010000 */
[----:B----4-:R-:W-:-:S04]  /*1870*/  FADD.FTZ R24, R15, R24 ;  /* 0x000000180f187221 */ /* 0x010fc80000010000 */
[----:B------:R-:W-:Y:S02]  /*1880*/  FSEL R5, R6, R19, !P1 ;  /* 0x0000001306057208 */ /* 0x000fe40004800000 */
[----:B-----5:R-:W-:Y:S01]  /*1890*/  ISETP.NE.AND P2, PT, R17, RZ, PT ;  /* 0x000000ff1100720c */ /* 0x020fe20003f45270 */
[----:B------:R-:W3:Y:S02]  /*18a0*/  S2R R6, SR_LANEID ;  /* 0x0000000000067919 */ /* 0x000ee40000000000 */
[----:B0-----:R-:W-:Y:S01]  /*18b0*/  FADD.FTZ R23, R16, R5 ;  /* 0x0000000510177221 */ /* 0x001fe20000010000 */
[----:B------:R-:W-:-:S04]  /*18c0*/  FSEL R5, R24, R15, !P2 ;  /* 0x0000000f18057208 */ /* 0x000fc80005000000 */
[----:B------:R-:W-:Y:S01]  /*18d0*/  FSEL R0, R23, R16, !P2 ;  /* 0x0000001017007208 */ /* 0x000fe20005000000 */
[----:B------:R-:W-:Y:S01]  /*18e0*/  FADD.FTZ R5, R12, R5 ;  /* 0x000000050c057221 */ /* 0x000fe20000010000 */
[----:B------:R-:W-:-:S03]  /*18f0*/  ISETP.NE.AND P3, PT, R14, RZ, PT ;  /* 0x000000ff0e00720c */ /* 0x000fc60003f65270 */
[----:B------:R-:W-:Y:S01]  /*1900*/  FADD.FTZ R24, R13, R0 ;  /* 0x000000000d187221 */ /* 0x000fe20000010000 */
[----:B------:R-:W-:-:S04]  /*1910*/  FSEL R0, R5, R12, !P3 ;  /* 0x0000000c05007208 */ /* 0x000fc80005800000 */
[----:B------:R-:W-:Y:S01]  /*1920*/  FSEL R5, R24, R13, !P3 ;  /* 0x0000000d18057208 */ /* 0x000fe20005800000 */
[----:B------:R-:W-:Y:S01]  /*1930*/  FADD.FTZ R0, R9, R0 ;  /* 0x0000000009007221 */ /* 0x000fe20000010000 */
[----:B-1----:R-:W-:-:S03]  /*1940*/  ISETP.NE.AND P4, PT, R11, RZ, PT ;  /* 0x000000ff0b00720c */ /* 0x002fc60003f85270 */
[----:B--2---:R-:W-:Y:S01]  /*1950*/  FADD.FTZ R23, R8, R5 ;  /* 0x0000000508177221 */ /* 0x004fe20000010000 */
[----:B------:R-:W-:Y:S02]  /*1960*/  FSEL R5, R0, R9, !P4 ;  /* 0x0000000900057208 */ /* 0x000fe40006000000 */
[----:B------:R-:W-:Y:S02]  /*1970*/  IADD3 R26, PT, PT, R17, R22, R10 ;  /* 0x00000016111a7210 */ /* 0x000fe40007ffe00a */
[----:B------:R-:W-:Y:S02]  /*1980*/  FSEL R0, R23, R8, !P4 ;  /* 0x0000000817007208 */ /* 0x000fe40006000000 */
[----:B------:R-:W-:Y:S01]  /*1990*/  IADD3 R26, PT, PT, R11, R26, R14 ;  /* 0x0000001a0b1a7210 */ /* 0x000fe20007ffe00e */
[----:B---3--:R-:W-:Y:S06]  /*19a0*/  BRA.DIV UR4, `(.L_x_1412) ;  /* 0x0000000a04047947 */ /* 0x008fec000b800000 */
        /* <DEDUP_REMOVED lines=42> */
[----:B------:R-:W-:Y:S02]  /*1c50*/  @P5 FSEL R0, R23, R0, !P0 ;  /* 0x0000000017005208 */ /* 0x000fe40004000000 */
[----:B------:R-:W-:Y:S02]  /*1c60*/  IADD3 R29, PT, PT, R28, R27, RZ ;  /* 0x0000001b1c1d7210 */ /* 0x000fe40007ffe0ff */
[----:B------:R-:W0:Y:S01]  /*1c70*/  SHFL.UP PT, R28, R5, 0x10, RZ ;  /* 0x06000000051c7989 */ /* 0x000e2200000e00ff */
[----:B------:R-:W-:Y:S02]  /*1c80*/  ISETP.GE.AND P5, PT, R6, 0x10, PT ;  /* 0x000000100600780c */ /* 0x000fe40003fa6270 */
[----:B------:R-:W-:Y:S01]  /*1c90*/  ISETP.NE.AND P0, PT, R29, RZ, PT ;  /* 0x000000ff1d00720c */ /* 0x000fe20003f05270 */
[----:B------:R-:W1:Y:S04]  /*1ca0*/  SHFL.UP PT, R27, R29, 0x10, RZ ;  /* 0x060000001d1b7989 */ /* 0x000e6800000e00ff */
[----:B------:R-:W2:Y:S01]  /*1cb0*/  SHFL.UP PT, R23, R0, 0x10, RZ ;  /* 0x0600000000177989 */ /* 0x000ea200000e00ff */
[----:B0-----:R-:W-:Y:S01]  /*1cc0*/  FADD.FTZ R28, R5, R28 ;  /* 0x0000001c051c7221 */ /* 0x001fe20000010000 */
[----:B-1----:R-:W-:-:S04]  /*1cd0*/  SEL R6, R27, RZ, P5 ;  /* 0x000000ff1b067207 */ /* 0x002fc80002800000 */
[----:B------:R-:W-:Y:S01]  /*1ce0*/  @P5 FSEL R5, R28, R5, !P0 ;  /* 0x000000051c055208 */ /* 0x000fe20004000000 */
[----:B--2---:R-:W-:Y:S01]  /*1cf0*/  FADD.FTZ R23, R0, R23 ;  /* 0x0000001700177221 */ /* 0x004fe20000010000 */
[----:B------:R-:W-:-:S04]  /*1d00*/  IMAD.IADD R6, R29, 0x1, R6 ;  /* 0x000000011d067824 */ /* 0x000fc800078e0206 */
[----:B------:R-:W0:Y:S01]  /*1d10*/  SHFL.UP PT, R5, R5, 0x1, RZ ;  /* 0x0420000005057989 */ /* 0x000e2200000e00ff */
[----:B------:R-:W-:-:S03]  /*1d20*/  @P5 FSEL R0, R23, R0, !P0 ;  /* 0x0000000017005208 */ /* 0x000fc60004000000 */
[----:B------:R-:W1:Y:S04]  /*1d30*/  SHFL.UP PT, R6, R6, 0x1, RZ ;  /* 0x0420000006067989 */ /* 0x000e6800000e00ff */
[----:B------:R2:W3:Y:S02]  /*1d40*/  SHFL.UP PT, R27, R0, 0x1, RZ ;  /* 0x04200000001b7989 */ /* 0x0004e400000e00ff */
.L_x_1431:
[----:B------:R-:W-:Y:S01]  /*1d50*/  ISETP.NE.AND P5, PT, R7, RZ, PT ;  /* 0x000000ff0700720c */ /* 0x000fe20003fa5270 */
[----:B--2---:R-:W2:Y:S01]  /*1d60*/  S2R R0, SR_TID.X ;  /* 0x0000000000007919 */ /* 0x004ea20000002100 */
[----:B------:R-:W-:-:S11]  /*1d70*/  PLOP3.LUT P0, PT, PT, PT, PT, 0x80, 0x8 ;  /* 0x000000000008781c */ /* 0x000fd60003f0f070 */
[----:B------:R-:W-:Y:S02]  /*1d80*/  @P5 ISETP.NE.AND P6, PT, R10, RZ, PT ;  /* 0x000000ff0a00520c */ /* 0x000fe40003fc5270 */
[----:B-1----:R-:W-:Y:S02]  /*1d90*/  @P5 IADD3 R10, PT, PT, R6, R10, RZ ;  /* 0x0000000a060a5210 */ /* 0x002fe40007ffe0ff */
[----:B------:R-:W-:-:S03]  /*1da0*/  @P5 PLOP3.LUT P0, PT, P6, PT, PT, 0x80, 0x8 ;  /* 0x000000000008581c */ /* 0x000fc6000370f070 */
[----:B------:R-:W-:-:S05]  /*1db0*/  IMAD.IADD R22, R22, 0x1, R10 ;  /* 0x0000000116167824 */ /* 0x000fca00078e020a */
[----:B------:R-:W-:-:S05]  /*1dc0*/  IADD3 R17, PT, PT, R17, R22, RZ ;  /* 0x0000001611117210 */ /* 0x000fca0007ffe0ff */
[----:B0-----:R-:W-:Y:S01]  /*1dd0*/  @!P0 FADD.FTZ R21, R5, R21 ;  /* 0x0000001505158221 */ /* 0x001fe20000010000 */
[----:B---3--:R-:W-:Y:S01]  /*1de0*/  @!P0 FADD.FTZ R18, R27, R18 ;  /* 0x000000121b128221 */ /* 0x008fe20000010000 */
[----:B------:R-:W-:Y:S02]  /*1df0*/  IMAD.IADD R14, R14, 0x1, R17 ;  /* 0x000000010e0e7824 */ /* 0x000fe400078e0211 */
[----:B------:R-:W-:Y:S01]  /*1e00*/  @!P1 FADD.FTZ R20, R20, R21 ;  /* 0x0000001514149221 */ /* 0x000fe20000010000 */
[----:B------:R-:W-:Y:S01]  /*1e10*/  @!P1 FADD.FTZ R19, R19, R18 ;  /* 0x0000001213139221 */ /* 0x000fe20000010000 */
[----:B--2---:R-:W-:Y:S01]  /*1e20*/  IMAD R5, R0, 0x30, R3 ;  /* 0x0000003000057824 */ /* 0x004fe200078e0203 */
[----:B------:R-:W-:Y:S01]  /*1e30*/  IADD3 R11, PT, PT, R11, R14, RZ ;  /* 0x0000000e0b0b7210 */ /* 0x000fe20007ffe0ff */
[----:B------:R-:W-:Y:S01]  /*1e40*/  @!P2 FADD.FTZ R15, R15, R20 ;  /* 0x000000140f0fa221 */ /* 0x000fe20000010000 */
[----:B------:R-:W-:Y:S02]  /*1e50*/  @!P2 FADD.FTZ R16, R16, R19 ;  /* 0x000000131010a221 */ /* 0x000fe40000010000 */
[----:B------:R0:W-:Y:S01]  /*1e60*/  STS [R5+0x10], R10 ;  /* 0x0000100a05007388 */ /* 0x0001e20000000800 */
[----:B------:R-:W-:Y:S01]  /*1e70*/  @!P3 FADD.FTZ R12, R12, R15 ;  /* 0x0000000f0c0cb221 */ /* 0x000fe20000010000 */
[----:B------:R-:W-:-:S02]  /*1e80*/  @!P3 FADD.FTZ R13, R13, R16 ;  /* 0x000000100d0db221 */ /* 0x000fc40000010000 */
[----:B------:R0:W-:Y:S01]  /*1e90*/  STS [R5+0x1c], R22 ;  /* 0x00001c1605007388 */ /* 0x0001e20000000800 */
        /* <DEDUP_REMOVED lines=15> */
.L_x_1411:
[----:B0-----:R-:W0:Y:S01]  /*1f90*/  S2R R13, SR_CgaCtaId ;  /* 0x00000000000d7919 */ /* 0x001e220000008800 */
[----:B------:R-:W1:Y:S01]  /*1fa0*/  LDC R5, c[0x0][0x40c] ;  /* 0x00010300ff057b82 */ /* 0x000e620000000800 */
[----:B------:R-:W-:Y:S05]  /*1fb0*/  WARPSYNC.ALL ;  /* 0x0000000000007948 */ /* 0x000fea0003800000 */
[----:B------:R-:W2:Y:S01]  /*1fc0*/  S2R R15, SR_TID.X ;  /* 0x00000000000f7919 */ /* 0x000ea20000002100 */
[----:B------:R-:W-:Y:S01]  /*1fd0*/  MOV R9, 0x400 ;  /* 0x0000040000097802 */ /* 0x000fe20000000f00 */
[----:B------:R-:W-:Y:S01]  /*1fe0*/  BAR.SYNC.DEFER_BLOCKING 0x0 ;  /* 0x0000000000007b1d */ /* 0x000fe20000010000 */
[----:B-1----:R-:W-:-:S05]  /*1ff0*/  VIADD R5, R5, 0xfffffffe ;  /* 0xfffffffe05057836 */ /* 0x002fca0000000000 */
[----:B------:R-:W-:Y:S02]  /*2000*/  ISETP.NE.AND P1, PT, R4, R5, PT ;  /* 0x000000050400720c */ /* 0x000fe40003f25270 */
[----:B------:R-:W2:Y:S08]  /*2010*/  LDC R8, c[0x0][0x408] ;  /* 0x00010200ff087b82 */ /* 0x000eb00000000800 */
[----:B------:R-:W1:Y:S03]  /*2020*/  LDC R11, c[0x0][0x3f8] ;  /* 0x0000fe00ff0b7b82 */ /* 0x000e660000000800 */
[----:B------:R-:W-:-:S04]  /*2030*/  @!P1 IADD3 R0, PT, PT, R9, 0x7a0, RZ ;  /* 0x000007a009009810 */ /* 0x000fc80007ffe0ff */
[----:B0-----:R-:W-:Y:S01]  /*2040*/  @!P1 LEA R7, R13, R0, 0x18 ;  /* 0x000000000d079211 */ /* 0x001fe200078ec0ff */
[----:B------:R-:W-:Y:S04]  /*2050*/  @!P1 LDS R5, [R3+0x18] ;  /* 0x0000180003059984 */ /* 0x000fe80000000800 */
[----:B------:R-:W0:Y:S01]  /*2060*/  @!P1 LDS R4, [R3+0x14] ;  /* 0x0000140003049984 */ /* 0x000e220000000800 */
[----:B------:R-:W-:Y:S02]  /*2070*/  @!P1 IMAD R7, R2, 0x8, R7 ;  /* 0x0000000802079824 */ /* 0x000fe400078e0207 */
[----:B--2---:R-:W-:-:S05]  /*2080*/  IMAD R6, R8, UR12, R15 ;  /* 0x0000000c08067c24 */ /* 0x004fca000f8e020f */
[----:B-1----:R-:W-:-:S04]  /*2090*/  ISETP.GE.AND P0, PT, R6, R11, PT ;  /* 0x0000000b0600720c */ /* 0x002fc80003f06270 */
        /* <DEDUP_REMOVED lines=18> */
.L_x_1412:
[----:B------:R-:W-:Y:S02]  /*21c0*/  HFMA2 R24, -RZ, RZ, 0, 0 ;  /* 0x00000000ff187431 */ /* 0x000fe400000001ff */
[----:B------:R-:W-:Y:S01]  /*21d0*/  IMAD.MOV.U32 R23, RZ, RZ, 0x1 ;  /* 0x00000001ff177424 */ /* 0x000fe200078e00ff */
[----:B------:R-:W-:Y:S01]  /*21e0*/  ISETP.GE.AND P6, PT, R6, 0x1, PT ;  /* 0x000000010600780c */ /* 0x000fe20003fc6270 */
[----:B------:R-:W-:Y:S01]  /*21f0*/  IMAD.MOV.U32 R25, RZ, RZ, -0x1 ;  /* 0xffffffffff197424 */ /* 0x000fe200078e00ff */
[----:B------:R-:W-:-:S13]  /*2200*/  ISETP.NE.AND P5, PT, R26, RZ, PT ;  /* 0x000000ff1a00720c */ /* 0x000fda0003fa5270 */
[----:B------:R-:W-:Y:S05]  /*2210*/  WARPSYNC.COLLECTIVE R25, `(.L_x_1413) ;  /* 0x0000000019087348 */ /* 0x000fea0003c00000 */
[----:B------:R0:W1:Y:S02]  /*2220*/  SHFL.UP P0, R27, R26, R23, R24 ;  /* 0x040000171a1b7389 */ /* 0x0000640000000018 */
[----:B01----:R-:W-:Y:S05]  /*2230*/  ENDCOLLECTIVE ;  /* 0x000000000000791b */ /* 0x003fea0003800000 */
.L_x_1413:
[----:B------:R-:W-:-:S04]  /*2240*/  SEL R27, R27, RZ, P6 ;  /* 0x000000ff1b1b7207 */ /* 0x000fc80003000000 */
[----:B------:R-:W-:Y:S01]  /*2250*/  IADD3 R28, PT, PT, R26, R27, RZ ;  /* 0x0000001b1a1c7210 */ /* 0x000fe20007ffe0ff */
[----:B------:R-:W-:-:S07]  /*2260*/  IMAD.MOV.U32 R26, RZ, RZ, R5 ;  /* 0x000000ffff1a7224 */ /* 0x000fce00078e0005 */
[----:B------:R-:W-:Y:S05]  /*2270*/  WARPSYNC.COLLECTIVE R25, `(.L_x_1414) ;  /* 0x0000000019087348 */ /* 0x000fea0003c00000 */
[----:B------:R0:W1:Y:S02]  /*2280*/  SHFL.UP P0, R27, R26, R23, R24 ;  /* 0x040000171a1b7389 */ /* 0x0000640000000018 */
[----:B01----:R-:W-:Y:S05]  /*2290*/  ENDCOLLECTIVE ;  /* 0x000000000000791b */ /* 0x003fea0003800000 */
.L_x_1414:
[----:B------:R-:W-:Y:S01]  /*22a0*/  IMAD.MOV.U32 R26, RZ, RZ, R0 ;  /* 0x000000ffff1a7224 */ /* 0x000fe200078e0000 */
[----:B------:R-:W-:-:S07]  /*22b0*/  MOV R29, R27 ;  /* 0x0000001b001d7202 */ /* 0x000fce0000000f00 */
[----:B------:R-:W-:Y:S05]  /*22c0*/  WARPSYNC.COLLECTIVE R25, `(.L_x_1415) ;  /* 0x0000000019087348 */ /* 0x000fea0003c00000 */
[----:B------:R0:W1:Y:S02]  /*22d0*/  SHFL.UP P0, R27, R26, R23, R24 ;  /* 0x040000171a1b7389 */ /* 0x0000640000000018 */
[----:B01----:R-:W-:Y:S05]  /*22e0*/  ENDCOLLECTIVE ;  /* 0x000000000000791b */ /* 0x003fea0003800000 */
.L_x_1415:
[----:B------:R-:W-:-:S05]  /*22f0*/  FADD.FTZ R29, R5, R29 ;  /* 0x0000001d051d7221 */ /* 0x000fca0000010000 */
[----:B------:R-:W-:Y:S01]  /*2300*/  @P6 FSEL R5, R29, R5, !P5 ;  /* 0x000000051d056208 */ /* 0x000fe20006800000 */
[----:B------:R-:W-:Y:S01]  /*2310*/  IMAD.MOV.U32 R26, RZ, RZ, R28 ;  /* 0x000000ffff1a7224 */ /* 0x000fe200078e001c */
[----:B------:R-:W-:-:S05]  /*2320*/  MOV R23, R27 ;  /* 0x0000001b00177202 */ /* 0x000fca0000000f00 */
[----:B------:R-:W-:Y:S01]  /*2330*/  FADD.FTZ R27, R0, R23 ;  /* 0x00000017001b7221 */ /* 0x000fe20000010000 */
[----:B------:R-:W-:-:S04]  /*2340*/  HFMA2 R23, -RZ, RZ, 0, 1.1920928955078125e-07 ;  /* 0x00000002ff177431 */ /* 0x000fc800000001ff */
[----:B------:R-:W-:Y:S02]  /*2350*/  @P6 FSEL R0, R27, R0, !P5 ;  /* 0x000000001b006208 */ /* 0x000fe40006800000 */
[----:B------:R-:W-:-:S13]  /*2360*/  ISETP.GE.AND P6, PT, R6, 0x2, PT ;  /* 0x000000020600780c */ /* 0x000fda0003fc6270 */
[----:B------:R-:W-:Y:S05]  /*2370*/  WARPSYNC.COLLECTIVE R25, `(.L_x_1416) ;  /* 0x0000000019087348 */ /* 0x000fea0003c00000 */
[----:B------:R0:W1:Y:S02]  /*2380*/  SHFL.UP P0, R27, R26, R23, R24 ;  /* 0x040000171a1b7389 */ /* 0x0000640000000018 */
[----:B01----:R-:W-:Y:S05]  /*2390*/  ENDCOLLECTIVE ;  /* 0x000000000000791b */ /* 0x003fea0003800000 */
.L_x_1416:
[----:B------:R-:W-:Y:S02]  /*23a0*/  ISETP.NE.AND P5, PT, R28, RZ, PT ;  /* 0x000000ff1c00720c */ /* 0x000fe40003fa5270 */
[----:B------:R-:W-:Y:S02]  /*23b0*/  MOV R26, R5 ;  /* 0x00000005001a7202 */ /* 0x000fe40000000f00 */
[----:B------:R-:W-:-:S05]  /*23c0*/  SEL R27, R27, RZ, P6 ;  /* 0x000000ff1b1b7207 */ /* 0x000fca0003000000 */
[----:B------:R-:W-:-:S07]  /*23d0*/  IMAD.IADD R29, R28, 0x1, R27 ;  /* 0x000000011c1d7824 */ /* 0x000fce00078e021b */
[----:B------:R-:W-:Y:S05]  /*23e0*/  WARPSYNC.COLLECTIVE R25, `(.L_x_1417) ;  /* 0x0000000019087348 */ /* 0x000fea0003c00000 */
[----:B------:R0:W1:Y:S02]  /*23f0*/  SHFL.UP P0, R27, R26, R23, R24 ;  /* 0x040000171a1b7389 */ /* 0x0000640000000018 */
[----:B01----:R-:W-:Y:S05]  /*2400*/  ENDCOLLECTIVE ;  /* 0x000000000000791b */ /* 0x003fea0003800000 */
.L_x_1417:
[----:B------:R-:W-:Y:S01]  /*2410*/  MOV R26, R0 ;  /* 0x00000000001a7202 */ /* 0x000fe20000000f00 */
[----:B------:R-:W-:-:S04]  /*2420*/  IMAD.MOV.U32 R24, RZ, RZ, R27 ;  /* 0x000000ffff187224 */ /* 0x000fc800078e001b */
[----:B------:R-:W-:Y:S01]  /*2430*/  FADD.FTZ R28, R5, R24 ;  /* 0x00000018051c7221 */ /* 0x000fe20000010000 */
[----:B------:R-:W-:-:S04]  /*2440*/  IMAD.MOV.U32 R24, RZ, RZ, RZ ;  /* 0x000000ffff187224 */ /* 0x000fc800078e00ff */
[----:B------:R-:W-:-:S07]  /*2450*/  @P6 FSEL R5, R28, R5, !P5 ;  /* 0x000000051c056208 */ /* 0x000fce0006800000 */
[----:B------:R-:W-:Y:S05]  /*2460*/  WARPSYNC.COLLECTIVE R25, `(.L_x_1418) ;  /* 0x0000000019087348 */ /* 0x000fea0003c00000 */
[----:B------:R0:W1:Y:S02]  /*2470*/  SHFL.UP P0, R27, R26, R23, R24 ;  /* 0x040000171a1b7389 */ /* 0x0000640000000018 */
[----:B01----:R-:W-:Y:S05]  /*2480*/  ENDCOLLECTIVE ;  /* 0x000000000000791b */ /* 0x003fea0003800000 */
.L_x_1418:
[----:B------:R-:W-:Y:S01]  /*2490*/  IMAD.MOV.U32 R26, RZ, RZ, R29 ;  /* 0x000000ffff1a7224 */ /* 0x000fe200078e001d */
[----:B------:R-:W-:-:S05]  /*24a0*/  MOV R23, R27 ;  /* 0x0000001b00177202 */ /* 0x000fca0000000f00 */
[----:B------:R-:W-:Y:S01]  /*24b0*/  FADD.FTZ R27, R0, R23 ;  /* 0x00000017001b7221 */ /* 0x000fe20000010000 */
[----:B------:R-:W-:-:S04]  /*24c0*/  HFMA2 R23, -RZ, RZ, 0, 2.384185791015625e-07 ;  /* 0x00000004ff177431 */ /* 0x000fc800000001ff */
[----:B------:R-:W-:Y:S02]  /*24d0*/  @P6 FSEL R0, R27, R0, !P5 ;  /* 0x000000001b006208 */ /* 0x000fe40006800000 */
[----:B------:R-:W-:-:S13]  /*24e0*/  ISETP.GE.AND P6, PT, R6, 0x4, PT ;  /* 0x000000040600780c */ /* 0x000fda0003fc6270 */
[----:B------:R-:W-:Y:S05]  /*24f0*/  WARPSYNC.COLLECTIVE R25, `(.L_x_1419) ;  /* 0x0000000019087348 */ /* 0x000fea0003c00000 */
[----:B------:R0:W1:Y:S02]  /*2500*/  SHFL.UP P0, R27, R26, R23, R24 ;  /* 0x040000171a1b7389 */ /* 0x0000640000000018 */
[----:B01----:R-:W-:Y:S05]  /*2510*/  ENDCOLLECTIVE ;  /* 0x000000000000791b */ /* 0x003fea0003800000 */
.L_x_1419:
[----:B------:R-:W-:Y:S02]  /*2520*/  ISETP.NE.AND P5, PT, R29, RZ, PT ;  /* 0x000000ff1d00720c */ /* 0x000fe40003fa5270 */
[----:B------:R-:W-:Y:S02]  /*2530*/  MOV R26, R5 ;  /* 0x00000005001a7202 */ /* 0x000fe40000000f00 */
[----:B------:R-:W-:-:S09]  /*2540*/  SEL R28, R27, RZ, P6 ;  /* 0x000000ff1b1c7207 */ /* 0x000fd20003000000 */
[----:B------:R-:W-:Y:S05]  /*2550*/  WARPSYNC.COLLECTIVE R25, `(.L_x_1420) ;  /* 0x0000000019087348 */ /* 0x000fea0003c00000 */
[----:B------:R0:W1:Y:S02]  /*2560*/  SHFL.UP P0, R27, R26, R23, R24 ;  /* 0x040000171a1b7389 */ /* 0x0000640000000018 */
[----:B01----:R-:W-:Y:S05]  /*2570*/  ENDCOLLECTIVE ;  /* 0x000000000000791b */ /* 0x003fea0003800000 */
.L_x_1420:
[----:B------:R-:W-:Y:S01]  /*2580*/  IMAD.IADD R28, R29, 0x1, R28 ;  /* 0x000000011d1c7824 */ /* 0x000fe200078e021c */
        /* <DEDUP_REMOVED lines=8> */
.L_x_1421:
[----:B------:R-:W-:Y:S01]  /*2610*/  IMAD.MOV.U32 R26, RZ, RZ, R28 ;  /* 0x000000ffff1a7224 */ /* 0x000fe200078e001c */
[----:B------:R-:W-:-:S05]  /*2620*/  MOV R23, R27 ;  /* 0x0000001b00177202 */ /* 0x000fca0000000f00 */
[----:B------:R-:W-:Y:S01]  /*2630*/  FADD.FTZ R27, R0, R23 ;  /* 0x00000017001b7221 */ /* 0x000fe20000010000 */
[----:B------:R-:W-:-:S04]  /*2640*/  HFMA2 R23, -RZ, RZ, 0, 4.76837158203125e-07 ;  /* 0x00000008ff177431 */ /* 0x000fc800000001ff */
[----:B------:R-:W-:Y:S02]  /*2650*/  @P6 FSEL R0, R27, R0, !P5 ;  /* 0x000000001b006208 */ /* 0x000fe40006800000 */
[----:B------:R-:W-:-:S13]  /*2660*/  ISETP.GE.AND P6, PT, R6, 0x8, PT ;  /* 0x000000080600780c */ /* 0x000fda0003fc6270 */
[----:B------:R-:W-:Y:S05]  /*2670*/  WARPSYNC.COLLECTIVE R25, `(.L_x_1422) ;  /* 0x0000000019087348 */ /* 0x000fea0003c00000 */
[----:B------:R0:W1:Y:S02]  /*2680*/  SHFL.UP P0, R27, R26, R23, R24 ;  /* 0x040000171a1b7389 */ /* 0x0000640000000018 */
[----:B01----:R-:W-:Y:S05]  /*2690*/  ENDCOLLECTIVE ;  /* 0x000000000000791b */ /* 0x003fea0003800000 */
.L_x_1422:
[----:B------:R-:W-:Y:S02]  /*26a0*/  ISETP.NE.AND P5, PT, R28, RZ, PT ;  /* 0x000000ff1c00720c */ /* 0x000fe40003fa5270 */
[----:B------:R-:W-:Y:S02]  /*26b0*/  MOV R26, R5 ;  /* 0x00000005001a7202 */ /* 0x000fe40000000f00 */
[----:B------:R-:W-:Y:S02]  /*26c0*/  SEL R27, R27, RZ, P6 ;  /* 0x000000ff1b1b7207 */ /* 0x000fe40003000000 */
[----:B------:R-:W-:-:S03]  /*26d0*/  ISETP.GE.AND P6, PT, R6, 0x10, PT ;  /* 0x000000100600780c */ /* 0x000fc60003fc6270 */
[----:B------:R-:W-:-:S10]  /*26e0*/  IMAD.IADD R29, R28, 0x1, R27 ;  /* 0x000000011c1d7824 */ /* 0x000fd400078e021b */
[----:B------:R-:W-:Y:S05]  /*26f0*/  WARPSYNC.COLLECTIVE R25, `(.L_x_1423) ;  /* 0x0000000019087348 */ /* 0x000fea0003c00000 */
[----:B------:R0:W1:Y:S02]  /*2700*/  SHFL.UP P0, R27, R26, R23, R24 ;  /* 0x040000171a1b7389 */ /* 0x0000640000000018 */
[----:B01----:R-:W-:Y:S05]  /*2710*/  ENDCOLLECTIVE ;  /* 0x000000000000791b */ /* 0x003fea0003800000 */
.L_x_1423:
[----:B------:R-:W-:Y:S02]  /*2720*/  MOV R26, R0 ;  /* 0x00000000001a7202 */ /* 0x000fe40000000f00 */
[----:B------:R-:W-:Y:S01]  /*2730*/  ISETP.GE.AND P0, PT, R6, 0x8, PT ;  /* 0x000000080600780c */ /* 0x000fe20003f06270 */
[----:B------:R-:W-:-:S04]  /*2740*/  IMAD.MOV.U32 R24, RZ, RZ, R27 ;  /* 0x000000ffff187224 */ /* 0x000fc800078e001b */
[----:B------:R-:W-:Y:S01]  /*2750*/  FADD.FTZ R28, R5, R24 ;  /* 0x00000018051c7221 */ /* 0x000fe20000010000 */
[----:B------:R-:W-:-:S07]  /*2760*/  IMAD.MOV.U32 R24, RZ, RZ, RZ ;  /* 0x000000ffff187224 */ /* 0x000fce00078e00ff */
[----:B------:R-:W-:-:S07]  /*2770*/  @P0 FSEL R5, R28, R5, !P5 ;  /* 0x000000051c050208 */ /* 0x000fce0006800000 */
[----:B------:R-:W-:Y:S05]  /*2780*/  WARPSYNC.COLLECTIVE R25, `(.L_x_1424) ;  /* 0x0000000019087348 */ /* 0x000fea0003c00000 */
[----:B------:R0:W1:Y:S02]  /*2790*/  SHFL.UP P0, R27, R26, R23, R24 ;  /* 0x040000171a1b7389 */ /* 0x0000640000000018 */
[----:B01----:R-:W-:Y:S05]  /*27a0*/  ENDCOLLECTIVE ;  /* 0x000000000000791b */ /* 0x003fea0003800000 */
.L_x_1424:
[----:B------:R-:W-:Y:S02]  /*27b0*/  MOV R26, R29 ;  /* 0x0000001d001a7202 */ /* 0x000fe40000000f00 */
[----:B------:R-:W-:Y:S02]  /*27c0*/  ISETP.GE.AND P0, PT, R6, 0x8, PT ;  /* 0x000000080600780c */ /* 0x000fe40003f06270 */
[----:B------:R-:W-:-:S05]  /*27d0*/  MOV R23, R27 ;  /* 0x0000001b00177202 */ /* 0x000fca0000000f00 */
[----:B------:R-:W-:Y:S01]  /*27e0*/  FADD.FTZ R27, R0, R23 ;  /* 0x00000017001b7221 */ /* 0x000fe20000010000 */
[----:B------:R-:W-:-:S05]  /*27f0*/  IMAD.MOV.U32 R23, RZ, RZ, 0x10 ;  /* 0x00000010ff177424 */ /* 0x000fca00078e00ff */
[----:B------:R-:W-:-:S07]  /*2800*/  @P0 FSEL R0, R27, R0, !P5 ;  /* 0x000000001b000208 */ /* 0x000fce0006800000 */
[----:B------:R-:W-:Y:S05]  /*2810*/  WARPSYNC.COLLECTIVE R25, `(.L_x_1425) ;  /* 0x0000000019087348 */ /* 0x000fea0003c00000 */
[----:B------:R0:W1:Y:S02]  /*2820*/  SHFL.UP P0, R27, R26, R23, R24 ;  /* 0x040000171a1b7389 */ /* 0x0000640000000018 */
[----:B01----:R-:W-:Y:S05]  /*2830*/  ENDCOLLECTIVE ;  /* 0x000000000000791b */ /* 0x003fea0003800000 */
.L_x_1425:
[----:B------:R-:W-:Y:S02]  /*2840*/  ISETP.NE.AND P5, PT, R29, RZ, PT ;  /* 0x000000ff1d00720c */ /* 0x000fe40003fa5270 */
[----:B------:R-:W-:Y:S02]  /*2850*/  MOV R26, R5 ;  /* 0x00000005001a7202 */ /* 0x000fe40000000f00 */
[----:B------:R-:W-:-:S09]  /*2860*/  SEL R6, R27, RZ, P6 ;  /* 0x000000ff1b067207 */ /* 0x000fd20003000000 */
[----:B------:R-:W-:Y:S05]  /*2870*/  WARPSYNC.COLLECTIVE R25, `(.L_x_1426) ;  /* 0x0000000019087348 */ /* 0x000fea0003c00000 */
[----:B------:R0:W1:Y:S02]  /*2880*/  SHFL.UP P0, R27, R26, R23, R24 ;  /* 0x040000171a1b7389 */ /* 0x0000640000000018 */
[----:B01----:R-:W-:Y:S05]  /*2890*/  ENDCOLLECTIVE ;  /* 0x000000000000791b */ /* 0x003fea0003800000 */
.L_x_1426:
[----:B------:R-:W-:Y:S02]  /*28a0*/  IADD3 R6, PT, PT, R29, R6, RZ ;  /* 0x000000061d067210 */ /* 0x000fe40007ffe0ff */
[----:B------:R-:W-:Y:S01]  /*28b0*/  MOV R26, R0 ;  /* 0x00000000001a7202 */ /* 0x000fe20000000f00 */
[----:B------:R-:W-:-:S07]  /*28c0*/  IMAD.MOV.U32 R28, RZ, RZ, R27 ;  /* 0x000000ffff1c7224 */ /* 0x000fce00078e001b */
[----:B------:R-:W-:Y:S05]  /*28d0*/  WARPSYNC.COLLECTIVE R25, `(.L_x_1427) ;  /* 0x0000000019087348 */ /* 0x000fea0003c00000 */
[----:B------:R0:W1:Y:S02]  /*28e0*/  SHFL.UP P0, R27, R26, R23, R24 ;  /* 0x040000171a1b7389 */ /* 0x0000640000000018 */
[----:B01----:R-:W-:Y:S05]  /*28f0*/  ENDCOLLECTIVE ;  /* 0x000000000000791b */ /* 0x003fea0003800000 */
.L_x_1427:
[----:B------:R-:W-:-:S05]  /*2900*/  FADD.FTZ R28, R5, R28 ;  /* 0x0000001c051c7221 */ /* 0x000fca0000010000 */
[----:B------:R-:W-:Y:S01]  /*2910*/  @P6 FSEL R5, R28, R5, !P5 ;  /* 0x000000051c056208 */ /* 0x000fe20006800000 */
[----:B------:R-:W-:Y:S01]  /*2920*/  IMAD.MOV.U32 R26, RZ, RZ, R6 ;  /* 0x000000ffff1a7224 */ /* 0x000fe200078e0006 */
[----:B------:R-:W-:-:S05]  /*2930*/  MOV R23, R27 ;  /* 0x0000001b00177202 */ /* 0x000fca0000000f00 */
[----:B------:R-:W-:Y:S01]  /*2940*/  FADD.FTZ R27, R0, R23 ;  /* 0x00000017001b7221 */ /* 0x000fe20000010000 */
[----:B------:R-:W-:-:S04]  /*2950*/  HFMA2 R23, -RZ, RZ, 0, 5.9604644775390625e-08 ;  /* 0x00000001ff177431 */ /* 0x000fc800000001ff */
[----:B------:R-:W-:-:S07]  /*2960*/  @P6 FSEL R0, R27, R0, !P5 ;  /* 0x000000001b006208 */ /* 0x000fce0006800000 */
[----:B------:R-:W-:Y:S05]  /*2970*/  WARPSYNC.COLLECTIVE R25, `(.L_x_1428) ;  /* 0x0000000019087348 */ /* 0x000fea0003c00000 */
[----:B------:R0:W1:Y:S02]  /*2980*/  SHFL.UP P0, R27, R26, R23, R24 ;  /* 0x040000171a1b7389 */ /* 0x0000640000000018 */
[----:B01----:R-:W-:Y:S05]  /*2990*/  ENDCOLLECTIVE ;  /* 0x000000000000791b */ /* 0x003fea0003800000 */
.L_x_1428:
[----:B------:R-:W-:Y:S01]  /*29a0*/  IMAD.MOV.U32 R26, RZ, RZ, R5 ;  /* 0x000000ffff1a7224 */ /* 0x000fe200078e0005 */
[----:B------:R-:W-:-:S07]  /*29b0*/  MOV R6, R27 ;  /* 0x0000001b00067202 */ /* 0x000fce0000000f00 */
[----:B------:R-:W-:Y:S05]  /*29c0*/  WARPSYNC.COLLECTIVE R25, `(.L_x_1429) ;  /* 0x0000000019087348 */ /* 0x000fea0003c00000 */
[----:B------:R0:W1:Y:S02]  /*29d0*/  SHFL.UP P0, R27, R26, R23, R24 ;  /* 0x040000171a1b7389 */ /* 0x0000640000000018 */
[----:B01----:R-:W-:Y:S05]  /*29e0*/  ENDCOLLECTIVE ;  /* 0x000000000000791b */ /* 0x003fea0003800000 */
.L_x_1429:
[----:B------:R-:W-:Y:S02]  /*29f0*/  MOV R26, R0 ;  /* 0x00000000001a7202 */ /* 0x000fe40000000f00 */
[----:B------:R-:W-:-:S07]  /*2a00*/  MOV R5, R27 ;  /* 0x0000001b00057202 */ /* 0x000fce0000000f00 */
[----:B------:R-:W-:Y:S05]  /*2a10*/  WARPSYNC.COLLECTIVE R25, `(.L_x_1430) ;  /* 0x0000000019087348 */ /* 0x000fea0003c00000 */
[----:B------:R0:W1:Y:S02]  /*2a20*/  SHFL.UP P0, R27, R26, R23, R24 ;  /* 0x040000171a1b7389 */ /* 0x0000640000000018 */
[----:B01----:R-:W-:Y:S05]  /*2a30*/  ENDCOLLECTIVE ;  /* 0x000000000000791b */ /* 0x003fea0003800000 */
.L_x_1430:
[----:B------:R-:W-:Y:S05]  /*2a40*/  BRA `(.L_x_1431) ;  /* 0xfffffff000c07947 */ /* 0x000fea000383ffff */
.L_x_1432:
        /* <DEDUP_REMOVED lines=11> */
.L_x_3629:


//--------------------- .text._Z30group_norm_nhwc_fwd_sum_kernelI11Fp32IOBf16WLi196EEv26Group_norm_nhwc_fwd_params --------------------------
	.section	.text._Z30group_norm_nhwc_fwd_sum_kernelI11Fp32IOBf16WLi196EEv26Group_norm_nhwc_fwd_params,"ax",@progbits
	.align	128
        .global         _Z30group_norm_nhwc_fwd_sum_kernelI11Fp32IOBf16WLi196EEv26Group_norm_nhwc_fwd_params
        .type           _Z30group_norm_nhwc_fwd_sum_kernelI11Fp32IOBf16WLi196EEv26Group_norm_nhwc_fwd_params,@function
        .size           _Z30group_norm_nhwc_fwd_sum_kernelI11Fp32IOBf16WLi196EEv26Group_norm_nhwc_fwd_params,(.L_x_3630 - _Z30group_norm_nhwc_fwd_sum_kernelI11Fp32IOBf16WLi196EEv26Group_norm_nhwc_fwd_params)
        .other          _Z30group_norm_nhwc_fwd_sum_kernelI11Fp32IOBf16WLi196EEv26Group_norm_nhwc_fwd_params,@"STO_CUDA_ENTRY STV_DEFAULT"
_Z30group_norm_nhwc_fwd_sum_kernelI11Fp32IOBf16WLi196EEv26Group_norm_nhwc_fwd_params:
.text._Z30group_norm_nhwc_fwd_sum_kernelI11Fp32IOBf16WLi196EEv26Group_norm_nhwc_fwd_params:
        /* <DEDUP_REMOVED lines=40> */
.L_x_1435:
        /* <DEDUP_REMOVED lines=153> */
.L_x_1434:
        /* <DEDUP_REMOVED lines=77> */
.L_x_1436:
        /* <DEDUP_REMOVED lines=41> */
.L_x_1437:
        /* <DEDUP_REMOVED lines=17> */
.L_x_1439:
[----:B------:R-:W-:Y:S05]  /*1480*/  BSYNC.RECONVERGENT B0 ;  /* 0x0000000000007941 */ /* 0x000fea0003800200 */
.L_x_1438:
[C---:B-----5:R-:W-:Y:S01]  /*1490*/  FMUL.FTZ R6, R2.reuse, R2 ;  /* 0x0000000202067220 */ /* 0x060fe20000410000 */
[----:B------:R-:W-:-:S03]  /*14a0*/  FADD.FTZ R2, R2, R3 ;  /* 0x0000000302027221 */ /* 0x000fc60000010000 */
[----:B------:R-:W-:Y:S01]  /*14b0*/  FFMA.FTZ R3, R3, R3, R6 ;  /* 0x0000000303037223 */ /* 0x000fe20000010006 */
[----:B------:R-:W-:-:S03]  /*14c0*/  FADD.FTZ R23, R23, R2 ;  /* 0x0000000217177221 */ /* 0x000fc60000010000 */
[----:B------:R-:W-:-:S07]  /*14d0*/  FADD.FTZ R22, R22, R3 ;  /* 0x0000000316167221 */ /* 0x000fce0000010000 */
.L_x_1433:
        /* <DEDUP_REMOVED lines=171> */
.L_x_1453:
        /* <DEDUP_REMOVED lines=76> */
.L_x_1440:
        /* <DEDUP_REMOVED lines=39> */
.L_x_1441:
[----:B------:R-:W-:Y:S05]  /*26c0*/  WARPSYNC.COLLECTIVE R8, `(.L_x_1442) ;  /* 0x0000000008087348 */ /* 0x000fea0003c00000 */
[----:B------:R-:W-:Y:S01]  /*26d0*/  NOP ;  /* 0x0000000000007918 */ /* 0x000fe20000000000 */
[----:B------:R-:W-:Y:S05]  /*26e0*/  ENDCOLLECTIVE ;  /* 0x000000000000791b */ /* 0x000fea0003800000 */
.L_x_1442:
        /* <DEDUP_REMOVED lines=13> */
.L_x_1443:
        /* <DEDUP_REMOVED lines=9> */
.L_x_1444:
        /* <DEDUP_REMOVED lines=11> */
.L_x_1445:
        /* <DEDUP_REMOVED lines=9> */
.L_x_1446:
        /* <DEDUP_REMOVED lines=11> */
.L_x_1447:
        /* <DEDUP_REMOVED lines=9> */
.L_x_1448:
        /* <DEDUP_REMOVED lines=12> */
.L_x_1449:
        /* <DEDUP_REMOVED lines=10> */
.L_x_1450:
        /* <DEDUP_REMOVED lines=9> */
.L_x_1451:
[----:B------:R-:W-:Y:S01]  /*2cc0*/  @!P0 FADD.FTZ R5, R5, R12 ;  /* 0x0000000c05058221 */ /* 0x000fe20000010000 */
[----:B------:R0:W-:Y:S04]  /*2cd0*/  STS [R7+0xc0], R10 ;  /* 0x0000c00a07007388 */ /* 0x0001e80000000800 */
[----:B------:R0:W-:Y:S04]  /*2ce0*/  STS [R7+0xc4], R6 ;  /* 0x0000c40607007388 */ /* 0x0001e80000000800 */
[----:B------:R0:W-:Y:S02]  /*2cf0*/  STS [R7+0xc8], R5 ;  /* 0x0000c80507007388 */ /* 0x0001e40000000800 */
[----:B0-----:R-:W-:Y:S05]  /*2d00*/  WARPSYNC.COLLECTIVE R8, `(.L_x_1452) ;  /* 0x0000000008087348 */ /* 0x001fea0003c00000 */
[----:B------:R-:W-:Y:S01]  /*2d10*/  NOP ;  /* 0x0000000000007918 */ /* 0x000fe20000000000 */
[----:B0-----:R-:W-:Y:S05]  /*2d20*/  ENDCOLLECTIVE ;  /* 0x000000000000791b */ /* 0x001fea0003800000 */
.L_x_1452:
[----:B------:R-:W-:Y:S05]  /*2d30*/  BRA `(.L_x_1453) ;  /* 0xfffffff000947947 */ /* 0x000fea000383ffff */
.L_x_1454:
        /* <DEDUP_REMOVED lines=12> */
.L_x_3630:


//--------------------- .text._Z30group_norm_nhwc_fwd_sum_kernelI11Fp32IOBf16WLi168EEv26Group_norm_nhwc_fwd_params --------------------------
	.section	.text._Z30group_norm_nhwc_fwd_sum_kernelI11Fp32IOBf16WLi168EEv26Group_norm_nhwc_fwd_params,"ax",@progbits
	.align	128
        .global         _Z30group_norm_nhwc_fwd_sum_kernelI11Fp32IOBf16WLi168EEv26Group_norm_nhwc_fwd_params
        .type           _Z30group_norm_nhwc_fwd_sum_kernelI11Fp32IOBf16WLi168EEv26Group_norm_nhwc_fwd_params,@function
        .size           _Z30group_norm_nhwc_fwd_sum_kernelI11Fp32IOBf16WLi168EEv26Group_norm_nhwc_fwd_params,(.L_x_3631 - _Z30group_norm_nhwc_fwd_sum_kernelI11Fp32IOBf16WLi168EEv26Group_norm_nhwc_fwd_params)
        .other          _Z30group_norm_nhwc_fwd_sum_kernelI11Fp32IOBf16WLi168EEv26Group_norm_nhwc_fwd_params,@"STO_CUDA_ENTRY STV_DEFAULT"
_Z30group_norm_nhwc_fwd_sum_kernelI11Fp32IOBf16WLi168EEv26Group_norm_nhwc_fwd_params:
.text._Z30group_norm_nhwc_fwd_sum_kernelI11Fp32IOBf16WLi168EEv26Group_norm_nhwc_fwd_params:
        /* <DEDUP_REMOVED lines=40> */
.L_x_1457:
        /* <DEDUP_REMOVED lines=154> */
.L_x_1456:
        /* <DEDUP_REMOVED lines=81> */
.L_x_1458:
        /* <DEDUP_REMOVED lines=41> */
.L_x_1459:
        /* <DEDUP_REMOVED lines=17> */
.L_x_1461:
[----:B------:R-:W-:Y:S05]  /*14d0*/  BSYNC.RECONVERGENT B0 ;  /* 0x0000000000007941 */ /* 0x000fea0003800200 */
.L_x_1460:
[C---:B-----5:R-:W-:Y:S01]  /*14e0*/  FMUL.FTZ R6, R4.reuse, R4 ;  /* 0x0000000404067220 */ /* 0x060fe20000410000 */
[----:B------:R-:W-:-:S03]  /*14f0*/  FADD.FTZ R4, R4, R5 ;  /* 0x0000000504047221 */ /* 0x000fc60000010000 */
[----:B------:R-:W-:Y:S01]  /*1500*/  FFMA.FTZ R5, R5, R5, R6 ;  /* 0x0000000505057223 */ /* 0x000fe20000010006 */
[----:B------:R-:W-:-:S03]  /*1510*/  FADD.FTZ R3, R3, R4 ;  /* 0x0000000403037221 */ /* 0x000fc60000010000 */
[----:B------:R-:W-:-:S07]  /*1520*/  FADD.FTZ R2, R2, R5 ;  /* 0x0000000502027221 */ /* 0x000fce0000010000 */
.L_x_1455:
        /* <DEDUP_REMOVED lines=166> */
.L_x_1475:
        /* <DEDUP_REMOVED lines=71> */
.L_x_1462:
        /* <DEDUP_REMOVED lines=38> */
.L_x_1463:
[----:B------:R-:W-:Y:S05]  /*2660*/  WARPSYNC.COLLECTIVE R8, `(.L_x_1464) ;  /* 0x0000000008087348 */ /* 0x000fea0003c00000 */
[----:B------:R-:W-:Y:S01]  /*2670*/  NOP ;  /* 0x0000000000007918 */ /* 0x000fe20000000000 */
[----:B------:R-:W-:Y:S05]  /*2680*/  ENDCOLLECTIVE ;  /* 0x000000000000791b */ /* 0x000fea0003800000 */
.L_x_1464:
        /* <DEDUP_REMOVED lines=14> */
.L_x_1465:
        /* <DEDUP_REMOVED lines=9> */
.L_x_1466:
        /* <DEDUP_REMOVED lines=11> */
.L_x_1467:
        /* <DEDUP_REMOVED lines=9> */
.L_x_1468:
        /* <DEDUP_REMOVED lines=11> */
.L_x_1469:
        /* <DEDUP_REMOVED lines=9> */
.L_x_1470:
        /* <DEDUP_REMOVED lines=11> */
.L_x_1471:
        /* <DEDUP_REMOVED lines=10> */
.L_x_1472:
        /* <DEDUP_REMOVED lines=9> */
.L_x_1473:
[----:B------:R-:W-:Y:S01]  /*2c60*/  @!P0 FADD.FTZ R7, R7, R16 ;  /* 0x0000001007078221 */ /* 0x000fe20000010000 */
[----:B------:R0:W-:Y:S04]  /*2c70*/  STS [R6+0xc0], R9 ;  /* 0x0000c00906007388 */ /* 0x0001e80000000800 */
[----:B------:R0:W-:Y:S04]  /*2c80*/  STS [R6+0xc4], R3 ;  /* 0x0000c40306007388 */ /* 0x0001e80000000800 */
[----:B------:R0:W-:Y:S02]  /*2c90*/  STS [R6+0xc8], R7 ;  /* 0x0000c80706007388 */ /* 0x0001e40000000800 */
[----:B0-----:R-:W-:Y:S05]  /*2ca0*/  WARPSYNC.COLLECTIVE R8, `(.L_x_1474) ;  /* 0x0000000008087348 */ /* 0x001fea0003c00000 */
[----:B------:R-:W-:Y:S01]  /*2cb0*/  NOP ;  /* 0x0000000000007918 */ /* 0x000fe20000000000 */
[----:B0-----:R-:W-:Y:S05]  /*2cc0*/  ENDCOLLECTIVE ;  /* 0x000000000000791b */ /* 0x001fea0003800000 */
.L_x_1474:
[----:B------:R-:W-:Y:S05]  /*2cd0*/  BRA `(.L_x_1475) ;  /* 0xfffffff000ac7947 */ /* 0x000fea000383ffff */
.L_x_1476:
        /* <DEDUP_REMOVED lines=10> */
.L_x_3631:


//--------------------- .text._Z30group_norm_nhwc_fwd_sum_kernelI11Fp32IOBf16WLi64EEv26Group_norm_nhwc_fwd_params --------------------------
	.section	.text._Z30group_norm_nhwc_fwd_sum_kernelI11Fp32IOBf16WLi64EEv26Group_norm_nhwc_fwd_params,"ax",@progbits
	.align	128
        .global         _Z30group_norm_nhwc_fwd_sum_kernelI11Fp32IOBf16WLi64EEv26Group_norm_nhwc_fwd_params
        .type           _Z30group_norm_nhwc_fwd_sum_kernelI11Fp32IOBf16WLi64EEv26Group_norm_nhwc_fwd_params,@function
        .size           _Z30group_norm_nhwc_fwd_sum_kernelI11Fp32IOBf16WLi64EEv26Group_norm_nhwc_fwd_params,(.L_x_3632 - _Z30group_norm_nhwc_fwd_sum_kernelI11Fp32IOBf16WLi64EEv26Group_norm_nhwc_fwd_params)
        .other          _Z30group_norm_nhwc_fwd_sum_kernelI11Fp32IOBf16WLi64EEv26Group_norm_nhwc_fwd_params,@"STO_CUDA_ENTRY STV_DEFAULT"
_Z30group_norm_nhwc_fwd_sum_kernelI11Fp32IOBf16WLi64EEv26Group_norm_nhwc_fwd_params:
.text._Z30group_norm_nhwc_fwd_sum_kernelI11Fp32IOBf16WLi64EEv26Group_norm_nhwc_fwd_params:
        /* <DEDUP_REMOVED lines=40> */
.L_x_1479:
        /* <DEDUP_REMOVED lines=153> */
.L_x_1478:
        /* <DEDUP_REMOVED lines=77> */
.L_x_1480:
        /* <DEDUP_REMOVED lines=41> */
.L_x_1481:
        /* <DEDUP_REMOVED lines=17> */
.L_x_1483:
[----:B------:R-:W-:Y:S05]  /*1480*/  BSYNC.RECONVERGENT B0 ;  /* 0x0000000000007941 */ /* 0x000fea0003800200 */
.L_x_1482:
[C---:B-----5:R-:W-:Y:S01]  /*1490*/  FMUL.FTZ R6, R2.reuse, R2 ;  /* 0x0000000202067220 */ /* 0x060fe20000410000 */
[----:B------:R-:W-:-:S03]  /*14a0*/  FADD.FTZ R2, R2, R3 ;  /* 0x0000000302027221 */ /* 0x000fc60000010000 */
[----:B------:R-:W-:Y:S01]  /*14b0*/  FFMA.FTZ R3, R3, R3, R6 ;  /* 0x0000000303037223 */ /* 0x000fe20000010006 */
[----:B------:R-:W-:-:S03]  /*14c0*/  FADD.FTZ R23, R23, R2 ;  /* 0x0000000217177221 */ /* 0x000fc60000010000 */
[----:B------:R-:W-:-:S07]  /*14d0*/  FADD.FTZ R22, R22, R3 ;  /* 0x0000000316167221 */ /* 0x000fce0000010000 */
.L_x_1477:
        /* <DEDUP_REMOVED lines=106> */
.L_x_1504:
        /* <DEDUP_REMOVED lines=13> */
.L_x_1484:
        /* <DEDUP_REMOVED lines=31> */
.L_x_1485:
        /* <DEDUP_REMOVED lines=10> */
.L_x_1486:
[----:B------:R-:W-:Y:S01]  /*1ee0*/  IMAD.MOV.U32 R22, RZ, RZ, R15 ;  /* 0x000000ffff167224 */ /* 0x000fe200078e000f */
[----:B------:R-:W-:-:S07]  /*1ef0*/  MOV R18, R23 ;  /* 0x0000001700127202 */ /* 0x000fce0000000f00 */
[----:B------:R-:W-:Y:S05]  /*1f00*/  WARPSYNC.COLLECTIVE R19, `(.L_x_1487) ;  /* 0x0000000013087348 */ /* 0x000fea0003c00000 */
[----:B------:R0:W1:Y:S02]  /*1f10*/  SHFL.UP P0, R23, R22, R21, R20 ;  /* 0x0400001516177389 */ /* 0x0000640000000014 */
[----:B01----:R-:W-:Y:S05]  /*1f20*/  ENDCOLLECTIVE ;  /* 0x000000000000791b */ /* 0x003fea0003800000 */
.L_x_1487:
[----:B------:R-:W-:-:S04]  /*1f30*/  SEL R18, R18, RZ, P1 ;  /* 0x000000ff12127207 */ /* 0x000fc80000800000 */
[----:B------:R-:W-:Y:S01]  /*1f40*/  IADD3 R18, PT, PT, R17, R18, RZ ;  /* 0x0000001211127210 */ /* 0x000fe20007ffe0ff */
[----:B------:R-:W-:Y:S02]  /*1f50*/  IMAD.MOV.U32 R22, RZ, RZ, R16 ;  /* 0x000000ffff167224 */ /* 0x000fe400078e0010 */
[----:B------:R-:W-:-:S07]  /*1f60*/  FADD.FTZ R24, R15, R23 ;  /* 0x000000170f187221 */ /* 0x000fce0000010000 */
[----:B------:R-:W-:Y:S05]  /*1f70*/  WARPSYNC.COLLECTIVE R19, `(.L_x_1488) ;  /* 0x0000000013087348 */ /* 0x000fea0003c00000 */
[----:B------:R0:W1:Y:S02]  /*1f80*/  SHFL.UP P0, R23, R22, R21, R20 ;  /* 0x0400001516177389 */ /* 0x0000640000000014 */
[----:B01----:R-:W-:Y:S05]  /*1f90*/  ENDCOLLECTIVE ;  /* 0x000000000000791b */ /* 0x003fea0003800000 */
.L_x_1488:
[----:B------:R-:W-:Y:S01]  /*1fa0*/  @P1 FSEL R15, R24, R15, !P3 ;  /* 0x0000000f180f1208 */ /* 0x000fe20005800000 */
[----:B------:R-:W-:Y:S02]  /*1fb0*/  HFMA2 R21, -RZ, RZ, 0, 1.1920928955078125e-07 ;  /* 0x00000002ff157431 */ /* 0x000fe400000001ff */
[----:B------:R-:W-:Y:S01]  /*1fc0*/  IMAD.MOV.U32 R22, RZ, RZ, R18 ;  /* 0x000000ffff167224 */ /* 0x000fe200078e0012 */
[----:B------:R-:W-:-:S07]  /*1fd0*/  MOV R25, R23 ;  /* 0x0000001700197202 */ /* 0x000fce0000000f00 */
[----:B------:R-:W-:Y:S05]  /*1fe0*/  WARPSYNC.COLLECTIVE R19, `(.L_x_1489) ;  /* 0x0000000013087348 */ /* 0x000fea0003c00000 */
[----:B------:R0:W1:Y:S02]  /*1ff0*/  SHFL.UP P0, R23, R22, R21, R20 ;  /* 0x0400001516177389 */ /* 0x0000640000000014 */
[----:B01----:R-:W-:Y:S05]  /*2000*/  ENDCOLLECTIVE ;  /* 0x000000000000791b */ /* 0x003fea0003800000 */
.L_x_1489:
        /* <DEDUP_REMOVED lines=9> */
.L_x_1490:
[----:B------:R-:W-:Y:S01]  /*20a0*/  IMAD.IADD R17, R18, 0x1, R17 ;  /* 0x0000000112117824 */ /* 0x000fe200078e0211 */
[----:B------:R-:W-:Y:S02]  /*20b0*/  MOV R22, R16 ;  /* 0x0000001000167202 */ /* 0x000fe40000000f00 */
[----:B------:R-:W-:-:S07]  /*20c0*/  MOV R24, R23 ;  /* 0x0000001700187202 */ /* 0x000fce0000000f00 */
[----:B------:R-:W-:Y:S05]  /*20d0*/  WARPSYNC.COLLECTIVE R19, `(.L_x_1491) ;  /* 0x0000000013087348 */ /* 0x000fea0003c00000 */
[----:B------:R0:W1:Y:S02]  /*20e0*/  SHFL.UP P0, R23, R22, R21, R20 ;  /* 0x0400001516177389 */ /* 0x0000640000000014 */
[----:B01----:R-:W-:Y:S05]  /*20f0*/  ENDCOLLECTIVE ;  /* 0x000000000000791b */ /* 0x003fea0003800000 */
.L_x_1491:
        /* <DEDUP_REMOVED lines=8> */
.L_x_1492:
        /* <DEDUP_REMOVED lines=9> */
.L_x_1493:
[----:B------:R-:W-:-:S04]  /*2210*/  SEL R18, R18, RZ, P1 ;  /* 0x000000ff12127207 */ /* 0x000fc80000800000 */
[----:B------:R-:W-:Y:S01]  /*2220*/  IADD3 R18, PT, PT, R17, R18, RZ ;  /* 0x0000001211127210 */ /* 0x000fe20007ffe0ff */
[----:B------:R-:W-:Y:S02]  /*2230*/  IMAD.MOV.U32 R22, RZ, RZ, R16 ;  /* 0x000000ffff167224 */ /* 0x000fe400078e0010 */
[----:B------:R-:W-:-:S07]  /*2240*/  FADD.FTZ R24, R15, R23 ;  /* 0x000000170f187221 */ /* 0x000fce0000010000 */
[----:B------:R-:W-:Y:S05]  /*2250*/  WARPSYNC.COLLECTIVE R19, `(.L_x_1494) ;  /* 0x0000000013087348 */ /* 0x000fea0003c00000 */
[----:B------:R0:W1:Y:S02]  /*2260*/  SHFL.UP P0, R23, R22, R21, R20 ;  /* 0x0400001516177389 */ /* 0x0000640000000014 */
[----:B01----:R-:W-:Y:S05]  /*2270*/  ENDCOLLECTIVE ;  /* 0x000000000000791b */ /* 0x003fea0003800000 */
.L_x_1494:
[----:B------:R-:W-:Y:S01]  /*2280*/  @P1 FSEL R15, R24, R15, !P2 ;  /* 0x0000000f180f1208 */ /* 0x000fe20005000000 */
[----:B------:R-:W-:Y:S02]  /*2290*/  HFMA2 R21, -RZ, RZ, 0, 4.76837158203125e-07 ;  /* 0x00000008ff157431 */ /* 0x000fe400000001ff */
[----:B------:R-:W-:Y:S01]  /*22a0*/  IMAD.MOV.U32 R22, RZ, RZ, R18 ;  /* 0x000000ffff167224 */ /* 0x000fe200078e0012 */
[----:B------:R-:W-:-:S07]  /*22b0*/  MOV R25, R23 ;  /* 0x0000001700197202 */ /* 0x000fce0000000f00 */
[----:B------:R-:W-:Y:S05]  /*22c0*/  WARPSYNC.COLLECTIVE R19, `(.L_x_1495) ;  /* 0x0000000013087348 */ /* 0x000fea0003c00000 */
[----:B------:R0:W1:Y:S02]  /*22d0*/  SHFL.UP P0, R23, R22, R21, R20 ;  /* 0x0400001516177389 */ /* 0x0000640000000014 */
[----:B01----:R-:W-:Y:S05]  /*22e0*/  ENDCOLLECTIVE ;  /* 0x000000000000791b */ /* 0x003fea0003800000 */
.L_x_1495:
        /* <DEDUP_REMOVED lines=8> */
.L_x_1496:
[----:B------:R-:W-:Y:S02]  /*2370*/  IMAD.IADD R17, R18, 0x1, R17 ;  /* 0x0000000112117824 */ /* 0x000fe400078e0211 */
[----:B------:R-:W-:Y:S01]  /*2380*/  IMAD.MOV.U32 R22, RZ, RZ, R16 ;  /* 0x000000ffff167224 */ /* 0x000fe200078e0010 */
[----:B------:R-:W-:-:S07]  /*2390*/  MOV R24, R23 ;  /* 0x0000001700187202 */ /* 0x000fce0000000f00 */
[----:B------:R-:W-:Y:S05]  /*23a0*/  WARPSYNC.COLLECTIVE R19, `(.L_x_1497) ;  /* 0x0000000013087348 */ /* 0x000fea0003c00000 */
[----:B------:R0:W1:Y:S02]  /*23b0*/  SHFL.UP P0, R23, R22, R21, R20 ;  /* 0x0400001516177389 */ /* 0x0000640000000014 */
[----:B01----:R-:W-:Y:S05]  /*23c0*/  ENDCOLLECTIVE ;  /* 0x000000000000791b */ /* 0x003fea0003800000 */
.L_x_1497:
        /* <DEDUP_REMOVED lines=8> */
.L_x_1498:
        /* <DEDUP_REMOVED lines=8> */
.L_x_1499:
[----:B------:R-:W-:-:S04]  /*24d0*/  SEL R18, R18, RZ, P1 ;  /* 0x000000ff12127207 */ /* 0x000fc80000800000 */
[----:B------:R-:W-:Y:S02]  /*24e0*/  IADD3 R18, PT, PT, R17, R18, RZ ;  /* 0x0000001211127210 */ /* 0x000fe40007ffe0ff */
[----:B------:R-:W-:Y:S01]  /*24f0*/  MOV R22, R16 ;  /* 0x0000001000167202 */ /* 0x000fe20000000f00 */
[----:B------:R-:W-:-:S07]  /*2500*/  IMAD.MOV.U32 R24, RZ, RZ, R23 ;  /* 0x000000ffff187224 */ /* 0x000fce00078e0017 */
[----:B------:R-:W-:Y:S05]  /*2510*/  WARPSYNC.COLLECTIVE R19, `(.L_x_1500) ;  /* 0x0000000013087348 */ /* 0x000fea0003c00000 */
[----:B------:R0:W1:Y:S02]  /*2520*/  SHFL.UP P0, R23, R22, R21, R20 ;  /* 0x0400001516177389 */ /* 0x0000640000000014 */
[----:B01----:R-:W-:Y:S05]  /*2530*/  ENDCOLLECTIVE ;  /* 0x000000000000791b */ /* 0x003fea0003800000 */
.L_x_1500:
        /* <DEDUP_REMOVED lines=10> */
.L_x_1501:
[----:B------:R-:W-:Y:S01]  /*25e0*/  IMAD.MOV.U32 R22, RZ, RZ, R15 ;  /* 0x000000ffff167224 */ /* 0x000fe200078e000f */
[----:B------:R-:W-:-:S07]  /*25f0*/  MOV R13, R23 ;  /* 0x00000017000d7202 */ /* 0x000fce0000000f00 */
[----:B------:R-:W-:Y:S05]  /*2600*/  WARPSYNC.COLLECTIVE R19, `(.L_x_1502) ;  /* 0x0000000013087348 */ /* 0x000fea0003c00000 */
[----:B------:R0:W1:Y:S02]  /*2610*/  SHFL.UP P0, R23, R22, R21, R20 ;  /* 0x0400001516177389 */ /* 0x0000640000000014 */
[----:B01----:R-:W-:Y:S05]  /*2620*/  ENDCOLLECTIVE ;  /* 0x000000000000791b */ /* 0x003fea0003800000 */
.L_x_1502:
[----:B------:R-:W-:Y:S02]  /*2630*/  MOV R22, R16 ;  /* 0x0000001000167202 */ /* 0x000fe40000000f00 */
[----:B------:R-:W-:-:S07]  /*2640*/  MOV R24, R23 ;  /* 0x0000001700187202 */ /* 0x000fce0000000f00 */
[----:B------:R-:W-:Y:S05]  /*2650*/  WARPSYNC.COLLECTIVE R19, `(.L_x_1503) ;  /* 0x0000000013087348 */ /* 0x000fea0003c00000 */
[----:B------:R0:W1:Y:S02]  /*2660*/  SHFL.UP P0, R23, R22, R21, R20 ;  /* 0x0400001516177389 */ /* 0x0000640000000014 */
[----:B01----:R-:W-:Y:S05]  /*2670*/  ENDCOLLECTIVE ;  /* 0x000000000000791b */ /* 0x003fea0003800000 */
.L_x_1503:
[----:B------:R-:W-:Y:S05]  /*2680*/  BRA `(.L_x_1504) ;  /* 0xfffffff4003c7947 */ /* 0x000fea000383ffff */
.L_x_1505:
        /* <DEDUP_REMOVED lines=15> */
.L_x_3632:


//--------------------- .text._Z30group_norm_nhwc_fwd_sum_kernelI11Fp32IOBf16WLi128EEv26Group_norm_nhwc_fwd_params --------------------------
	.section	.text._Z30group_norm_nhwc_fwd_sum_kernelI11Fp32IOBf16WLi128EEv26Group_norm_nhwc_fwd_params,"ax",@progbits
	.align	128
        .global         _Z30group_norm_nhwc_fwd_sum_kernelI11Fp32IOBf16WLi128EEv26Group_norm_nhwc_fwd_params
        .type           _Z30group_norm_nhwc_fwd_sum_kernelI11Fp32IOBf16WLi128EEv26Group_norm_nhwc_fwd_params,@function
        .size           _Z30group_norm_nhwc_fwd_sum_kernelI11Fp32IOBf16WLi128EEv26Group_norm_nhwc_fwd_params,(.L_x_3633 - _Z30group_norm_nhwc_fwd_sum_kernelI11Fp32IOBf16WLi128EEv26Group_norm_nhwc_fwd_params)
        .other          _Z30group_norm_nhwc_fwd_sum_kernelI11Fp32IOBf16WLi128EEv26Group_norm_nhwc_fwd_params,@"STO_CUDA_ENTRY STV_DEFAULT"
_Z30group_norm_nhwc_fwd_sum_kernelI11Fp32IOBf16WLi128EEv26Group_norm_nhwc_fwd_params:
.text._Z30group_norm_nhwc_fwd_sum_kernelI11Fp32IOBf16WLi128EEv26Group_norm_nhwc_fwd_params:
        /* <DEDUP_REMOVED lines=40> */
.L_x_1508:
        /* <DEDUP_REMOVED lines=153> */
.L_x_1507:
        /* <DEDUP_REMOVED lines=77> */
.L_x_1509:
        /* <DEDUP_REMOVED lines=41> */
.L_x_1510:
        /* <DEDUP_REMOVED lines=17> */
.L_x_1512:
[----:B------:R-:W-:Y:S05]  /*1480*/  BSYNC.RECONVERGENT B0 ;  /* 0x0000000000007941 */ /* 0x000fea0003800200 */
.L_x_1511:
[C---:B-----5:R-:W-:Y:S01]  /*1490*/  FMUL.FTZ R6, R2.reuse, R2 ;  /* 0x0000000202067220 */ /* 0x060fe20000410000 */
[----:B------:R-:W-:-:S03]  /*14a0*/  FADD.FTZ R2, R2, R3 ;  /* 0x0000000302027221 */ /* 0x000fc60000010000 */
[----:B------:R-:W-:Y:S01]  /*14b0*/  FFMA.FTZ R3, R3, R3, R6 ;  /* 0x0000000303037223 */ /* 0x000fe20000010006 */
[----:B------:R-:W-:-:S03]  /*14c0*/  FADD.FTZ R23, R23, R2 ;  /* 0x0000000217177221 */ /* 0x000fc60000010000 */
[----:B------:R-:W-:-:S07]  /*14d0*/  FADD.FTZ R22, R22, R3 ;  /* 0x0000000316167221 */ /* 0x000fce0000010000 */
.L_x_1506:
        /* <DEDUP_REMOVED lines=126> */
.L_x_1533:
        /* <DEDUP_REMOVED lines=32> */
.L_x_1513:
        /* <DEDUP_REMOVED lines=37> */
.L_x_1514:
        /* <DEDUP_REMOVED lines=9> */
.L_x_1515:
[----:B------:R-:W-:Y:S02]  /*21a0*/  ISETP.GE.AND P6, PT, R20, 0x8, PT ;  /* 0x000000081400780c */ /* 0x000fe40003fc6270 */
[----:B------:R-:W-:Y:S02]  /*21b0*/  MOV R24, R3 ;  /* 0x0000000300187202 */ /* 0x000fe40000000f00 */
[----:B------:R-:W-:-:S09]  /*21c0*/  SEL R22, R25, RZ, P5 ;  /* 0x000000ff19167207 */ /* 0x000fd20002800000 */
[----:B------:R-:W-:Y:S05]  /*21d0*/  WARPSYNC.COLLECTIVE R17, `(.L_x_1516) ;  /* 0x0000000011087348 */ /* 0x000fea0003c00000 */
[----:B------:R0:W1:Y:S02]  /*21e0*/  SHFL.UP P0, R25, R24, R19, R18 ;  /* 0x0400001318197389 */ /* 0x0000640000000012 */
[----:B01----:R-:W-:Y:S05]  /*21f0*/  ENDCOLLECTIVE ;  /* 0x000000000000791b */ /* 0x003fea0003800000 */
.L_x_1516:
[----:B------:R-:W-:Y:S01]  /*2200*/  IMAD.IADD R22, R21, 0x1, R22 ;  /* 0x0000000115167824 */ /* 0x000fe200078e0216 */
[----:B------:R-:W-:Y:S01]  /*2210*/  MOV R24, R0 ;  /* 0x0000000000187202 */ /* 0x000fe20000000f00 */
[----:B------:R-:W-:-:S07]  /*2220*/  IMAD.MOV.U32 R26, RZ, RZ, R25 ;  /* 0x000000ffff1a7224 */ /* 0x000fce00078e0019 */
[----:B------:R-:W-:Y:S05]  /*2230*/  WARPSYNC.COLLECTIVE R17, `(.L_x_1517) ;  /* 0x0000000011087348 */ /* 0x000fea0003c00000 */
[----:B------:R0:W1:Y:S02]  /*2240*/  SHFL.UP P0, R25, R24, R19, R18 ;  /* 0x0400001318197389 */ /* 0x0000640000000012 */
[----:B01----:R-:W-:Y:S05]  /*2250*/  ENDCOLLECTIVE ;  /* 0x000000000000791b */ /* 0x003fea0003800000 */
.L_x_1517:
        /* <DEDUP_REMOVED lines=8> */
.L_x_1518:
        /* <DEDUP_REMOVED lines=9> */
.L_x_1519:
[----:B------:R-:W-:Y:S01]  /*2370*/  IADD3 R21, PT, PT, R22, R21, RZ ;  /* 0x0000001516157210 */ /* 0x000fe20007ffe0ff */
[----:B------:R-:W-:Y:S01]  /*2380*/  IMAD.MOV.U32 R24, RZ, RZ, R0 ;  /* 0x000000ffff187224 */ /* 0x000fe200078e0000 */
[----:B------:R-:W-:-:S07]  /*2390*/  MOV R26, R25 ;  /* 0x00000019001a7202 */ /* 0x000fce0000000f00 */
[----:B------:R-:W-:Y:S05]  /*23a0*/  WARPSYNC.COLLECTIVE R17, `(.L_x_1520) ;  /* 0x0000000011087348 */ /* 0x000fea0003c00000 */
[----:B------:R0:W1:Y:S02]  /*23b0*/  SHFL.UP P0, R25, R24, R19, R18 ;  /* 0x0400001318197389 */ /* 0x0000640000000012 */
[----:B01----:R-:W-:Y:S05]  /*23c0*/  ENDCOLLECTIVE ;  /* 0x000000000000791b */ /* 0x003fea0003800000 */
.L_x_1520:
        /* <DEDUP_REMOVED lines=8> */
.L_x_1521:
        /* <DEDUP_REMOVED lines=9> */
.L_x_1522:
[----:B------:R-:W-:Y:S01]  /*24e0*/  IMAD.IADD R22, R21, 0x1, R22 ;  /* 0x0000000115167824 */ /* 0x000fe200078e0216 */
[----:B------:R-:W-:Y:S01]  /*24f0*/  MOV R24, R0 ;  /* 0x0000000000187202 */ /* 0x000fe20000000f00 */
[----:B------:R-:W-:-:S07]  /*2500*/  IMAD.MOV.U32 R26, RZ, RZ, R25 ;  /* 0x000000ffff1a7224 */ /* 0x000fce00078e0019 */
[----:B------:R-:W-:Y:S05]  /*2510*/  WARPSYNC.COLLECTIVE R17, `(.L_x_1523) ;  /* 0x0000000011087348 */ /* 0x000fea0003c00000 */
[----:B------:R0:W1:Y:S02]  /*2520*/  SHFL.UP P0, R25, R24, R19, R18 ;  /* 0x0400001318197389 */ /* 0x0000640000000012 */
[----:B01----:R-:W-:Y:S05]  /*2530*/  ENDCOLLECTIVE ;  /* 0x000000000000791b */ /* 0x003fea0003800000 */
.L_x_1523:
        /* <DEDUP_REMOVED lines=8> */
.L_x_1524:
        /* <DEDUP_REMOVED lines=9> */
.L_x_1525:
[----:B------:R-:W-:-:S04]  /*2650*/  SEL R23, R23, RZ, P6 ;  /* 0x000000ff17177207 */ /* 0x000fc80003000000 */
[----:B------:R-:W-:Y:S01]  /*2660*/  IADD3 R23, PT, PT, R22, R23, RZ ;  /* 0x0000001716177210 */ /* 0x000fe20007ffe0ff */
[----:B------:R-:W-:Y:S02]  /*2670*/  IMAD.MOV.U32 R24, RZ, RZ, R0 ;  /* 0x000000ffff187224 */ /* 0x000fe400078e0000 */
[----:B------:R-:W-:-:S07]  /*2680*/  FADD.FTZ R20, R3, R25 ;  /* 0x0000001903147221 */ /* 0x000fce0000010000 */
[----:B------:R-:W-:Y:S05]  /*2690*/  WARPSYNC.COLLECTIVE R17, `(.L_x_1526) ;  /* 0x0000000011087348 */ /* 0x000fea0003c00000 */
[----:B------:R0:W1:Y:S02]  /*26a0*/  SHFL.UP P0, R25, R24, R19, R18 ;  /* 0x0400001318197389 */ /* 0x0000640000000012 */
[----:B01----:R-:W-:Y:S05]  /*26b0*/  ENDCOLLECTIVE ;  /* 0x000000000000791b */ /* 0x003fea0003800000 */
.L_x_1526:
        /* <DEDUP_REMOVED lines=8> */
.L_x_1527:
        /* <DEDUP_REMOVED lines=8> */
.L_x_1528:
[----:B------:R-:W-:Y:S01]  /*27c0*/  IMAD.IADD R22, R23, 0x1, R22 ;  /* 0x0000000117167824 */ /* 0x000fe200078e0216 */
[----:B------:R-:W-:Y:S01]  /*27d0*/  MOV R24, R0 ;  /* 0x0000000000187202 */ /* 0x000fe20000000f00 */
[----:B------:R-:W-:-:S07]  /*27e0*/  IMAD.MOV.U32 R26, RZ, RZ, R25 ;  /* 0x000000ffff1a7224 */ /* 0x000fce00078e0019 */
[----:B------:R-:W-:Y:S05]  /*27f0*/  WARPSYNC.COLLECTIVE R17, `(.L_x_1529) ;  /* 0x0000000011087348 */ /* 0x000fea0003c00000 */
[----:B------:R0:W1:Y:S02]  /*2800*/  SHFL.UP P0, R25, R24, R19, R18 ;  /* 0x0400001318197389 */ /* 0x0000640000000012 */
[----:B01----:R-:W-:Y:S05]  /*2810*/  ENDCOLLECTIVE ;  /* 0x000000000000791b */ /* 0x003fea0003800000 */
.L_x_1529:
        /* <DEDUP_REMOVED lines=8> */
.L_x_1530:
[----:B------:R-:W-:-:S05]  /*28a0*/  FADD.FTZ R21, R0, R21 ;  /* 0x0000001500157221 */ /* 0x000fca0000010000 */
[----:B------:R-:W-:Y:S01]  /*28b0*/  @P4 FSEL R0, R21, R0, !P5 ;  /* 0x0000000015004208 */ /* 0x000fe20006800000 */
[----:B------:R-:W-:Y:S01]  /*28c0*/  IMAD.MOV.U32 R24, RZ, RZ, R3 ;  /* 0x000000ffff187224 */ /* 0x000fe200078e0003 */
[----:B------:R-:W-:-:S07]  /*28d0*/  MOV R21, R25 ;  /* 0x0000001900157202 */ /* 0x000fce0000000f00 */
[----:B------:R-:W-:Y:S05]  /*28e0*/  WARPSYNC.COLLECTIVE R17, `(.L_x_1531) ;  /* 0x0000000011087348 */ /* 0x000fea0003c00000 */
[----:B------:R0:W1:Y:S02]  /*28f0*/  SHFL.UP P0, R25, R24, R19, R18 ;  /* 0x0400001318197389 */ /* 0x0000640000000012 */
[----:B01----:R-:W-:Y:S05]  /*2900*/  ENDCOLLECTIVE ;  /* 0x000000000000791b */ /* 0x003fea0003800000 */
.L_x_1531:
[----:B------:R-:W-:Y:S02]  /*2910*/  MOV R24, R0 ;  /* 0x0000000000187202 */ /* 0x000fe40000000f00 */
[----:B------:R-:W-:-:S07]  /*2920*/  MOV R3, R25 ;  /* 0x0000001900037202 */ /* 0x000fce0000000f00 */
[----:B------:R-:W-:Y:S05]  /*2930*/  WARPSYNC.COLLECTIVE R17, `(.L_x_1532) ;  /* 0x0000000011087348 */ /* 0x000fea0003c00000 */
[----:B------:R0:W1:Y:S02]  /*2940*/  SHFL.UP P0, R25, R24, R19, R18 ;  /* 0x0400001318197389 */ /* 0x0000640000000012 */
[----:B01----:R-:W-:Y:S05]  /*2950*/  ENDCOLLECTIVE ;  /* 0x000000000000791b */ /* 0x003fea0003800000 */
.L_x_1532:
[----:B------:R-:W-:Y:S05]  /*2960*/  BRA `(.L_x_1533) ;  /* 0xfffffff000d47947 */ /* 0x000fea000383ffff */
.L_x_1534:
        /* <DEDUP_REMOVED lines=9> */
.L_x_3633:


//--------------------- .text._Z30group_norm_nhwc_fwd_sum_kernelI11Fp32IOBf16WLi192EEv26Group_norm_nhwc_fwd_params --------------------------
	.section	.text._Z30group_norm_nhwc_fwd_sum_kernelI11Fp32IOBf16WLi192EEv26Group_norm_nhwc_fwd_params,"ax",@progbits
	.align	128
        .global         _Z30group_norm_nhwc_fwd_sum_kernelI11Fp32IOBf16WLi192EEv26Group_norm_nhwc_fwd_params
        .type           _Z30group_norm_nhwc_fwd_sum_kernelI11Fp32IOBf16WLi192EEv26Group_norm_nhwc_fwd_params,@function
        .size           _Z30group_norm_nhwc_fwd_sum_kernelI11Fp32IOBf16WLi192EEv26Group_norm_nhwc_fwd_params,(.L_x_3634 - _Z30group_norm_nhwc_fwd_sum_kernelI11Fp32IOBf16WLi192EEv26Group_norm_nhwc_fwd_params)
        .other          _Z30group_norm_nhwc_fwd_sum_kernelI11Fp32IOBf16WLi192EEv26Group_norm_nhwc_fwd_params,@"STO_CUDA_ENTRY STV_DEFAULT"
_Z30group_norm_nhwc_fwd_sum_kernelI11Fp32IOBf16WLi192EEv26Group_norm_nhwc_fwd_params:
.text._Z30group_norm_nhwc_fwd_sum_kernelI11Fp32IOBf16WLi192EEv26Group_norm_nhwc_fwd_params:
        /* <DEDUP_REMOVED lines=41> */
.L_x_1537:
        /* <DEDUP_REMOVED lines=156> */
.L_x_1536:
        /* <DEDUP_REMOVED lines=81> */
.L_x_1538:
        /* <DEDUP_REMOVED lines=42> */
.L_x_1539:
        /* <DEDUP_REMOVED lines=18> */
.L_x_1541:
[----:B------:R-:W-:Y:S05]  /*1520*/  BSYNC.RECONVERGENT B0 ;  /* 0x0000000000007941 */ /* 0x000fea0003800200 */
.L_x_1540:
[C---:B-----5:R-:W-:Y:S01]  /*1530*/  FMUL.FTZ R8, R6.reuse, R6 ;  /* 0x0000000606087220 */ /* 0x060fe20000410000 */
[----:B------:R-:W-:-:S03]  /*1540*/  FADD.FTZ R3, R6, R7 ;  /* 0x0000000706037221 */ /* 0x000fc60000010000 */
[----:B------:R-:W-:Y:S01]  /*1550*/  FFMA.FTZ R7, R7, R7, R8 ;  /* 0x0000000707077223 */ /* 0x000fe20000010008 */
[----:B------:R-:W-:-:S03]  /*1560*/  FADD.FTZ R2, R2, R3 ;  /* 0x0000000302027221 */ /* 0x000fc60000010000 */
[----:B------:R-:W-:-:S07]  /*1570*/  FADD.FTZ R0, R0, R7 ;  /* 0x0000000700007221 */ /* 0x000fce0000010000 */
.L_x_1535:
        /* <DEDUP_REMOVED lines=144> */
.L_x_1562:
        /* <DEDUP_REMOVED lines=48> */
.L_x_1542:
        /* <DEDUP_REMOVED lines=39> */
.L_x_1543:
[----:B------:R-:W-:Y:S02]  /*23f0*/  HFMA2 R0, -RZ, RZ, 0, 5.9604644775390625e-08 ;  /* 0x00000001ff007431 */ /* 0x000fe400000001ff */
[----:B------:R-:W-:Y:S01]  /*2400*/  IMAD.MOV.U32 R27, RZ, RZ, RZ ;  /* 0x000000ffff1b7224 */ /* 0x000fe200078e00ff */
[----:B------:R-:W-:Y:S02]  /*2410*/  MOV R28, 0xffffffff ;  /* 0xffffffff001c7802 */ /* 0x000fe40000000f00 */
[----:B------:R-:W-:-:S13]  /*2420*/  ISETP.GE.AND P6, PT, R5, 0x1, PT ;  /* 0x000000010500780c */ /* 0x000fda0003fc6270 */
[----:B------:R-:W-:Y:S05]  /*2430*/  WARPSYNC.COLLECTIVE R28, `(.L_x_1544) ;  /* 0x000000001c087348 */ /* 0x000fea0003c00000 */
[----:B------:R0:W1:Y:S02]  /*2440*/  SHFL.UP P0, R0, R2, R0, R27 ;  /* 0x0400000002007389 */ /* 0x000064000000001b */
[----:B01----:R-:W-:Y:S05]  /*2450*/  ENDCOLLECTIVE ;  /* 0x000000000000791b */ /* 0x003fea0003800000 */
.L_x_1544:
        /* <DEDUP_REMOVED lines=9> */
.L_x_1545:
        /* <DEDUP_REMOVED lines=9> */
.L_x_1546:
        /* <DEDUP_REMOVED lines=9> */
.L_x_1547:
        /* <DEDUP_REMOVED lines=8> */
.L_x_1548:
        /* <DEDUP_REMOVED lines=9> */
.L_x_1549:
        /* <DEDUP_REMOVED lines=9> */
.L_x_1550:
        /* <DEDUP_REMOVED lines=8> */
.L_x_1551:
        /* <DEDUP_REMOVED lines=9> */
.L_x_1552:
        /* <DEDUP_REMOVED lines=9> */
.L_x_1553:
        /* <DEDUP_REMOVED lines=8> */
.L_x_1554:
        /* <DEDUP_REMOVED lines=9> */
.L_x_1555:
        /* <DEDUP_REMOVED lines=9> */
.L_x_1556:
        /* <DEDUP_REMOVED lines=8> */
.L_x_1557:
        /* <DEDUP_REMOVED lines=9> */
.L_x_1558:
        /* <DEDUP_REMOVED lines=9> */
.L_x_1559:
[----:B------:R-:W-:Y:S01]  /*2c90*/  MOV R2, R4 ;  /* 0x0000000400027202 */ /* 0x000fe20000000f00 */
[----:B------:R-:W-:Y:S02]  /*2ca0*/  IMAD.MOV.U32 R29, RZ, RZ, R0 ;  /* 0x000000ffff1d7224 */ /* 0x000fe400078e0000 */
[----:B------:R-:W-:-:S07]  /*2cb0*/  IMAD.MOV.U32 R0, RZ, RZ, 0x1 ;  /* 0x00000001ff007424 */ /* 0x000fce00078e00ff */
[----:B------:R-:W-:Y:S05]  /*2cc0*/  WARPSYNC.COLLECTIVE R28, `(.L_x_1560) ;  /* 0x000000001c087348 */ /* 0x000fea0003c00000 */
[----:B------:R0:W1:Y:S02]  /*2cd0*/  SHFL.UP P0, R0, R2, R0, R27 ;  /* 0x0400000002007389 */ /* 0x000064000000001b */
[----:B01----:R-:W-:Y:S05]  /*2ce0*/  ENDCOLLECTIVE ;  /* 0x000000000000791b */ /* 0x003fea0003800000 */
.L_x_1560:
[----:B------:R-:W-:Y:S01]  /*2cf0*/  IMAD.MOV.U32 R2, RZ, RZ, R3 ;  /* 0x000000ffff027224 */ /* 0x000fe200078e0003 */
[----:B------:R-:W-:Y:S01]  /*2d00*/  MOV R4, R0 ;  /* 0x0000000000047202 */ /* 0x000fe20000000f00 */
[----:B------:R-:W-:-:S07]  /*2d10*/  HFMA2 R0, -RZ, RZ, 0, 5.9604644775390625e-08 ;  /* 0x00000001ff007431 */ /* 0x000fce00000001ff */
[----:B------:R-:W-:Y:S05]  /*2d20*/  WARPSYNC.COLLECTIVE R28, `(.L_x_1561) ;  /* 0x000000001c087348 */ /* 0x000fea0003c00000 */
[----:B------:R0:W1:Y:S02]  /*2d30*/  SHFL.UP P0, R0, R2, R0, R27 ;  /* 0x0400000002007389 */ /* 0x000064000000001b */
[----:B01----:R-:W-:Y:S05]  /*2d40*/  ENDCOLLECTIVE ;  /* 0x000000000000791b */ /* 0x003fea0003800000 */
.L_x_1561:
[----:B------:R-:W-:Y:S01]  /*2d50*/  IMAD.MOV.U32 R5, RZ, RZ, R0 ;  /* 0x000000ffff057224 */ /* 0x000fe200078e0000 */
[----:B------:R-:W-:Y:S06]  /*2d60*/  BRA `(.L_x_1562) ;  /* 0xfffffff000447947 */ /* 0x000fec000383ffff */
.L_x_1563:
        /* <DEDUP_REMOVED lines=9> */
.L_x_3634:


//--------------------- .text._Z30group_norm_nhwc_fwd_sum_kernelI11Fp32IOBf16WLi448EEv26Group_norm_nhwc_fwd_params --------------------------
	.section	.text._Z30group_norm_nhwc_fwd_sum_kernelI11Fp32IOBf16WLi448EEv26Group_norm_nhwc_fwd_params,"ax",@progbits
	.align	128
        .global         _Z30group_norm_nhwc_fwd_sum_kernelI11Fp32IOBf16WLi448EEv26Group_norm_nhwc_fwd_params
        .type           _Z30group_norm_nhwc_fwd_sum_kernelI11Fp32IOBf16WLi448EEv26Group_norm_nhwc_fwd_params,@function
        .size           _Z30group_norm_nhwc_fwd_sum_kernelI11Fp32IOBf16WLi448EEv26Group_norm_nhwc_fwd_params,(.L_x_3635 - _Z30group_norm_nhwc_fwd_sum_kernelI11Fp32IOBf16WLi448EEv26Group_norm_nhwc_fwd_params)
        .other          _Z30group_norm_nhwc_fwd_sum_kernelI11Fp32IOBf16WLi448EEv26Group_norm_nhwc_fwd_params,@"STO_CUDA_ENTRY STV_DEFAULT"
_Z30group_norm_nhwc_fwd_sum_kernelI11Fp32IOBf16WLi448EEv26Group_norm_nhwc_fwd_params:
.text._Z30group_norm_nhwc_fwd_sum_kernelI11Fp32IOBf16WLi448EEv26Group_norm_nhwc_fwd_params:
        /* <DEDUP_REMOVED lines=40> */
.L_x_1566:
        /* <DEDUP_REMOVED lines=154> */
.L_x_1565:
        /* <DEDUP_REMOVED lines=79> */
.L_x_1567:
        /* <DEDUP_REMOVED lines=41> */
.L_x_1568:
        /* <DEDUP_REMOVED lines=17> */
.L_x_1570:
[----:B------:R-:W-:Y:S05]  /*14b0*/  BSYNC.RECONVERGENT B0 ;  /* 0x0000000000007941 */ /* 0x000fea0003800200 */
.L_x_1569:
[C---:B-----5:R-:W-:Y:S01]  /*14c0*/  FMUL.FTZ R4, R2.reuse, R2 ;  /* 0x0000000202047220 */ /* 0x060fe20000410000 */
[----:B------:R-:W-:-:S03]  /*14d0*/  FADD.FTZ R5, R2, R3 ;  /* 0x0000000302057221 */ /* 0x000fc60000010000 */
[----:B------:R-:W-:Y:S01]  /*14e0*/  FFMA.FTZ R4, R3, R3, R4 ;  /* 0x0000000303047223 */ /* 0x000fe20000010004 */
[----:B------:R-:W-:-:S03]  /*14f0*/  FADD.FTZ R28, R28, R5 ;  /* 0x000000051c1c7221 */ /* 0x000fc60000010000 */
[----:B------:R-:W-:-:S07]  /*1500*/  FADD.FTZ R29, R29, R4 ;  /* 0x000000041d1d7221 */ /* 0x000fce0000010000 */
.L_x_1564:
        /* <DEDUP_REMOVED lines=223> */
.L_x_1591:
        /* <DEDUP_REMOVED lines=114> */
.L_x_1571:
        /* <DEDUP_REMOVED lines=44> */
.L_x_1572:
        /* <DEDUP_REMOVED lines=8> */
.L_x_1573:
        /* <DEDUP_REMOVED lines=10> */
.L_x_1574:
        /* <DEDUP_REMOVED lines=9> */
.L_x_1575:
        /* <DEDUP_REMOVED lines=9> */
.L_x_1576:
[----:B------:R-:W-:Y:S01]  /*2f20*/  SEL R3, R0, RZ, P1 ;  /* 0x000000ff00037207 */ /* 0x000fe20000800000 */
[----:B------:R-:W-:-:S03]  /*2f30*/  HFMA2 R0, -RZ, RZ, 0, 1.1920928955078125e-07 ;  /* 0x00000002ff007431 */ /* 0x000fc600000001ff */
[----:B------:R-:W-:Y:S01]  /*2f40*/  IADD3 R50, PT, PT, R50, R3, RZ ;  /* 0x0000000332327210 */ /* 0x000fe20007ffe0ff */
[----:B------:R-:W-:-:S07]  /*2f50*/  IMAD.MOV.U32 R3, RZ, RZ, R4 ;  /* 0x000000ffff037224 */ /* 0x000fce00078e0004 */
[----:B------:R-:W-:Y:S05]  /*2f60*/  WARPSYNC.COLLECTIVE R49, `(.L_x_1577) ;  /* 0x0000000031087348 */ /* 0x000fea0003c00000 */
[----:B------:R0:W1:Y:S02]  /*2f70*/  SHFL.UP P6, R0, R3, R0, R48 ;  /* 0x0400000003007389 */ /* 0x00006400000c0030 */
[----:B01----:R-:W-:Y:S05]  /*2f80*/  ENDCOLLECTIVE ;  /* 0x000000000000791b */ /* 0x003fea0003800000 */
.L_x_1577:
        /* <DEDUP_REMOVED lines=9> */
.L_x_1578:
        /* <DEDUP_REMOVED lines=9> */
.L_x_1579:
[----:B------:R-:W-:Y:S01]  /*30b0*/  SEL R3, R0, RZ, P1 ;  /* 0x000000ff00037207 */ /* 0x000fe20000800000 */
[----:B------:R-:W-:-:S04]  /*30c0*/  IMAD.MOV.U32 R0, RZ, RZ, 0x4 ;  /* 0x00000004ff007424 */ /* 0x000fc800078e00ff */
[----:B------:R-:W-:Y:S01]  /*30d0*/  IMAD.IADD R50, R50, 0x1, R3 ;  /* 0x0000000132327824 */ /* 0x000fe200078e0203 */
[----:B------:R-:W-:-:S07]  /*30e0*/  MOV R3, R4 ;  /* 0x0000000400037202 */ /* 0x000fce0000000f00 */
[----:B------:R-:W-:Y:S05]  /*30f0*/  WARPSYNC.COLLECTIVE R49, `(.L_x_1580) ;  /* 0x0000000031087348 */ /* 0x000fea0003c00000 */
[----:B------:R0:W1:Y:S02]  /*3100*/  SHFL.UP P6, R0, R3, R0, R48 ;  /* 0x0400000003007389 */ /* 0x00006400000c0030 */
[----:B01----:R-:W-:Y:S05]  /*3110*/  ENDCOLLECTIVE ;  /* 0x000000000000791b */ /* 0x003fea0003800000 */
.L_x_1580:
        /* <DEDUP_REMOVED lines=8> */
.L_x_1581:
        /* <DEDUP_REMOVED lines=9> */
.L_x_1582:
        /* <DEDUP_REMOVED lines=8> */
.L_x_1583:
        /* <DEDUP_REMOVED lines=9> */
.L_x_1584:
        /* <DEDUP_REMOVED lines=9> */
.L_x_1585:
        /* <DEDUP_REMOVED lines=9> */
.L_x_1586:
        /* <DEDUP_REMOVED lines=8> */
.L_x_1587:
        /* <DEDUP_REMOVED lines=9> */
.L_x_1588:
[----:B------:R-:W-:Y:S01]  /*3570*/  ISETP.NE.AND P0, PT, R61, RZ, PT ;  /* 0x000000ff3d00720c */ /* 0x000fe20003f05270 */
[----:B------:R-:W-:Y:S01]  /*3580*/  IMAD.MOV.U32 R3, RZ, RZ, R4 ;  /* 0x000000ffff037224 */ /* 0x000fe200078e0004 */
[----:B------:R-:W-:Y:S01]  /*3590*/  MOV R60, R0 ;  /* 0x00000000003c7202 */ /* 0x000fe20000000f00 */
[----:B------:R-:W-:-:S10]  /*35a0*/  HFMA2 R0, -RZ, RZ, 0, 5.9604644775390625e-08 ;  /* 0x00000001ff007431 */ /* 0x000fd400000001ff */
[----:B------:R-:W-:Y:S05]  /*35b0*/  WARPSYNC.COLLECTIVE R49, `(.L_x_1589) ;  /* 0x0000000031087348 */ /* 0x000fea0003c00000 */
[----:B------:R0:W1:Y:S02]  /*35c0*/  SHFL.UP P6, R0, R3, R0, R48 ;  /* 0x0400000003007389 */ /* 0x00006400000c0030 */
[----:B01----:R-:W-:Y:S05]  /*35d0*/  ENDCOLLECTIVE ;  /* 0x000000000000791b */ /* 0x003fea0003800000 */
.L_x_1589:
[----:B------:R-:W-:Y:S01]  /*35e0*/  MOV R3, R2 ;  /* 0x0000000200037202 */ /* 0x000fe20000000f00 */
[----:B------:R-:W-:Y:S02]  /*35f0*/  IMAD.MOV.U32 R4, RZ, RZ, R0 ;  /* 0x000000ffff047224 */ /* 0x000fe400078e0000 */
[----:B------:R-:W-:-:S07]  /*3600*/  IMAD.MOV.U32 R0, RZ, RZ, 0x1 ;  /* 0x00000001ff007424 */ /* 0x000fce00078e00ff */
[----:B------:R-:W-:Y:S05]  /*3610*/  WARPSYNC.COLLECTIVE R49, `(.L_x_1590) ;  /* 0x0000000031087348 */ /* 0x000fea0003c00000 */
[----:B------:R0:W1:Y:S02]  /*3620*/  SHFL.UP P6, R0, R3, R0, R48 ;  /* 0x0400000003007389 */ /* 0x00006400000c0030 */
[----:B01----:R-:W-:Y:S05]  /*3630*/  ENDCOLLECTIVE ;  /* 0x000000000000791b */ /* 0x003fea0003800000 */
.L_x_1590:
[----:B------:R-:W-:Y:S01]  /*3640*/  MOV R2, R0 ;  /* 0x0000000000027202 */ /* 0x000fe20000000f00 */
[----:B------:R-:W-:Y:S06]  /*3650*/  BRA `(.L_x_1591) ;  /* 0xffffffec00287947 */ /* 0x000fec000383ffff */
.L_x_1592:
        /* <DEDUP_REMOVED lines=10> */
.L_x_3635:


//--------------------- .text._Z30group_norm_nhwc_fwd_sum_kernelI11Fp32IOBf16WLi256EEv26Group_norm_nhwc_fwd_params --------------------------
	.section	.text._Z30group_norm_nhwc_fwd_sum_kernelI11Fp32IOBf16WLi256EEv26Group_norm_nhwc_fwd_params,"ax",@progbits
	.align	128
        .global         _Z30group_norm_nhwc_fwd_sum_kernelI11Fp32IOBf16WLi256EEv26Group_norm_nhwc_fwd_params
        .type           _Z30group_norm_nhwc_fwd_sum_kernelI11Fp32IOBf16WLi256EEv26Group_norm_nhwc_fwd_params,@function
        .size           _Z30group_norm_nhwc_fwd_sum_kernelI11Fp32IOBf16WLi256EEv26Group_norm_nhwc_fwd_params,(.L_x_3636 - _Z30group_norm_nhwc_fwd_sum_kernelI11Fp32IOBf16WLi256EEv26Group_norm_nhwc_fwd_params)
        .other          _Z30group_norm_nhwc_fwd_sum_kernelI11Fp32IOBf16WLi256EEv26Group_norm_nhwc_fwd_params,@"STO_CUDA_ENTRY STV_DEFAULT"
_Z30group_norm_nhwc_fwd_sum_kernelI11Fp32IOBf16WLi256EEv26Group_norm_nhwc_fwd_params:
.text._Z30group_norm_nhwc_fwd_sum_kernelI11Fp32IOBf16WLi256EEv26Group_norm_nhwc_fwd_params:
        /* <DEDUP_REMOVED lines=40> */
.L_x_1595:
        /* <DEDUP_REMOVED lines=161> */
.L_x_1594:
        /* <DEDUP_REMOVED lines=74> */
.L_x_1596:
        /* <DEDUP_REMOVED lines=41> */
.L_x_1597:
        /* <DEDUP_REMOVED lines=17> */
.L_x_1599:
[----:B------:R-:W-:Y:S05]  /*14d0*/  BSYNC.RECONVERGENT B0 ;  /* 0x0000000000007941 */ /* 0x000fea0003800200 */
.L_x_1598:
[C---:B-----5:R-:W-:Y:S01]  /*14e0*/  FMUL.FTZ R6, R2.reuse, R2 ;  /* 0x0000000202067220 */ /* 0x060fe20000410000 */
[----:B------:R-:W-:-:S03]  /*14f0*/  FADD.FTZ R2, R2, R3 ;  /* 0x0000000302027221 */ /* 0x000fc60000010000 */
[----:B------:R-:W-:Y:S01]  /*1500*/  FFMA.FTZ R3, R3, R3, R6 ;  /* 0x0000000303037223 */ /* 0x000fe20000010006 */
[----:B------:R-:W-:-:S03]  /*1510*/  FADD.FTZ R9, R9, R2 ;  /* 0x0000000209097221 */ /* 0x000fc60000010000 */
[----:B------:R-:W-:-:S07]  /*1520*/  FADD.FTZ R8, R8, R3 ;  /* 0x0000000308087221 */ /* 0x000fce0000010000 */
.L_x_1593:
        /* <DEDUP_REMOVED lines=164> */
.L_x_1620:
        /* <DEDUP_REMOVED lines=62> */
.L_x_1600:
        /* <DEDUP_REMOVED lines=43> */
.L_x_1601:
        /* <DEDUP_REMOVED lines=9> */
.L_x_1602:
        /* <DEDUP_REMOVED lines=9> */
.L_x_1603:
        /* <DEDUP_REMOVED lines=9> */
.L_x_1604:
        /* <DEDUP_REMOVED lines=9> */
.L_x_1605:
[----:B------:R-:W-:Y:S02]  /*2840*/  MOV R3, R5 ;  /* 0x0000000500037202 */ /* 0x000fe40000000f00 */
[----:B------:R-:W-:-:S05]  /*2850*/  SEL R0, R0, RZ, P2 ;  /* 0x000000ff00007207 */ /* 0x000fca0001000000 */
[----:B------:R-:W-:Y:S02]  /*2860*/  IMAD.IADD R37, R37, 0x1, R0 ;  /* 0x0000000125257824 */ /* 0x000fe400078e0200 */
[----:B------:R-:W-:-:S07]  /*2870*/  IMAD.MOV.U32 R0, RZ, RZ, 0x2 ;  /* 0x00000002ff007424 */ /* 0x000fce00078e00ff */
[----:B------:R-:W-:Y:S05]  /*2880*/  WARPSYNC.COLLECTIVE R36, `(.L_x_1606) ;  /* 0x0000000024087348 */ /* 0x000fea0003c00000 */
[----:B------:R0:W1:Y:S02]  /*2890*/  SHFL.UP P0, R0, R3, R0, R35 ;  /* 0x0400000003007389 */ /* 0x0000640000000023 */
[----:B01----:R-:W-:Y:S05]  /*28a0*/  ENDCOLLECTIVE ;  /* 0x000000000000791b */ /* 0x003fea0003800000 */
.L_x_1606:
        /* <DEDUP_REMOVED lines=9> */
.L_x_1607:
        /* <DEDUP_REMOVED lines=9> */
.L_x_1608:
[----:B------:R-:W-:Y:S01]  /*29d0*/  IMAD.MOV.U32 R3, RZ, RZ, R5 ;  /* 0x000000ffff037224 */ /* 0x000fe200078e0005 */
[----:B------:R-:W-:-:S04]  /*29e0*/  SEL R0, R0, RZ, P2 ;  /* 0x000000ff00007207 */ /* 0x000fc80001000000 */
[----:B------:R-:W-:Y:S01]  /*29f0*/  IADD3 R37, PT, PT, R37, R0, RZ ;  /* 0x0000000025257210 */ /* 0x000fe20007ffe0ff */
[----:B------:R-:W-:-:S07]  /*2a00*/  HFMA2 R0, -RZ, RZ, 0, 2.384185791015625e-07 ;  /* 0x00000004ff007431 */ /* 0x000fce00000001ff */
[----:B------:R-:W-:Y:S05]  /*2a10*/  WARPSYNC.COLLECTIVE R36, `(.L_x_1609) ;  /* 0x0000000024087348 */ /* 0x000fea0003c00000 */
[----:B------:R0:W1:Y:S02]  /*2a20*/  SHFL.UP P0, R0, R3, R0, R35 ;  /* 0x0400000003007389 */ /* 0x0000640000000023 */
[----:B01----:R-:W-:Y:S05]  /*2a30*/  ENDCOLLECTIVE ;  /* 0x000000000000791b */ /* 0x003fea0003800000 */
.L_x_1609:
[----:B------:R-:W-:Y:S02]  /*2a40*/  IMAD.MOV.U32 R3, RZ, RZ, R4 ;  /* 0x000000ffff037224 */ /* 0x000fe400078e0004 */
[----:B------:R-:W-:-:S05]  /*2a50*/  FADD.FTZ R0, R5, R0 ;  /* 0x0000000005007221 */ /* 0x000fca0000010000 */
[----:B------:R-:W-:Y:S02]  /*2a60*/  @P2 FSEL R5, R0, R5, !P1 ;  /* 0x0000000500052208 */ /* 0x000fe40004800000 */
[----:B------:R-:W-:-:S07]  /*2a70*/  MOV R0, 0x4 ;  /* 0x0000000400007802 */ /* 0x000fce0000000f00 */
[----:B------:R-:W-:Y:S05]  /*2a80*/  WARPSYNC.COLLECTIVE R36, `(.L_x_1610) ;  /* 0x0000000024087348 */ /* 0x000fea0003c00000 */
[----:B------:R0:W1:Y:S02]  /*2a90*/  SHFL.UP P0, R0, R3, R0, R35 ;  /* 0x0400000003007389 */ /* 0x0000640000000023 */
[----:B01----:R-:W-:Y:S05]  /*2aa0*/  ENDCOLLECTIVE ;  /* 0x000000000000791b */ /* 0x003fea0003800000 */
.L_x_1610:
        /* <DEDUP_REMOVED lines=10> */
.L_x_1611:
        /* <DEDUP_REMOVED lines=8> */
.L_x_1612:
        /* <DEDUP_REMOVED lines=8> */
.L_x_1613:
        /* <DEDUP_REMOVED lines=10> */
.L_x_1614:
        /* <DEDUP_REMOVED lines=8> */
.L_x_1615:
        /* <DEDUP_REMOVED lines=11> */
.L_x_1616:
        /* <DEDUP_REMOVED lines=8> */
.L_x_1617:
[----:B------:R-:W-:Y:S01]  /*2ea0*/  ISETP.NE.AND P1, PT, R34, RZ, PT ;  /* 0x000000ff2200720c */ /* 0x000fe20003f25270 */
[----:B------:R-:W-:Y:S01]  /*2eb0*/  IMAD.MOV.U32 R3, RZ, RZ, R5 ;  /* 0x000000ffff037224 */ /* 0x000fe200078e0005 */
[----:B------:R-:W-:Y:S01]  /*2ec0*/  MOV R33, R0 ;  /* 0x0000000000217202 */ /* 0x000fe20000000f00 */
[----:B------:R-:W-:-:S10]  /*2ed0*/  HFMA2 R0, -RZ, RZ, 0, 5.9604644775390625e-08 ;  /* 0x00000001ff007431 */ /* 0x000fd400000001ff */
[----:B------:R-:W-:Y:S05]  /*2ee0*/  WARPSYNC.COLLECTIVE R36, `(.L_x_1618) ;  /* 0x0000000024087348 */ /* 0x000fea0003c00000 */
[----:B------:R0:W1:Y:S02]  /*2ef0*/  SHFL.UP P0, R0, R3, R0, R35 ;  /* 0x0400000003007389 */ /* 0x0000640000000023 */
[----:B01----:R-:W-:Y:S05]  /*2f00*/  ENDCOLLECTIVE ;  /* 0x000000000000791b */ /* 0x003fea0003800000 */
.L_x_1618:
[----:B------:R-:W-:Y:S01]  /*2f10*/  MOV R3, R4 ;  /* 0x0000000400037202 */ /* 0x000fe20000000f00 */
[----:B------:R-:W-:Y:S02]  /*2f20*/  IMAD.MOV.U32 R5, RZ, RZ, R0 ;  /* 0x000000ffff057224 */ /* 0x000fe400078e0000 */
[----:B------:R-:W-:-:S07]  /*2f30*/  IMAD.MOV.U32 R0, RZ, RZ, 0x1 ;  /* 0x00000001ff007424 */ /* 0x000fce00078e00ff */
[----:B------:R-:W-:Y:S05]  /*2f40*/  WARPSYNC.COLLECTIVE R36, `(.L_x_1619) ;  /* 0x0000000024087348 */ /* 0x000fea0003c00000 */
[----:B------:R0:W1:Y:S02]  /*2f50*/  SHFL.UP P0, R0, R3, R0, R35 ;  /* 0x0400000003007389 */ /* 0x0000640000000023 */
[----:B01----:R-:W-:Y:S05]  /*2f60*/  ENDCOLLECTIVE ;  /* 0x000000000000791b */ /* 0x003fea0003800000 */
.L_x_1619:
[----:B------:R-:W-:Y:S01]  /*2f70*/  MOV R4, R0 ;  /* 0x0000000000047202 */ /* 0x000fe20000000f00 */
[----:B------:R-:W-:Y:S06]  /*2f80*/  BRA `(.L_x_1620) ;  /* 0xffffffec00f87947 */ /* 0x000fec000383ffff */
.L_x_1621:
        /* <DEDUP_REMOVED lines=15> */
.L_x_3636:


//--------------------- .text._Z30group_norm_nhwc_fwd_sum_kernelI11Fp32IOBf16WLi120EEv26Group_norm_nhwc_fwd_params --------------------------
	.section	.text._Z30group_norm_nhwc_fwd_sum_kernelI11Fp32IOBf16WLi120EEv26Group_norm_nhwc_fwd_params,"ax",@progbits
	.align	128
        .global         _Z30group_norm_nhwc_fwd_sum_kernelI11Fp32IOBf16WLi120EEv26Group_norm_nhwc_fwd_params
        .type           _Z30group_norm_nhwc_fwd_sum_kernelI11Fp32IOBf16WLi120EEv26Group_norm_nhwc_fwd_params,@function
        .size           _Z30group_norm_nhwc_fwd_sum_kernelI11Fp32IOBf16WLi120EEv26Group_norm_nhwc_fwd_params,(.L_x_3637 - _Z30group_norm_nhwc_fwd_sum_kernelI11Fp32IOBf16WLi120EEv26Group_norm_nhwc_fwd_params)
        .other          _Z30group_norm_nhwc_fwd_sum_kernelI11Fp32IOBf16WLi120EEv26Group_norm_nhwc_fwd_params,@"STO_CUDA_ENTRY STV_DEFAULT"
_Z30group_norm_nhwc_fwd_sum_kernelI11Fp32IOBf16WLi120EEv26Group_norm_nhwc_fwd_params:
.text._Z30group_norm_nhwc_fwd_sum_kernelI11Fp32IOBf16WLi120EEv26Group_norm_nhwc_fwd_params:
        /* <DEDUP_REMOVED lines=40> */
.L_x_1624:
        /* <DEDUP_REMOVED lines=153> */
.L_x_1623:
        /* <DEDUP_REMOVED lines=77> */
.L_x_1625:
        /* <DEDUP_REMOVED lines=41> */
.L_x_1626:
        /* <DEDUP_REMOVED lines=17> */
.L_x_1628:
[----:B------:R-:W-:Y:S05]  /*1480*/  BSYNC.RECONVERGENT B0 ;  /* 0x0000000000007941 */ /* 0x000fea0003800200 */
.L_x_1627:
[C---:B-----5:R-:W-:Y:S01]  /*1490*/  FMUL.FTZ R6, R2.reuse, R2 ;  /* 0x0000000202067220 */ /* 0x060fe20000410000 */
[----:B------:R-:W-:-:S03]  /*14a0*/  FADD.FTZ R2, R2, R3 ;  /* 0x0000000302027221 */ /* 0x000fc60000010000 */
[----:B------:R-:W-:Y:S01]  /*14b0*/  FFMA.FTZ R3, R3, R3, R6 ;  /* 0x0000000303037223 */ /* 0x000fe20000010006 */
[----:B------:R-:W-:-:S03]  /*14c0*/  FADD.FTZ R23, R23, R2 ;  /* 0x0000000217177221 */ /* 0x000fc60000010000 */
[----:B------:R-:W-:-:S07]  /*14d0*/  FADD.FTZ R22, R22, R3 ;  /* 0x0000000316167221 */ /* 0x000fce0000010000 */
.L_x_1622:
        /* <DEDUP_REMOVED lines=150> */
.L_x_1642:
        /* <DEDUP_REMOVED lines=46> */
.L_x_1629:
        /* <DEDUP_REMOVED lines=31> */
.L_x_1630:
[----:B0-----:R-:W-:Y:S05]  /*2310*/  WARPSYNC.COLLECTIVE R13, `(.L_x_1631) ;  /* 0x000000000d087348 */ /* 0x001fea0003c00000 */
[----:B------:R-:W-:Y:S01]  /*2320*/  NOP ;  /* 0x0000000000007918 */ /* 0x000fe20000000000 */
[----:B0-----:R-:W-:Y:S05]  /*2330*/  ENDCOLLECTIVE ;  /* 0x000000000000791b */ /* 0x001fea0003800000 */
.L_x_1631:
        /* <DEDUP_REMOVED lines=14> */
.L_x_1632:
        /* <DEDUP_REMOVED lines=9> */
.L_x_1633:
        /* <DEDUP_REMOVED lines=11> */
.L_x_1634:
        /* <DEDUP_REMOVED lines=9> */
.L_x_1635:
        /* <DEDUP_REMOVED lines=11> */
.L_x_1636:
        /* <DEDUP_REMOVED lines=9> */
.L_x_1637:
        /* <DEDUP_REMOVED lines=11> */
.L_x_1638:
        /* <DEDUP_REMOVED lines=10> */
.L_x_1639:
        /* <DEDUP_REMOVED lines=9> */
.L_x_1640:
[----:B------:R-:W-:Y:S01]  /*2910*/  @!P0 FADD.FTZ R7, R7, R14 ;  /* 0x0000000e07078221 */ /* 0x000fe20000010000 */
[----:B------:R0:W-:Y:S04]  /*2920*/  STS [R12+0xc0], R11 ;  /* 0x0000c00b0c007388 */ /* 0x0001e80000000800 */
[----:B------:R0:W-:Y:S04]  /*2930*/  STS [R12+0xc4], R8 ;  /* 0x0000c4080c007388 */ /* 0x0001e80000000800 */
[----:B------:R0:W-:Y:S02]  /*2940*/  STS [R12+0xc8], R7 ;  /* 0x0000c8070c007388 */ /* 0x0001e40000000800 */
[----:B0-----:R-:W-:Y:S05]  /*2950*/  WARPSYNC.COLLECTIVE R13, `(.L_x_1641) ;  /* 0x000000000d087348 */ /* 0x001fea0003c00000 */
[----:B------:R-:W-:Y:S01]  /*2960*/  NOP ;  /* 0x0000000000007918 */ /* 0x000fe20000000000 */
[----:B0-----:R-:W-:Y:S05]  /*2970*/  ENDCOLLECTIVE ;  /* 0x000000000000791b */ /* 0x001fea0003800000 */
.L_x_1641:
[----:B------:R-:W-:Y:S05]  /*2980*/  BRA `(.L_x_1642) ;  /* 0xfffffff4002c7947 */ /* 0x000fea000383ffff */
.L_x_1643:
        /* <DEDUP_REMOVED lines=15> */
.L_x_3637:


//--------------------- .text._Z30group_norm_nhwc_fwd_sum_kernelI11Fp32IOBf16WLi140EEv26Group_norm_nhwc_fwd_params --------------------------
	.section	.text._Z30group_norm_nhwc_fwd_sum_kernelI11Fp32IOBf16WLi140EEv26Group_norm_nhwc_fwd_params,"ax",@progbits
	.align	128
        .global         _Z30group_norm_nhwc_fwd_sum_kernelI11Fp32IOBf16WLi140EEv26Group_norm_nhwc_fwd_params
        .type           _Z30group_norm_nhwc_fwd_sum_kernelI11Fp32IOBf16WLi140EEv26Group_norm_nhwc_fwd_params,@function
        .size           _Z30group_norm_nhwc_fwd_sum_kernelI11Fp32IOBf16WLi140EEv26Group_norm_nhwc_fwd_params,(.L_x_3638 - _Z30group_norm_nhwc_fwd_sum_kernelI11Fp32IOBf16WLi140EEv26Group_norm_nhwc_fwd_params)
        .other          _Z30group_norm_nhwc_fwd_sum_kernelI11Fp32IOBf16WLi140EEv26Group_norm_nhwc_fwd_params,@"STO_CUDA_ENTRY STV_DEFAULT"
_Z30group_norm_nhwc_fwd_sum_kernelI11Fp32IOBf16WLi140EEv26Group_norm_nhwc_fwd_params:
.text._Z30group_norm_nhwc_fwd_sum_kernelI11Fp32IOBf16WLi140EEv26Group_norm_nhwc_fwd_params:
        /* <DEDUP_REMOVED lines=40> */
.L_x_1646:
        /* <DEDUP_REMOVED lines=153> */
.L_x_1645:
        /* <DEDUP_REMOVED lines=77> */
.L_x_1647:
        /* <DEDUP_REMOVED lines=41> */
.L_x_1648:
        /* <DEDUP_REMOVED lines=17> */
.L_x_1650:
[----:B------:R-:W-:Y:S05]  /*1480*/  BSYNC.RECONVERGENT B0 ;  /* 0x0000000000007941 */ /* 0x000fea0003800200 */
.L_x_1649:
[C---:B-----5:R-:W-:Y:S01]  /*1490*/  FMUL.FTZ R6, R2.reuse, R2 ;  /* 0x0000000202067220 */ /* 0x060fe20000410000 */
[----:B------:R-:W-:-:S03]  /*14a0*/  FADD.FTZ R2, R2, R3 ;  /* 0x0000000302027221 */ /* 0x000fc60000010000 */
[----:B------:R-:W-:Y:S01]  /*14b0*/  FFMA.FTZ R3, R3, R3, R6 ;  /* 0x0000000303037223 */ /* 0x000fe20000010006 */
[----:B------:R-:W-:-:S03]  /*14c0*/  FADD.FTZ R23, R23, R2 ;  /* 0x0000000217177221 */ /* 0x000fc60000010000 */
[----:B------:R-:W-:-:S07]  /*14d0*/  FADD.FTZ R22, R22, R3 ;  /* 0x0000000316167221 */ /* 0x000fce0000010000 */
.L_x_1644:
        /* <DEDUP_REMOVED lines=157> */
.L_x_1664:
        /* <DEDUP_REMOVED lines=60> */
.L_x_1651:
        /* <DEDUP_REMOVED lines=33> */
.L_x_1652:
[----:B------:R-:W-:Y:S05]  /*2480*/  WARPSYNC.COLLECTIVE R11, `(.L_x_1653) ;  /* 0x000000000b087348 */ /* 0x000fea0003c00000 */
[----:B------:R-:W-:Y:S01]  /*2490*/  NOP ;  /* 0x0000000000007918 */ /* 0x000fe20000000000 */
[----:B------:R-:W-:Y:S05]  /*24a0*/  ENDCOLLECTIVE ;  /* 0x000000000000791b */ /* 0x000fea0003800000 */
.L_x_1653:
        /* <DEDUP_REMOVED lines=14> */
.L_x_1654:
        /* <DEDUP_REMOVED lines=9> */
.L_x_1655:
        /* <DEDUP_REMOVED lines=11> */
.L_x_1656:
        /* <DEDUP_REMOVED lines=9> */
.L_x_1657:
        /* <DEDUP_REMOVED lines=11> */
.L_x_1658:
        /* <DEDUP_REMOVED lines=9> */
.L_x_1659:
        /* <DEDUP_REMOVED lines=11> */
.L_x_1660:
        /* <DEDUP_REMOVED lines=10> */
.L_x_1661:
        /* <DEDUP_REMOVED lines=9> */
.L_x_1662:
[----:B------:R-:W-:Y:S01]  /*2a80*/  @!P0 FADD.FTZ R8, R8, R17 ;  /* 0x0000001108088221 */ /* 0x000fe20000010000 */
[----:B------:R0:W-:Y:S04]  /*2a90*/  STS [R9+0xc0], R12 ;  /* 0x0000c00c09007388 */ /* 0x0001e80000000800 */
[----:B------:R0:W-:Y:S04]  /*2aa0*/  STS [R9+0xc4], R6 ;  /* 0x0000c40609007388 */ /* 0x0001e80000000800 */
[----:B------:R0:W-:Y:S02]  /*2ab0*/  STS [R9+0xc8], R8 ;  /* 0x0000c80809007388 */ /* 0x0001e40000000800 */
[----:B0-----:R-:W-:Y:S05]  /*2ac0*/  WARPSYNC.COLLECTIVE R11, `(.L_x_1663) ;  /* 0x000000000b087348 */ /* 0x001fea0003c00000 */
[----:B------:R-:W-:Y:S01]  /*2ad0*/  NOP ;  /* 0x0000000000007918 */ /* 0x000fe20000000000 */
[----:B0-----:R-:W-:Y:S05]  /*2ae0*/  ENDCOLLECTIVE ;  /* 0x000000000000791b */ /* 0x001fea0003800000 */
.L_x_1663:
[----:B------:R-:W-:Y:S05]  /*2af0*/  BRA `(.L_x_1664) ;  /* 0xfffffff000ec7947 */ /* 0x000fea000383ffff */
.L_x_1665:
        /* <DEDUP_REMOVED lines=16> */
.L_x_3638:


//--------------------- .text._Z30group_norm_nhwc_fwd_sum_kernelI11Fp32IOBf16WLi160EEv26Group_norm_nhwc_fwd_params --------------------------
	.section	.text._Z30group_norm_nhwc_fwd_sum_kernelI11Fp32IOBf16WLi160EEv26Group_norm_nhwc_fwd_params,"ax",@progbits
	.align	128
        .global         _Z30group_norm_nhwc_fwd_sum_kernelI11Fp32IOBf16WLi160EEv26Group_norm_nhwc_fwd_params
        .type           _Z30group_norm_nhwc_fwd_sum_kernelI11Fp32IOBf16WLi160EEv26Group_norm_nhwc_fwd_params,@function
        .size           _Z30group_norm_nhwc_fwd_sum_kernelI11Fp32IOBf16WLi160EEv26Group_norm_nhwc_fwd_params,(.L_x_3639 - _Z30group_norm_nhwc_fwd_sum_kernelI11Fp32IOBf16WLi160EEv26Group_norm_nhwc_fwd_params)
        .other          _Z30group_norm_nhwc_fwd_sum_kernelI11Fp32IOBf16WLi160EEv26Group_norm_nhwc_fwd_params,@"STO_CUDA_ENTRY STV_DEFAULT"
_Z30group_norm_nhwc_fwd_sum_kernelI11Fp32IOBf16WLi160EEv26Group_norm_nhwc_fwd_params:
.text._Z30group_norm_nhwc_fwd_sum_kernelI11Fp32IOBf16WLi160EEv26Group_norm_nhwc_fwd_params:
        /* <DEDUP_REMOVED lines=39> */
.L_x_1668:
        /* <DEDUP_REMOVED lines=156> */
.L_x_1667:
        /* <DEDUP_REMOVED lines=77> */
.L_x_1669:
        /* <DEDUP_REMOVED lines=41> */
.L_x_1670:
        /* <DEDUP_REMOVED lines=17> */
.L_x_1672:
[----:B------:R-:W-:Y:S05]  /*14a0*/  BSYNC.RECONVERGENT B0 ;  /* 0x0000000000007941 */ /* 0x000fea0003800200 */
.L_x_1671:
[C---:B-----5:R-:W-:Y:S01]  /*14b0*/  FMUL.FTZ R6, R2.reuse, R2 ;  /* 0x0000000202067220 */ /* 0x060fe20000410000 */
[----:B------:R-:W-:-:S03]  /*14c0*/  FADD.FTZ R2, R2, R3 ;  /* 0x0000000302027221 */ /* 0x000fc60000010000 */
[----:B------:R-:W-:Y:S01]  /*14d0*/  FFMA.FTZ R3, R3, R3, R6 ;  /* 0x0000000303037223 */ /* 0x000fe20000010006 */
[----:B------:R-:W-:-:S03]  /*14e0*/  FADD.FTZ R9, R9, R2 ;  /* 0x0000000209097221 */ /* 0x000fc60000010000 */
[----:B------:R-:W-:-:S07]  /*14f0*/  FADD.FTZ R8, R8, R3 ;  /* 0x0000000308087221 */ /* 0x000fce0000010000 */
.L_x_1666:
        /* <DEDUP_REMOVED lines=133> */
.L_x_1693:
        /* <DEDUP_REMOVED lines=36> */
.L_x_1673:
        /* <DEDUP_REMOVED lines=35> */
.L_x_1674:
        /* <DEDUP_REMOVED lines=8> */
.L_x_1675:
[----:B------:R-:W-:-:S04]  /*2240*/  SEL R27, R27, RZ, P6 ;  /* 0x000000ff1b1b7207 */ /* 0x000fc80003000000 */
[----:B------:R-:W-:Y:S01]  /*2250*/  IADD3 R28, PT, PT, R26, R27, RZ ;  /* 0x0000001b1a1c7210 */ /* 0x000fe20007ffe0ff */
[----:B------:R-:W-:-:S07]  /*2260*/  IMAD.MOV.U32 R26, RZ, RZ, R5 ;  /* 0x000000ffff1a7224 */ /* 0x000fce00078e0005 */
[----:B------:R-:W-:Y:S05]  /*2270*/  WARPSYNC.COLLECTIVE R25, `(.L_x_1676) ;  /* 0x0000000019087348 */ /* 0x000fea0003c00000 */
[----:B------:R0:W1:Y:S02]  /*2280*/  SHFL.UP P0, R27, R26, R23, R24 ;  /* 0x040000171a1b7389 */ /* 0x0000640000000018 */
[----:B01----:R-:W-:Y:S05]  /*2290*/  ENDCOLLECTIVE ;  /* 0x000000000000791b */ /* 0x003fea0003800000 */
.L_x_1676:
[----:B------:R-:W-:Y:S01]  /*22a0*/  IMAD.MOV.U32 R26, RZ, RZ, R0 ;  /* 0x000000ffff1a7224 */ /* 0x000fe200078e0000 */
[----:B------:R-:W-:-:S07]  /*22b0*/  MOV R29, R27 ;  /* 0x0000001b001d7202 */ /* 0x000fce0000000f00 */
[----:B------:R-:W-:Y:S05]  /*22c0*/  WARPSYNC.COLLECTIVE R25, `(.L_x_1677) ;  /* 0x0000000019087348 */ /* 0x000fea0003c00000 */
[----:B------:R0:W1:Y:S02]  /*22d0*/  SHFL.UP P0, R27, R26, R23, R24 ;  /* 0x040000171a1b7389 */ /* 0x0000640000000018 */
[----:B01----:R-:W-:Y:S05]  /*22e0*/  ENDCOLLECTIVE ;  /* 0x000000000000791b */ /* 0x003fea0003800000 */
.L_x_1677:
        /* <DEDUP_REMOVED lines=11> */
.L_x_1678:
[----:B------:R-:W-:Y:S02]  /*23a0*/  ISETP.NE.AND P5, PT, R28, RZ, PT ;  /* 0x000000ff1c00720c */ /* 0x000fe40003fa5270 */
[----:B------:R-:W-:Y:S02]  /*23b0*/  MOV R26, R5 ;  /* 0x00000005001a7202 */ /* 0x000fe40000000f00 */
[----:B------:R-:W-:-:S05]  /*23c0*/  SEL R27, R27, RZ, P6 ;  /* 0x000000ff1b1b7207 */ /* 0x000fca0003000000 */
[----:B------:R-:W-:-:S07]  /*23d0*/  IMAD.IADD R29, R28, 0x1, R27 ;  /* 0x000000011c1d7824 */ /* 0x000fce00078e021b */
[----:B------:R-:W-:Y:S05]  /*23e0*/  WARPSYNC.COLLECTIVE R25, `(.L_x_1679) ;  /* 0x0000000019087348 */ /* 0x000fea0003c00000 */
[----:B------:R0:W1:Y:S02]  /*23f0*/  SHFL.UP P0, R27, R26, R23, R24 ;  /* 0x040000171a1b7389 */ /* 0x0000640000000018 */
[----:B01----:R-:W-:Y:S05]  /*2400*/  ENDCOLLECTIVE ;  /* 0x000000000000791b */ /* 0x003fea0003800000 */
.L_x_1679:
        /* <DEDUP_REMOVED lines=8> */
.L_x_1680:
        /* <DEDUP_REMOVED lines=9> */
.L_x_1681:
[----:B------:R-:W-:Y:S02]  /*2520*/  ISETP.NE.AND P5, PT, R29, RZ, PT ;  /* 0x000000ff1d00720c */ /* 0x000fe40003fa5270 */
[----:B------:R-:W-:Y:S02]  /*2530*/  MOV R26, R5 ;  /* 0x00000005001a7202 */ /* 0x000fe40000000f00 */
[----:B------:R-:W-:-:S09]  /*2540*/  SEL R28, R27, RZ, P6 ;  /* 0x000000ff1b1c7207 */ /* 0x000fd20003000000 */
[----:B------:R-:W-:Y:S05]  /*2550*/  WARPSYNC.COLLECTIVE R25, `(.L_x_1682) ;  /* 0x0000000019087348 */ /* 0x000fea0003c00000 */
[----:B------:R0:W1:Y:S02]  /*2560*/  SHFL.UP P0, R27, R26, R23, R24 ;  /* 0x040000171a1b7389 */ /* 0x0000640000000018 */
[----:B01----:R-:W-:Y:S05]  /*2570*/  ENDCOLLECTIVE ;  /* 0x000000000000791b */ /* 0x003fea0003800000 */
.L_x_1682:
        /* <DEDUP_REMOVED lines=9> */
.L_x_1683:
        /* <DEDUP_REMOVED lines=9> */
.L_x_1684:
        /* <DEDUP_REMOVED lines=8> */
.L_x_1685:
        /* <DEDUP_REMOVED lines=9> */
.L_x_1686:
        /* <DEDUP_REMOVED lines=9> */
.L_x_1687:
[----:B------:R-:W-:Y:S02]  /*2840*/  ISETP.NE.AND P5, PT, R29, RZ, PT ;  /* 0x000000ff1d00720c */ /* 0x000fe40003fa5270 */
[----:B------:R-:W-:Y:S02]  /*2850*/  MOV R26, R5 ;  /* 0x00000005001a7202 */ /* 0x000fe40000000f00 */
[----:B------:R-:W-:-:S09]  /*2860*/  SEL R6, R27, RZ, P6 ;  /* 0x000000ff1b067207 */ /* 0x000fd20003000000 */
[----:B------:R-:W-:Y:S05]  /*2870*/  WARPSYNC.COLLECTIVE R25, `(.L_x_1688) ;  /* 0x0000000019087348 */ /* 0x000fea0003c00000 */
[----:B------:R0:W1:Y:S02]  /*2880*/  SHFL.UP P0, R27, R26, R23, R24 ;  /* 0x040000171a1b7389 */ /* 0x0000640000000018 */
[----:B01----:R-:W-:Y:S05]  /*2890*/  ENDCOLLECTIVE ;  /* 0x000000000000791b */ /* 0x003fea0003800000 */
.L_x_1688:
[----:B------:R-:W-:Y:S02]  /*28a0*/  IADD3 R6, PT, PT, R29, R6, RZ ;  /* 0x000000061d067210 */ /* 0x000fe40007ffe0ff */
[----:B------:R-:W-:Y:S01]  /*28b0*/  MOV R26, R0 ;  /* 0x00000000001a7202 */ /* 0x000fe20000000f00 */
[----:B------:R-:W-:-:S07]  /*28c0*/  IMAD.MOV.U32 R28, RZ, RZ, R27 ;  /* 0x000000ffff1c7224 */ /* 0x000fce00078e001b */
[----:B------:R-:W-:Y:S05]  /*28d0*/  WARPSYNC.COLLECTIVE R25, `(.L_x_1689) ;  /* 0x0000000019087348 */ /* 0x000fea0003c00000 */
[----:B------:R0:W1:Y:S02]  /*28e0*/  SHFL.UP P0, R27, R26, R23, R24 ;  /* 0x040000171a1b7389 */ /* 0x0000640000000018 */
[----:B01----:R-:W-:Y:S05]  /*28f0*/  ENDCOLLECTIVE ;  /* 0x000000000000791b */ /* 0x003fea0003800000 */
.L_x_1689:
        /* <DEDUP_REMOVED lines=10> */
.L_x_1690:
[----:B------:R-:W-:Y:S01]  /*29a0*/  IMAD.MOV.U32 R26, RZ, RZ, R5 ;  /* 0x000000ffff1a7224 */ /* 0x000fe200078e0005 */
[----:B------:R-:W-:-:S07]  /*29b0*/  MOV R6, R27 ;  /* 0x0000001b00067202 */ /* 0x000fce0000000f00 */
[----:B------:R-:W-:Y:S05]  /*29c0*/  WARPSYNC.COLLECTIVE R25, `(.L_x_1691) ;  /* 0x0000000019087348 */ /* 0x000fea0003c00000 */
[----:B------:R0:W1:Y:S02]  /*29d0*/  SHFL.UP P0, R27, R26, R23, R24 ;  /* 0x040000171a1b7389 */ /* 0x0000640000000018 */
[----:B01----:R-:W-:Y:S05]  /*29e0*/  ENDCOLLECTIVE ;  /* 0x000000000000791b */ /* 0x003fea0003800000 */
.L_x_1691:
[----:B------:R-:W-:Y:S02]  /*29f0*/  MOV R26, R0 ;  /* 0x00000000001a7202 */ /* 0x000fe40000000f00 */
[----:B------:R-:W-:-:S07]  /*2a00*/  MOV R5, R27 ;  /* 0x0000001b00057202 */ /* 0x000fce0000000f00 */
[----:B------:R-:W-:Y:S05]  /*2a10*/  WARPSYNC.COLLECTIVE R25, `(.L_x_1692) ;  /* 0x0000000019087348 */ /* 0x000fea0003c00000 */
[----:B------:R0:W1:Y:S02]  /*2a20*/  SHFL.UP P0, R27, R26, R23, R24 ;  /* 0x040000171a1b7389 */ /* 0x0000640000000018 */
[----:B01----:R-:W-:Y:S05]  /*2a30*/  ENDCOLLECTIVE ;  /* 0x000000000000791b */ /* 0x003fea0003800000 */
.L_x_1692:
[----:B------:R-:W-:Y:S05]  /*2a40*/  BRA `(.L_x_1693) ;  /* 0xfffffff000c07947 */ /* 0x000fea000383ffff */
.L_x_1694:
        /* <DEDUP_REMOVED lines=11> */
.L_x_3639:


//--------------------- .text._Z30group_norm_nhwc_fwd_sum_kernelI11Fp32IOFp16WLi196EEv26Group_norm_nhwc_fwd_params --------------------------
	.section	.text._Z30group_norm_nhwc_fwd_sum_kernelI11Fp32IOFp16WLi196EEv26Group_norm_nhwc_fwd_params,"ax",@progbits
	.align	128
        .global         _Z30group_norm_nhwc_fwd_sum_kernelI11Fp32IOFp16WLi196EEv26Group_norm_nhwc_fwd_params
        .type           _Z30group_norm_nhwc_fwd_sum_kernelI11Fp32IOFp16WLi196EEv26Group_norm_nhwc_fwd_params,@function
        .size           _Z30group_norm_nhwc_fwd_sum_kernelI11Fp32IOFp16WLi196EEv26Group_norm_nhwc_fwd_params,(.L_x_3640 - _Z30group_norm_nhwc_fwd_sum_kernelI11Fp32IOFp16WLi196EEv26Group_norm_nhwc_fwd_params)
        .other          _Z30group_norm_nhwc_fwd_sum_kernelI11Fp32IOFp16WLi196EEv26Group_norm_nhwc_fwd_params,@"STO_CUDA_ENTRY STV_DEFAULT"
_Z30group_norm_nhwc_fwd_sum_kernelI11Fp32IOFp16WLi196EEv26Group_norm_nhwc_fwd_params:
.text._Z30group_norm_nhwc_fwd_sum_kernelI11Fp32IOFp16WLi196EEv26Group_norm_nhwc_fwd_params:
        /* <DEDUP_REMOVED lines=40> */
.L_x_1697:
        /* <DEDUP_REMOVED lines=153> */
.L_x_1696:
        /* <DEDUP_REMOVED lines=77> */
.L_x_1698:
        /* <DEDUP_REMOVED lines=41> */
.L_x_1699:
        /* <DEDUP_REMOVED lines=17> */
.L_x_1701:
[----:B------:R-:W-:Y:S05]  /*1480*/  BSYNC.RECONVERGENT B0 ;  /* 0x0000000000007941 */ /* 0x000fea0003800200 */
.L_x_1700:
[C---:B-----5:R-:W-:Y:S01]  /*1490*/  FMUL.FTZ R6, R2.reuse, R2 ;  /* 0x0000000202067220 */ /* 0x060fe20000410000 */
[----:B------:R-:W-:-:S03]  /*14a0*/  FADD.FTZ R2, R2, R3 ;  /* 0x0000000302027221 */ /* 0x000fc60000010000 */
[----:B------:R-:W-:Y:S01]  /*14b0*/  FFMA.FTZ R3, R3, R3, R6 ;  /* 0x0000000303037223 */ /* 0x000fe20000010006 */
[----:B------:R-:W-:-:S03]  /*14c0*/  FADD.FTZ R23, R23, R2 ;  /* 0x0000000217177221 */ /* 0x000fc60000010000 */
[----:B------:R-:W-:-:S07]  /*14d0*/  FADD.FTZ R22, R22, R3 ;  /* 0x0000000316167221 */ /* 0x000fce0000010000 */
.L_x_1695:
        /* <DEDUP_REMOVED lines=171> */
.L_x_1715:
        /* <DEDUP_REMOVED lines=76> */
.L_x_1702:
        /* <DEDUP_REMOVED lines=39> */
.L_x_1703:
[----:B------:R-:W-:Y:S05]  /*26c0*/  WARPSYNC.COLLECTIVE R8, `(.L_x_1704) ;  /* 0x0000000008087348 */ /* 0x000fea0003c00000 */
[----:B------:R-:W-:Y:S01]  /*26d0*/  NOP ;  /* 0x0000000000007918 */ /* 0x000fe20000000000 */
[----:B------:R-:W-:Y:S05]  /*26e0*/  ENDCOLLECTIVE ;  /* 0x000000000000791b */ /* 0x000fea0003800000 */
.L_x_1704:
        /* <DEDUP_REMOVED lines=13> */
.L_x_1705:
        /* <DEDUP_REMOVED lines=9> */
.L_x_1706:
        /* <DEDUP_REMOVED lines=11> */
.L_x_1707:
        /* <DEDUP_REMOVED lines=9> */
.L_x_1708:
        /* <DEDUP_REMOVED lines=11> */
.L_x_1709:
        /* <DEDUP_REMOVED lines=9> */
.L_x_1710:
        /* <DEDUP_REMOVED lines=12> */
.L_x_1711:
        /* <DEDUP_REMOVED lines=10> */
.L_x_1712:
        /* <DEDUP_REMOVED lines=9> */
.L_x_1713:
[----:B------:R-:W-:Y:S01]  /*2cc0*/  @!P0 FADD.FTZ R5, R5, R12 ;  /* 0x0000000c05058221 */ /* 0x000fe20000010000 */
[----:B------:R0:W-:Y:S04]  /*2cd0*/  STS [R7+0xc0], R10 ;  /* 0x0000c00a07007388 */ /* 0x0001e80000000800 */
[----:B------:R0:W-:Y:S04]  /*2ce0*/  STS [R7+0xc4], R6 ;  /* 0x0000c40607007388 */ /* 0x0001e80000000800 */
[----:B------:R0:W-:Y:S02]  /*2cf0*/  STS [R7+0xc8], R5 ;  /* 0x0000c80507007388 */ /* 0x0001e40000000800 */
[----:B0-----:R-:W-:Y:S05]  /*2d00*/  WARPSYNC.COLLECTIVE R8, `(.L_x_1714) ;  /* 0x0000000008087348 */ /* 0x001fea0003c00000 */
[----:B------:R-:W-:Y:S01]  /*2d10*/  NOP ;  /* 0x0000000000007918 */ /* 0x000fe20000000000 */
[----:B0-----:R-:W-:Y:S05]  /*2d20*/  ENDCOLLECTIVE ;  /* 0x000000000000791b */ /* 0x001fea0003800000 */
.L_x_1714:
[----:B------:R-:W-:Y:S05]  /*2d30*/  BRA `(.L_x_1715) ;  /* 0xfffffff000947947 */ /* 0x000fea000383ffff */
.L_x_1716:
        /* <DEDUP_REMOVED lines=12> */
.L_x_3640:


//--------------------- .text._Z30group_norm_nhwc_fwd_sum_kernelI11Fp32IOFp16WLi168EEv26Group_norm_nhwc_fwd_params --------------------------
	.section	.text._Z30group_norm_nhwc_fwd_sum_kernelI11Fp32IOFp16WLi168EEv26Group_norm_nhwc_fwd_params,"ax",@progbits
	.align	128
        .global         _Z30group_norm_nhwc_fwd_sum_kernelI11Fp32IOFp16WLi168EEv26Group_norm_nhwc_fwd_params
        .type           _Z30group_norm_nhwc_fwd_sum_kernelI11Fp32IOFp16WLi168EEv26Group_norm_nhwc_fwd_params,@function
        .size           _Z30group_norm_nhwc_fwd_sum_kernelI11Fp32IOFp16WLi168EEv26Group_norm_nhwc_fwd_params,(.L_x_3641 - _Z30group_norm_nhwc_fwd_sum_kernelI11Fp32IOFp16WLi168EEv26Group_norm_nhwc_fwd_params)
        .other          _Z30group_norm_nhwc_fwd_sum_kernelI11Fp32IOFp16WLi168EEv26Group_norm_nhwc_fwd_params,@"STO_CUDA_ENTRY STV_DEFAULT"
_Z30group_norm_nhwc_fwd_sum_kernelI11Fp32IOFp16WLi168EEv26Group_norm_nhwc_fwd_params:
.text._Z30group_norm_nhwc_fwd_sum_kernelI11Fp32IOFp16WLi168EEv26Group_norm_nhwc_fwd_params:
        /* <DEDUP_REMOVED lines=40> */
.L_x_1719:
        /* <DEDUP_REMOVED lines=154> */
.L_x_1718:
        /* <DEDUP_REMOVED lines=81> */
.L_x_1720:
        /* <DEDUP_REMOVED lines=41> */
.L_x_1721:
        /* <DEDUP_REMOVED lines=17> */
.L_x_1723:
[----:B------:R-:W-:Y:S05]  /*14d0*/  BSYNC.RECONVERGENT B0 ;  /* 0x0000000000007941 */ /* 0x000fea0003800200 */
.L_x_1722:
[C---:B-----5:R-:W-:Y:S01]  /*14e0*/  FMUL.FTZ R6, R4.reuse, R4 ;  /* 0x0000000404067220 */ /* 0x060fe20000410000 */
[----:B------:R-:W-:-:S03]  /*14f0*/  FADD.FTZ R4, R4, R5 ;  /* 0x0000000504047221 */ /* 0x000fc60000010000 */
[----:B------:R-:W-:Y:S01]  /*1500*/  FFMA.FTZ R5, R5, R5, R6 ;  /* 0x0000000505057223 */ /* 0x000fe20000010006 */
[----:B------:R-:W-:-:S03]  /*1510*/  FADD.FTZ R3, R3, R4 ;  /* 0x0000000403037221 */ /* 0x000fc60000010000 */
[----:B------:R-:W-:-:S07]  /*1520*/  FADD.FTZ R2, R2, R5 ;  /* 0x0000000502027221 */ /* 0x000fce0000010000 */
.L_x_1717:
        /* <DEDUP_REMOVED lines=166> */
.L_x_1737:
        /* <DEDUP_REMOVED lines=71> */
.L_x_1724:
        /* <DEDUP_REMOVED lines=38> */
.L_x_1725:
[----:B------:R-:W-:Y:S05]  /*2660*/  WARPSYNC.COLLECTIVE R8, `(.L_x_1726) ;  /* 0x0000000008087348 */ /* 0x000fea0003c00000 */
[----:B------:R-:W-:Y:S01]  /*2670*/  NOP ;  /* 0x0000000000007918 */ /* 0x000fe20000000000 */
[----:B------:R-:W-:Y:S05]  /*2680*/  ENDCOLLECTIVE ;  /* 0x000000000000791b */ /* 0x000fea0003800000 */
.L_x_1726:
        /* <DEDUP_REMOVED lines=14> */
.L_x_1727:
        /* <DEDUP_REMOVED lines=9> */
.L_x_1728:
        /* <DEDUP_REMOVED lines=11> */
.L_x_1729:
        /* <DEDUP_REMOVED lines=9> */
.L_x_1730:
        /* <DEDUP_REMOVED lines=11> */
.L_x_1731:
        /* <DEDUP_REMOVED lines=9> */
.L_x_1732:
        /* <DEDUP_REMOVED lines=11> */
.L_x_1733:
        /* <DEDUP_REMOVED lines=10> */
.L_x_1734:
        /* <DEDUP_REMOVED lines=9> */
.L_x_1735:
[----:B------:R-:W-:Y:S01]  /*2c60*/  @!P0 FADD.FTZ R7, R7, R16 ;  /* 0x0000001007078221 */ /* 0x000fe20000010000 */
[----:B------:R0:W-:Y:S04]  /*2c70*/  STS [R6+0xc0], R9 ;  /* 0x0000c00906007388 */ /* 0x0001e80000000800 */
[----:B------:R0:W-:Y:S04]  /*2c80*/  STS [R6+0xc4], R3 ;  /* 0x0000c40306007388 */ /* 0x0001e80000000800 */
[----:B------:R0:W-:Y:S02]  /*2c90*/  STS [R6+0xc8], R7 ;  /* 0x0000c80706007388 */ /* 0x0001e40000000800 */
[----:B0-----:R-:W-:Y:S05]  /*2ca0*/  WARPSYNC.COLLECTIVE R8, `(.L_x_1736) ;  /* 0x0000000008087348 */ /* 0x001fea0003c00000 */
[----:B------:R-:W-:Y:S01]  /*2cb0*/  NOP ;  /* 0x0000000000007918 */ /* 0x000fe20000000000 */
[----:B0-----:R-:W-:Y:S05]  /*2cc0*/  ENDCOLLECTIVE ;  /* 0x000000000000791b */ /* 0x001fea0003800000 */
.L_x_1736:
[----:B------:R-:W-:Y:S05]  /*2cd0*/  BRA `(.L_x_1737) ;  /* 0xfffffff000ac7947 */ /* 0x000fea000383ffff */
.L_x_1738:
        /* <DEDUP_REMOVED lines=10> */
.L_x_3641:


//--------------------- .text._Z30group_norm_nhwc_fwd_sum_kernelI11Fp32IOFp16WLi64EEv26Group_norm_nhwc_fwd_params --------------------------
	.section	.text._Z30group_norm_nhwc_fwd_sum_kernelI11Fp32IOFp16WLi64EEv26Group_norm_nhwc_fwd_params,"ax",@progbits
	.align	128
        .global         _Z30group_norm_nhwc_fwd_sum_kernelI11Fp32IOFp16WLi64EEv26Group_norm_nhwc_fwd_params
        .type           _Z30group_norm_nhwc_fwd_sum_kernelI11Fp32IOFp16WLi64EEv26Group_norm_nhwc_fwd_params,@function
        .size           _Z30group_norm_nhwc_fwd_sum_kernelI11Fp32IOFp16WLi64EEv26Group_norm_nhwc_fwd_params,(.L_x_3642 - _Z30group_norm_nhwc_fwd_sum_kernelI11Fp32IOFp16WLi64EEv26Group_norm_nhwc_fwd_params)
        .other          _Z30group_norm_nhwc_fwd_sum_kernelI11Fp32IOFp16WLi64EEv26Group_norm_nhwc_fwd_params,@"STO_CUDA_ENTRY STV_DEFAULT"
_Z30group_norm_nhwc_fwd_sum_kernelI11Fp32IOFp16WLi64EEv26Group_norm_nhwc_fwd_params:
.text._Z30group_norm_nhwc_fwd_sum_kernelI11Fp32IOFp16WLi64EEv26Group_norm_nhwc_fwd_params:
        /* <DEDUP_REMOVED lines=40> */
.L_x_1741:
        /* <DEDUP_REMOVED lines=153> */
.L_x_1740:
        /* <DEDUP_REMOVED lines=77> */
.L_x_1742:
        /* <DEDUP_REMOVED lines=41> */
.L_x_1743:
        /* <DEDUP_REMOVED lines=17> */
.L_x_1745:
[----:B------:R-:W-:Y:S05]  /*1480*/  BSYNC.RECONVERGENT B0 ;  /* 0x0000000000007941 */ /* 0x000fea0003800200 */
.L_x_1744:
[C---:B-----5:R-:W-:Y:S01]  /*1490*/  FMUL.FTZ R6, R2.reuse, R2 ;  /* 0x0000000202067220 */ /* 0x060fe20000410000 */
[----:B------:R-:W-:-:S03]  /*14a0*/  FADD.FTZ R2, R2, R3 ;  /* 0x0000000302027221 */ /* 0x000fc60000010000 */
[----:B------:R-:W-:Y:S01]  /*14b0*/  FFMA.FTZ R3, R3, R3, R6 ;  /* 0x0000000303037223 */ /* 0x000fe20000010006 */
[----:B------:R-:W-:-:S03]  /*14c0*/  FADD.FTZ R23, R23, R2 ;  /* 0x0000000217177221 */ /* 0x000fc60000010000 */
[----:B------:R-:W-:-:S07]  /*14d0*/  FADD.FTZ R22, R22, R3 ;  /* 0x0000000316167221 */ /* 0x000fce0000010000 */
.L_x_1739:
        /* <DEDUP_REMOVED lines=106> */
.L_x_1766:
        /* <DEDUP_REMOVED lines=13> */
.L_x_1746:
        /* <DEDUP_REMOVED lines=31> */
.L_x_1747:
        /* <DEDUP_REMOVED lines=10> */
.L_x_1748:
[----:B------:R-:W-:Y:S01]  /*1ee0*/  IMAD.MOV.U32 R22, RZ, RZ, R15 ;  /* 0x000000ffff167224 */ /* 0x000fe200078e000f */
[----:B------:R-:W-:-:S07]  /*1ef0*/  MOV R18, R23 ;  /* 0x0000001700127202 */ /* 0x000fce0000000f00 */
[----:B------:R-:W-:Y:S05]  /*1f00*/  WARPSYNC.COLLECTIVE R19, `(.L_x_1749) ;  /* 0x0000000013087348 */ /* 0x000fea0003c00000 */
[----:B------:R0:W1:Y:S02]  /*1f10*/  SHFL.UP P0, R23, R22, R21, R20 ;  /* 0x0400001516177389 */ /* 0x0000640000000014 */
[----:B01----:R-:W-:Y:S05]  /*1f20*/  ENDCOLLECTIVE ;  /* 0x000000000000791b */ /* 0x003fea0003800000 */
.L_x_1749:
[----:B------:R-:W-:-:S04]  /*1f30*/  SEL R18, R18, RZ, P1 ;  /* 0x000000ff12127207 */ /* 0x000fc80000800000 */
[----:B------:R-:W-:Y:S01]  /*1f40*/  IADD3 R18, PT, PT, R17, R18, RZ ;  /* 0x0000001211127210 */ /* 0x000fe20007ffe0ff */
[----:B------:R-:W-:Y:S02]  /*1f50*/  IMAD.MOV.U32 R22, RZ, RZ, R16 ;  /* 0x000000ffff167224 */ /* 0x000fe400078e0010 */
[----:B------:R-:W-:-:S07]  /*1f60*/  FADD.FTZ R24, R15, R23 ;  /* 0x000000170f187221 */ /* 0x000fce0000010000 */
[----:B------:R-:W-:Y:S05]  /*1f70*/  WARPSYNC.COLLECTIVE R19, `(.L_x_1750) ;  /* 0x0000000013087348 */ /* 0x000fea0003c00000 */
[----:B------:R0:W1:Y:S02]  /*1f80*/  SHFL.UP P0, R23, R22, R21, R20 ;  /* 0x0400001516177389 */ /* 0x0000640000000014 */
[----:B01----:R-:W-:Y:S05]  /*1f90*/  ENDCOLLECTIVE ;  /* 0x000000000000791b */ /* 0x003fea0003800000 */
.L_x_1750:
[----:B------:R-:W-:Y:S01]  /*1fa0*/  @P1 FSEL R15, R24, R15, !P3 ;  /* 0x0000000f180f1208 */ /* 0x000fe20005800000 */
[----:B------:R-:W-:Y:S02]  /*1fb0*/  HFMA2 R21, -RZ, RZ, 0, 1.1920928955078125e-07 ;  /* 0x00000002ff157431 */ /* 0x000fe400000001ff */
[----:B------:R-:W-:Y:S01]  /*1fc0*/  IMAD.MOV.U32 R22, RZ, RZ, R18 ;  /* 0x000000ffff167224 */ /* 0x000fe200078e0012 */
[----:B------:R-:W-:-:S07]  /*1fd0*/  MOV R25, R23 ;  /* 0x0000001700197202 */ /* 0x000fce0000000f00 */
[----:B------:R-:W-:Y:S05]  /*1fe0*/  WARPSYNC.COLLECTIVE R19, `(.L_x_1751) ;  /* 0x0000000013087348 */ /* 0x000fea0003c00000 */
[----:B------:R0:W1:Y:S02]  /*1ff0*/  SHFL.UP P0, R23, R22, R21, R20 ;  /* 0x0400001516177389 */ /* 0x0000640000000014 */
[----:B01----:R-:W-:Y:S05]  /*2000*/  ENDCOLLECTIVE ;  /* 0x000000000000791b */ /* 0x003fea0003800000 */
.L_x_1751:
        /* <DEDUP_REMOVED lines=9> */
.L_x_1752:
[----:B------:R-:W-:Y:S01]  /*20a0*/  IMAD.IADD R17, R18, 0x1, R17 ;  /* 0x0000000112117824 */ /* 0x000fe200078e0211 */
[----:B------:R-:W-:Y:S02]  /*20b0*/  MOV R22, R16 ;  /* 0x0000001000167202 */ /* 0x000fe40000000f00 */
[----:B------:R-:W-:-:S07]  /*20c0*/  MOV R24, R23 ;  /* 0x0000001700187202 */ /* 0x000fce0000000f00 */
[----:B------:R-:W-:Y:S05]  /*20d0*/  WARPSYNC.COLLECTIVE R19, `(.L_x_1753) ;  /* 0x0000000013087348 */ /* 0x000fea0003c00000 */
[----:B------:R0:W1:Y:S02]  /*20e0*/  SHFL.UP P0, R23, R22, R21, R20 ;  /* 0x0400001516177389 */ /* 0x0000640000000014 */
[----:B01----:R-:W-:Y:S05]  /*20f0*/  ENDCOLLECTIVE ;  /* 0x000000000000791b */ /* 0x003fea0003800000 */
.L_x_1753:
        /* <DEDUP_REMOVED lines=8> */
.L_x_1754:
        /* <DEDUP_REMOVED lines=9> */
.L_x_1755:
[----:B------:R-:W-:-:S04]  /*2210*/  SEL R18, R18, RZ, P1 ;  /* 0x000000ff12127207 */ /* 0x000fc80000800000 */
[----:B------:R-:W-:Y:S01]  /*2220*/  IADD3 R18, PT, PT, R17, R18, RZ ;  /* 0x0000001211127210 */ /* 0x000fe20007ffe0ff */
[----:B------:R-:W-:Y:S02]  /*2230*/  IMAD.MOV.U32 R22, RZ, RZ, R16 ;  /* 0x000000ffff167224 */ /* 0x000fe400078e0010 */
[----:B------:R-:W-:-:S07]  /*2240*/  FADD.FTZ R24, R15, R23 ;  /* 0x000000170f187221 */ /* 0x000fce0000010000 */
[----:B------:R-:W-:Y:S05]  /*2250*/  WARPSYNC.COLLECTIVE R19, `(.L_x_1756) ;  /* 0x0000000013087348 */ /* 0x000fea0003c00000 */
[----:B------:R0:W1:Y:S02]  /*2260*/  SHFL.UP P0, R23, R22, R21, R20 ;  /* 0x0400001516177389 */ /* 0x0000640000000014 */
[----:B01----:R-:W-:Y:S05]  /*2270*/  ENDCOLLECTIVE ;  /* 0x000000000000791b */ /* 0x003fea0003800000 */
.L_x_1756:
[----:B------:R-:W-:Y:S01]  /*2280*/  @P1 FSEL R15, R24, R15, !P2 ;  /* 0x0000000f180f1208 */ /* 0x000fe20005000000 */
[----:B------:R-:W-:Y:S02]  /*2290*/  HFMA2 R21, -RZ, RZ, 0, 4.76837158203125e-07 ;  /* 0x00000008ff157431 */ /* 0x000fe400000001ff */
[----:B------:R-:W-:Y:S01]  /*22a0*/  IMAD.MOV.U32 R22, RZ, RZ, R18 ;  /* 0x000000ffff167224 */ /* 0x000fe200078e0012 */
[----:B------:R-:W-:-:S07]  /*22b0*/  MOV R25, R23 ;  /* 0x0000001700197202 */ /* 0x000fce0000000f00 */
[----:B------:R-:W-:Y:S05]  /*22c0*/  WARPSYNC.COLLECTIVE R19, `(.L_x_1757) ;  /* 0x0000000013087348 */ /* 0x000fea0003c00000 */
[----:B------:R0:W1:Y:S02]  /*22d0*/  SHFL.UP P0, R23, R22, R21, R20 ;  /* 0x0400001516177389 */ /* 0x0000640000000014 */
[----:B01----:R-:W-:Y:S05]  /*22e0*/  ENDCOLLECTIVE ;  /* 0x000000000000791b */ /* 0x003fea0003800000 */
.L_x_1757:
        /* <DEDUP_REMOVED lines=8> */
.L_x_1758:
[----:B------:R-:W-:Y:S02]  /*2370*/  IMAD.IADD R17, R18, 0x1, R17 ;  /* 0x0000000112117824 */ /* 0x000fe400078e0211 */
[----:B------:R-:W-:Y:S01]  /*2380*/  IMAD.MOV.U32 R22, RZ, RZ, R16 ;  /* 0x000000ffff167224 */ /* 0x000fe200078e0010 */
[----:B------:R-:W-:-:S07]  /*2390*/  MOV R24, R23 ;  /* 0x0000001700187202 */ /* 0x000fce0000000f00 */
[----:B------:R-:W-:Y:S05]  /*23a0*/  WARPSYNC.COLLECTIVE R19, `(.L_x_1759) ;  /* 0x0000000013087348 */ /* 0x000fea0003c00000 */
[----:B------:R0:W1:Y:S02]  /*23b0*/  SHFL.UP P0, R23, R22, R21, R20 ;  /* 0x0400001516177389 */ /* 0x0000640000000014 */
[----:B01----:R-:W-:Y:S05]  /*23c0*/  ENDCOLLECTIVE ;  /* 0x000000000000791b */ /* 0x003fea0003800000 */
.L_x_1759:
        /* <DEDUP_REMOVED lines=8> */
.L_x_1760:
        /* <DEDUP_REMOVED lines=8> */
.L_x_1761:
[----:B------:R-:W-:-:S04]  /*24d0*/  SEL R18, R18, RZ, P1 ;  /* 0x000000ff12127207 */ /* 0x000fc80000800000 */
[----:B------:R-:W-:Y:S02]  /*24e0*/  IADD3 R18, PT, PT, R17, R18, RZ ;  /* 0x0000001211127210 */ /* 0x000fe40007ffe0ff */
[----:B------:R-:W-:Y:S01]  /*24f0*/  MOV R22, R16 ;  /* 0x0000001000167202 */ /* 0x000fe20000000f00 */
[----:B------:R-:W-:-:S07]  /*2500*/  IMAD.MOV.U32 R24, RZ, RZ, R23 ;  /* 0x000000ffff187224 */ /* 0x000fce00078e0017 */
[----:B------:R-:W-:Y:S05]  /*2510*/  WARPSYNC.COLLECTIVE R19, `(.L_x_1762) ;  /* 0x0000000013087348 */ /* 0x000fea0003c00000 */
[----:B------:R0:W1:Y:S02]  /*2520*/  SHFL.UP P0, R23, R22, R21, R20 ;  /* 0x0400001516177389 */ /* 0x0000640000000014 */
[----:B01----:R-:W-:Y:S05]  /*2530*/  ENDCOLLECTIVE ;  /* 0x000000000000791b */ /* 0x003fea0003800000 */
.L_x_1762:
        /* <DEDUP_REMOVED lines=10> */
.L_x_1763:
[----:B------:R-:W-:Y:S01]  /*25e0*/  IMAD.MOV.U32 R22, RZ, RZ, R15 ;  /* 0x000000ffff167224 */ /* 0x000fe200078e000f */
[----:B------:R-:W-:-:S07]  /*25f0*/  MOV R13, R23 ;  /* 0x00000017000d7202 */ /* 0x000fce0000000f00 */
[----:B------:R-:W-:Y:S05]  /*2600*/  WARPSYNC.COLLECTIVE R19, `(.L_x_1764) ;  /* 0x0000000013087348 */ /* 0x000fea0003c00000 */
[----:B------:R0:W1:Y:S02]  /*2610*/  SHFL.UP P0, R23, R22, R21, R20 ;  /* 0x0400001516177389 */ /* 0x0000640000000014 */
[----:B01----:R-:W-:Y:S05]  /*2620*/  ENDCOLLECTIVE ;  /* 0x000000000000791b */ /* 0x003fea0003800000 */
.L_x_1764:
[----:B------:R-:W-:Y:S02]  /*2630*/  MOV R22, R16 ;  /* 0x0000001000167202 */ /* 0x000fe40000000f00 */
[----:B------:R-:W-:-:S07]  /*2640*/  MOV R24, R23 ;  /* 0x0000001700187202 */ /* 0x000fce0000000f00 */
[----:B------:R-:W-:Y:S05]  /*2650*/  WARPSYNC.COLLECTIVE R19, `(.L_x_1765) ;  /* 0x0000000013087348 */ /* 0x000fea0003c00000 */
[----:B------:R0:W1:Y:S02]  /*2660*/  SHFL.UP P0, R23, R22, R21, R20 ;  /* 0x0400001516177389 */ /* 0x0000640000000014 */
[----:B01----:R-:W-:Y:S05]  /*2670*/  ENDCOLLECTIVE ;  /* 0x000000000000791b */ /* 0x003fea0003800000 */
.L_x_1765:
[----:B------:R-:W-:Y:S05]  /*2680*/  BRA `(.L_x_1766) ;  /* 0xfffffff4003c7947 */ /* 0x000fea000383ffff */
.L_x_1767:
        /* <DEDUP_REMOVED lines=15> */
.L_x_3642:


//--------------------- .text._Z30group_norm_nhwc_fwd_sum_kernelI11Fp32IOFp16WLi128EEv26Group_norm_nhwc_fwd_params --------------------------
	.section	.text._Z30group_norm_nhwc_fwd_sum_kernelI11Fp32IOFp16WLi128EEv26Group_norm_nhwc_fwd_params,"ax",@progbits
	.align	128
        .global         _Z30group_norm_nhwc_fwd_sum_kernelI11Fp32IOFp16WLi128EEv26Group_norm_nhwc_fwd_params
        .type           _Z30group_norm_nhwc_fwd_sum_kernelI11Fp32IOFp16WLi128EEv26Group_norm_nhwc_fwd_params,@function
        .size           _Z30group_norm_nhwc_fwd_sum_kernelI11Fp32IOFp16WLi128EEv26Group_norm_nhwc_fwd_params,(.L_x_3643 - _Z30group_norm_nhwc_fwd_sum_kernelI11Fp32IOFp16WLi128EEv26Group_norm_nhwc_fwd_params)
        .other          _Z30group_norm_nhwc_fwd_sum_kernelI11Fp32IOFp16WLi128EEv26Group_norm_nhwc_fwd_params,@"STO_CUDA_ENTRY STV_DEFAULT"
_Z30group_norm_nhwc_fwd_sum_kernelI11Fp32IOFp16WLi128EEv26Group_norm_nhwc_fwd_params:
.text._Z30group_norm_nhwc_fwd_sum_kernelI11Fp32IOFp16WLi128EEv26Group_norm_nhwc_fwd_params:
        /* <DEDUP_REMOVED lines=40> */
.L_x_1770:
        /* <DEDUP_REMOVED lines=153> */
.L_x_1769:
        /* <DEDUP_REMOVED lines=77> */
.L_x_1771:
        /* <DEDUP_REMOVED lines=41> */
.L_x_1772:
        /* <DEDUP_REMOVED lines=17> */
.L_x_1774:
[----:B------:R-:W-:Y:S05]  /*1480*/  BSYNC.RECONVERGENT B0 ;  /* 0x0000000000007941 */ /* 0x000fea0003800200 */
.L_x_1773:
[C---:B-----5:R-:W-:Y:S01]  /*1490*/  FMUL.FTZ R6, R2.reuse, R2 ;  /* 0x0000000202067220 */ /* 0x060fe20000410000 */
[----:B------:R-:W-:-:S03]  /*14a0*/  FADD.FTZ R2, R2, R3 ;  /* 0x0000000302027221 */ /* 0x000fc60000010000 */
[----:B------:R-:W-:Y:S01]  /*14b0*/  FFMA.FTZ R3, R3, R3, R6 ;  /* 0x0000000303037223 */ /* 0x000fe20000010006 */
[----:B------:R-:W-:-:S03]  /*14c0*/  FADD.FTZ R23, R23, R2 ;  /* 0x0000000217177221 */ /* 0x000fc60000010000 */
[----:B------:R-:W-:-:S07]  /*14d0*/  FADD.FTZ R22, R22, R3 ;  /* 0x0000000316167221 */ /* 0x000fce0000010000 */
.L_x_1768:
        /* <DEDUP_REMOVED lines=126> */
.L_x_1795:
        /* <DEDUP_REMOVED lines=32> */
.L_x_1775:
        /* <DEDUP_REMOVED lines=37> */
.L_x_1776:
        /* <DEDUP_REMOVED lines=9> */
.L_x_1777:
[----:B------:R-:W-:Y:S02]  /*21a0*/  ISETP.GE.AND P6, PT, R20, 0x8, PT ;  /* 0x000000081400780c */ /* 0x000fe40003fc6270 */
[----:B------:R-:W-:Y:S02]  /*21b0*/  MOV R24, R3 ;  /* 0x0000000300187202 */ /* 0x000fe40000000f00 */
[----:B------:R-:W-:-:S09]  /*21c0*/  SEL R22, R25, RZ, P5 ;  /* 0x000000ff19167207 */ /* 0x000fd20002800000 */
[----:B------:R-:W-:Y:S05]  /*21d0*/  WARPSYNC.COLLECTIVE R17, `(.L_x_1778) ;  /* 0x0000000011087348 */ /* 0x000fea0003c00000 */
[----:B------:R0:W1:Y:S02]  /*21e0*/  SHFL.UP P0, R25, R24, R19, R18 ;  /* 0x0400001318197389 */ /* 0x0000640000000012 */
[----:B01----:R-:W-:Y:S05]  /*21f0*/  ENDCOLLECTIVE ;  /* 0x000000000000791b */ /* 0x003fea0003800000 */
.L_x_1778:
[----:B------:R-:W-:Y:S01]  /*2200*/  IMAD.IADD R22, R21, 0x1, R22 ;  /* 0x0000000115167824 */ /* 0x000fe200078e0216 */
[----:B------:R-:W-:Y:S01]  /*2210*/  MOV R24, R0 ;  /* 0x0000000000187202 */ /* 0x000fe20000000f00 */
[----:B------:R-:W-:-:S07]  /*2220*/  IMAD.MOV.U32 R26, RZ, RZ, R25 ;  /* 0x000000ffff1a7224 */ /* 0x000fce00078e0019 */
[----:B------:R-:W-:Y:S05]  /*2230*/  WARPSYNC.COLLECTIVE R17, `(.L_x_1779) ;  /* 0x0000000011087348 */ /* 0x000fea0003c00000 */
[----:B------:R0:W1:Y:S02]  /*2240*/  SHFL.UP P0, R25, R24, R19, R18 ;  /* 0x0400001318197389 */ /* 0x0000640000000012 */
[----:B01----:R-:W-:Y:S05]  /*2250*/  ENDCOLLECTIVE ;  /* 0x000000000000791b */ /* 0x003fea0003800000 */
.L_x_1779:
        /* <DEDUP_REMOVED lines=8> */
.L_x_1780:
        /* <DEDUP_REMOVED lines=9> */
.L_x_1781:
[----:B------:R-:W-:Y:S01]  /*2370*/  IADD3 R21, PT, PT, R22, R21, RZ ;  /* 0x0000001516157210 */ /* 0x000fe20007ffe0ff */
[----:B------:R-:W-:Y:S01]  /*2380*/  IMAD.MOV.U32 R24, RZ, RZ, R0 ;  /* 0x000000ffff187224 */ /* 0x000fe200078e0000 */
[----:B------:R-:W-:-:S07]  /*2390*/  MOV R26, R25 ;  /* 0x00000019001a7202 */ /* 0x000fce0000000f00 */
[----:B------:R-:W-:Y:S05]  /*23a0*/  WARPSYNC.COLLECTIVE R17, `(.L_x_1782) ;  /* 0x0000000011087348 */ /* 0x000fea0003c00000 */
[----:B------:R0:W1:Y:S02]  /*23b0*/  SHFL.UP P0, R25, R24, R19, R18 ;  /* 0x0400001318197389 */ /* 0x0000640000000012 */
[----:B01----:R-:W-:Y:S05]  /*23c0*/  ENDCOLLECTIVE ;  /* 0x000000000000791b */ /* 0x003fea0003800000 */
.L_x_1782:
        /* <DEDUP_REMOVED lines=8> */
.L_x_1783:
        /* <DEDUP_REMOVED lines=9> */
.L_x_1784:
[----:B------:R-:W-:Y:S01]  /*24e0*/  IMAD.IADD R22, R21, 0x1, R22 ;  /* 0x0000000115167824 */ /* 0x000fe200078e0216 */
[----:B------:R-:W-:Y:S01]  /*24f0*/  MOV R24, R0 ;  /* 0x0000000000187202 */ /* 0x000fe20000000f00 */
[----:B------:R-:W-:-:S07]  /*2500*/  IMAD.MOV.U32 R26, RZ, RZ, R25 ;  /* 0x000000ffff1a7224 */ /* 0x000fce00078e0019 */
[----:B------:R-:W-:Y:S05]  /*2510*/  WARPSYNC.COLLECTIVE R17, `(.L_x_1785) ;  /* 0x0000000011087348 */ /* 0x000fea0003c00000 */
[----:B------:R0:W1:Y:S02]  /*2520*/  SHFL.UP P0, R25, R24, R19, R18 ;  /* 0x0400001318197389 */ /* 0x0000640000000012 */
[----:B01----:R-:W-:Y:S05]  /*2530*/  ENDCOLLECTIVE ;  /* 0x000000000000791b */ /* 0x003fea0003800000 */
.L_x_1785:
        /* <DEDUP_REMOVED lines=8> */
.L_x_1786:
        /* <DEDUP_REMOVED lines=9> */
.L_x_1787:
[----:B------:R-:W-:-:S04]  /*2650*/  SEL R23, R23, RZ, P6 ;  /* 0x000000ff17177207 */ /* 0x000fc80003000000 */
[----:B------:R-:W-:Y:S01]  /*2660*/  IADD3 R23, PT, PT, R22, R23, RZ ;  /* 0x0000001716177210 */ /* 0x000fe20007ffe0ff */
[----:B------:R-:W-:Y:S02]  /*2670*/  IMAD.MOV.U32 R24, RZ, RZ, R0 ;  /* 0x000000ffff187224 */ /* 0x000fe400078e0000 */
[----:B------:R-:W-:-:S07]  /*2680*/  FADD.FTZ R20, R3, R25 ;  /* 0x0000001903147221 */ /* 0x000fce0000010000 */
[----:B------:R-:W-:Y:S05]  /*2690*/  WARPSYNC.COLLECTIVE R17, `(.L_x_1788) ;  /* 0x0000000011087348 */ /* 0x000fea0003c00000 */
[----:B------:R0:W1:Y:S02]  /*26a0*/  SHFL.UP P0, R25, R24, R19, R18 ;  /* 0x0400001318197389 */ /* 0x0000640000000012 */
[----:B01----:R-:W-:Y:S05]  /*26b0*/  ENDCOLLECTIVE ;  /* 0x000000000000791b */ /* 0x003fea0003800000 */
.L_x_1788:
        /* <DEDUP_REMOVED lines=8> */
.L_x_1789:
        /* <DEDUP_REMOVED lines=8> */
.L_x_1790:
[----:B------:R-:W-:Y:S01]  /*27c0*/  IMAD.IADD R22, R23, 0x1, R22 ;  /* 0x0000000117167824 */ /* 0x000fe200078e0216 */
[----:B------:R-:W-:Y:S01]  /*27d0*/  MOV R24, R0 ;  /* 0x0000000000187202 */ /* 0x000fe20000000f00 */
[----:B------:R-:W-:-:S07]  /*27e0*/  IMAD.MOV.U32 R26, RZ, RZ, R25 ;  /* 0x000000ffff1a7224 */ /* 0x000fce00078e0019 */
[----:B------:R-:W-:Y:S05]  /*27f0*/  WARPSYNC.COLLECTIVE R17, `(.L_x_1791) ;  /* 0x0000000011087348 */ /* 0x000fea0003c00000 */
[----:B------:R0:W1:Y:S02]  /*2800*/  SHFL.UP P0, R25, R24, R19, R18 ;  /* 0x0400001318197389 */ /* 0x0000640000000012 */
[----:B01----:R-:W-:Y:S05]  /*2810*/  ENDCOLLECTIVE ;  /* 0x000000000000791b */ /* 0x003fea0003800000 */
.L_x_1791:
        /* <DEDUP_REMOVED lines=8> */
.L_x_1792:
[----:B------:R-:W-:-:S05]  /*28a0*/  FADD.FTZ R21, R0, R21 ;  /* 0x0000001500157221 */ /* 0x000fca0000010000 */
[----:B------:R-:W-:Y:S01]  /*28b0*/  @P4 FSEL R0, R21, R0, !P5 ;  /* 0x0000000015004208 */ /* 0x000fe20006800000 */
[----:B------:R-:W-:Y:S01]  /*28c0*/  IMAD.MOV.U32 R24, RZ, RZ, R3 ;  /* 0x000000ffff187224 */ /* 0x000fe200078e0003 */
[----:B------:R-:W-:-:S07]  /*28d0*/  MOV R21, R25 ;  /* 0x0000001900157202 */ /* 0x000fce0000000f00 */
[----:B------:R-:W-:Y:S05]  /*28e0*/  WARPSYNC.COLLECTIVE R17, `(.L_x_1793) ;  /* 0x0000000011087348 */ /* 0x000fea0003c00000 */
[----:B------:R0:W1:Y:S02]  /*28f0*/  SHFL.UP P0, R25, R24, R19, R18 ;  /* 0x0400001318197389 */ /* 0x0000640000000012 */
[----:B01----:R-:W-:Y:S05]  /*2900*/  ENDCOLLECTIVE ;  /* 0x000000000000791b */ /* 0x003fea0003800000 */
.L_x_1793:
[----:B------:R-:W-:Y:S02]  /*2910*/  MOV R24, R0 ;  /* 0x0000000000187202 */ /* 0x000fe40000000f00 */
[----:B------:R-:W-:-:S07]  /*2920*/  MOV R3, R25 ;  /* 0x0000001900037202 */ /* 0x000fce0000000f00 */
[----:B------:R-:W-:Y:S05]  /*2930*/  WARPSYNC.COLLECTIVE R17, `(.L_x_1794) ;  /* 0x0000000011087348 */ /* 0x000fea0003c00000 */
[----:B------:R0:W1:Y:S02]  /*2940*/  SHFL.UP P0, R25, R24, R19, R18 ;  /* 0x0400001318197389 */ /* 0x0000640000000012 */
[----:B01----:R-:W-:Y:S05]  /*2950*/  ENDCOLLECTIVE ;  /* 0x000000000000791b */ /* 0x003fea0003800000 */
.L_x_1794:
[----:B------:R-:W-:Y:S05]  /*2960*/  BRA `(.L_x_1795) ;  /* 0xfffffff000d47947 */ /* 0x000fea000383ffff */
.L_x_1796:
        /* <DEDUP_REMOVED lines=9> */
.L_x_3643:


//--------------------- .text._Z30group_norm_nhwc_fwd_sum_kernelI11Fp32IOFp16WLi192EEv26Group_norm_nhwc_fwd_params --------------------------
	.section	.text._Z30group_norm_nhwc_fwd_sum_kernelI11Fp32IOFp16WLi192EEv26Group_norm_nhwc_fwd_params,"ax",@progbits
	.align	128
        .global         _Z30group_norm_nhwc_fwd_sum_kernelI11Fp32IOFp16WLi192EEv26Group_norm_nhwc_fwd_params
        .type           _Z30group_norm_nhwc_fwd_sum_kernelI11Fp32IOFp16WLi192EEv26Group_norm_nhwc_fwd_params,@function
        .size           _Z30group_norm_nhwc_fwd_sum_kernelI11Fp32IOFp16WLi192EEv26Group_norm_nhwc_fwd_params,(.L_x_3644 - _Z30group_norm_nhwc_fwd_sum_kernelI11Fp32IOFp16WLi192EEv26Group_norm_nhwc_fwd_params)
        .other          _Z30group_norm_nhwc_fwd_sum_kernelI11Fp32IOFp16WLi192EEv26Group_norm_nhwc_fwd_params,@"STO_CUDA_ENTRY STV_DEFAULT"
_Z30group_norm_nhwc_fwd_sum_kernelI11Fp32IOFp16WLi192EEv26Group_norm_nhwc_fwd_params:
.text._Z30group_norm_nhwc_fwd_sum_kernelI11Fp32IOFp16WLi192EEv26Group_norm_nhwc_fwd_params:
        /* <DEDUP_REMOVED lines=41> */
.L_x_1799:
        /* <DEDUP_REMOVED lines=156> */
.L_x_1798:
        /* <DEDUP_REMOVED lines=81> */
.L_x_1800:
        /* <DEDUP_REMOVED lines=42> */
.L_x_1801:
        /* <DEDUP_REMOVED lines=18> */
.L_x_1803:
[----:B------:R-:W-:Y:S05]  /*1520*/  BSYNC.RECONVERGENT B0 ;  /* 0x0000000000007941 */ /* 0x000fea0003800200 */
.L_x_1802:
[C---:B-----5:R-:W-:Y:S01]  /*1530*/  FMUL.FTZ R8, R6.reuse, R6 ;  /* 0x0000000606087220 */ /* 0x060fe20000410000 */
[----:B------:R-:W-:-:S03]  /*1540*/  FADD.FTZ R3, R6, R7 ;  /* 0x0000000706037221 */ /* 0x000fc60000010000 */
[----:B------:R-:W-:Y:S01]  /*1550*/  FFMA.FTZ R7, R7, R7, R8 ;  /* 0x0000000707077223 */ /* 0x000fe20000010008 */
[----:B------:R-:W-:-:S03]  /*1560*/  FADD.FTZ R2, R2, R3 ;  /* 0x0000000302027221 */ /* 0x000fc60000010000 */
[----:B------:R-:W-:-:S07]  /*1570*/  FADD.FTZ R0, R0, R7 ;  /* 0x0000000700007221 */ /* 0x000fce0000010000 */
.L_x_1797:
        /* <DEDUP_REMOVED lines=144> */
.L_x_1824:
        /* <DEDUP_REMOVED lines=48> */
.L_x_1804:
        /* <DEDUP_REMOVED lines=39> */
.L_x_1805:
[----:B------:R-:W-:Y:S02]  /*23f0*/  HFMA2 R0, -RZ, RZ, 0, 5.9604644775390625e-08 ;  /* 0x00000001ff007431 */ /* 0x000fe400000001ff */
[----:B------:R-:W-:Y:S01]  /*2400*/  IMAD.MOV.U32 R27, RZ, RZ, RZ ;  /* 0x000000ffff1b7224 */ /* 0x000fe200078e00ff */
[----:B------:R-:W-:Y:S02]  /*2410*/  MOV R28, 0xffffffff ;  /* 0xffffffff001c7802 */ /* 0x000fe40000000f00 */
[----:B------:R-:W-:-:S13]  /*2420*/  ISETP.GE.AND P6, PT, R5, 0x1, PT ;  /* 0x000000010500780c */ /* 0x000fda0003fc6270 */
[----:B------:R-:W-:Y:S05]  /*2430*/  WARPSYNC.COLLECTIVE R28, `(.L_x_1806) ;  /* 0x000000001c087348 */ /* 0x000fea0003c00000 */
[----:B------:R0:W1:Y:S02]  /*2440*/  SHFL.UP P0, R0, R2, R0, R27 ;  /* 0x0400000002007389 */ /* 0x000064000000001b */
[----:B01----:R-:W-:Y:S05]  /*2450*/  ENDCOLLECTIVE ;  /* 0x000000000000791b */ /* 0x003fea0003800000 */
.L_x_1806:
        /* <DEDUP_REMOVED lines=9> */
.L_x_1807:
        /* <DEDUP_REMOVED lines=9> */
.L_x_1808:
        /* <DEDUP_REMOVED lines=9> */
.L_x_1809:
        /* <DEDUP_REMOVED lines=8> */
.L_x_1810:
        /* <DEDUP_REMOVED lines=9> */
.L_x_1811:
        /* <DEDUP_REMOVED lines=9> */
.L_x_1812:
        /* <DEDUP_REMOVED lines=8> */
.L_x_1813:
        /* <DEDUP_REMOVED lines=9> */
.L_x_1814:
        /* <DEDUP_REMOVED lines=9> */
.L_x_1815:
        /* <DEDUP_REMOVED lines=8> */
.L_x_1816:
        /* <DEDUP_REMOVED lines=9> */
.L_x_1817:
        /* <DEDUP_REMOVED lines=9> */
.L_x_1818:
        /* <DEDUP_REMOVED lines=8> */
.L_x_1819:
        /* <DEDUP_REMOVED lines=9> */
.L_x_1820:
        /* <DEDUP_REMOVED lines=9> */
.L_x_1821:
[----:B------:R-:W-:Y:S01]  /*2c90*/  MOV R2, R4 ;  /* 0x0000000400027202 */ /* 0x000fe20000000f00 */
[----:B------:R-:W-:Y:S02]  /*2ca0*/  IMAD.MOV.U32 R29, RZ, RZ, R0 ;  /* 0x000000ffff1d7224 */ /* 0x000fe400078e0000 */
[----:B------:R-:W-:-:S07]  /*2cb0*/  IMAD.MOV.U32 R0, RZ, RZ, 0x1 ;  /* 0x00000001ff007424 */ /* 0x000fce00078e00ff */
[----:B------:R-:W-:Y:S05]  /*2cc0*/  WARPSYNC.COLLECTIVE R28, `(.L_x_1822) ;  /* 0x000000001c087348 */ /* 0x000fea0003c00000 */
[----:B------:R0:W1:Y:S02]  /*2cd0*/  SHFL.UP P0, R0, R2, R0, R27 ;  /* 0x0400000002007389 */ /* 0x000064000000001b */
[----:B01----:R-:W-:Y:S05]  /*2ce0*/  ENDCOLLECTIVE ;  /* 0x000000000000791b */ /* 0x003fea0003800000 */
.L_x_1822:
[----:B------:R-:W-:Y:S01]  /*2cf0*/  IMAD.MOV.U32 R2, RZ, RZ, R3 ;  /* 0x000000ffff027224 */ /* 0x000fe200078e0003 */
[----:B------:R-:W-:Y:S01]  /*2d00*/  MOV R4, R0 ;  /* 0x0000000000047202 */ /* 0x000fe20000000f00 */
[----:B------:R-:W-:-:S07]  /*2d10*/  HFMA2 R0, -RZ, RZ, 0, 5.9604644775390625e-08 ;  /* 0x00000001ff007431 */ /* 0x000fce00000001ff */
[----:B------:R-:W-:Y:S05]  /*2d20*/  WARPSYNC.COLLECTIVE R28, `(.L_x_1823) ;  /* 0x000000001c087348 */ /* 0x000fea0003c00000 */
[----:B------:R0:W1:Y:S02]  /*2d30*/  SHFL.UP P0, R0, R2, R0, R27 ;  /* 0x0400000002007389 */ /* 0x000064000000001b */
[----:B01----:R-:W-:Y:S05]  /*2d40*/  ENDCOLLECTIVE ;  /* 0x000000000000791b */ /* 0x003fea0003800000 */
.L_x_1823:
[----:B------:R-:W-:Y:S01]  /*2d50*/  IMAD.MOV.U32 R5, RZ, RZ, R0 ;  /* 0x000000ffff057224 */ /* 0x000fe200078e0000 */
[----:B------:R-:W-:Y:S06]  /*2d60*/  BRA `(.L_x_1824) ;  /* 0xfffffff000447947 */ /* 0x000fec000383ffff */
.L_x_1825:
        /* <DEDUP_REMOVED lines=9> */
.L_x_3644:


//--------------------- .text._Z30group_norm_nhwc_fwd_sum_kernelI11Fp32IOFp16WLi448EEv26Group_norm_nhwc_fwd_params --------------------------
	.section	.text._Z30group_norm_nhwc_fwd_sum_kernelI11Fp32IOFp16WLi448EEv26Group_norm_nhwc_fwd_params,"ax",@progbits
	.align	128
        .global         _Z30group_norm_nhwc_fwd_sum_kernelI11Fp32IOFp16WLi448EEv26Group_norm_nhwc_fwd_params
        .type           _Z30group_norm_nhwc_fwd_sum_kernelI11Fp32IOFp16WLi448EEv26Group_norm_nhwc_fwd_params,@function
        .size           _Z30group_norm_nhwc_fwd_sum_kernelI11Fp32IOFp16WLi448EEv26Group_norm_nhwc_fwd_params,(.L_x_3645 - _Z30group_norm_nhwc_fwd_sum_kernelI11Fp32IOFp16WLi448EEv26Group_norm_nhwc_fwd_params)
        .other          _Z30group_norm_nhwc_fwd_sum_kernelI11Fp32IOFp16WLi448EEv26Group_norm_nhwc_fwd_params,@"STO_CUDA_ENTRY STV_DEFAULT"
_Z30group_norm_nhwc_fwd_sum_kernelI11Fp32IOFp16WLi448EEv26Group_norm_nhwc_fwd_params:
.text._Z30group_norm_nhwc_fwd_sum_kernelI11Fp32IOFp16WLi448EEv26Group_norm_nhwc_fwd_params:
        /* <DEDUP_REMOVED lines=40> */
.L_x_1828:
        /* <DEDUP_REMOVED lines=154> */
.L_x_1827:
        /* <DEDUP_REMOVED lines=79> */
.L_x_1829:
        /* <DEDUP_REMOVED lines=41> */
.L_x_1830:
        /* <DEDUP_REMOVED lines=17> */
.L_x_1832:
[----:B------:R-:W-:Y:S05]  /*14b0*/  BSYNC.RECONVERGENT B0 ;  /* 0x0000000000007941 */ /* 0x000fea0003800200 */
.L_x_1831:
[C---:B-----5:R-:W-:Y:S01]  /*14c0*/  FMUL.FTZ R4, R2.reuse, R2 ;  /* 0x0000000202047220 */ /* 0x060fe20000410000 */
[----:B------:R-:W-:-:S03]  /*14d0*/  FADD.FTZ R5, R2, R3 ;  /* 0x0000000302057221 */ /* 0x000fc60000010000 */
[----:B------:R-:W-:Y:S01]  /*14e0*/  FFMA.FTZ R4, R3, R3, R4 ;  /* 0x0000000303047223 */ /* 0x000fe20000010004 */
[----:B------:R-:W-:-:S03]  /*14f0*/  FADD.FTZ R28, R28, R5 ;  /* 0x000000051c1c7221 */ /* 0x000fc60000010000 */
[----:B------:R-:W-:-:S07]  /*1500*/  FADD.FTZ R29, R29, R4 ;  /* 0x000000041d1d7221 */ /* 0x000fce0000010000 */
.L_x_1826:
        /* <DEDUP_REMOVED lines=223> */
.L_x_1853:
        /* <DEDUP_REMOVED lines=114> */
.L_x_1833:
        /* <DEDUP_REMOVED lines=44> */
.L_x_1834:
        /* <DEDUP_REMOVED lines=8> */
.L_x_1835:
        /* <DEDUP_REMOVED lines=10> */
.L_x_1836:
        /* <DEDUP_REMOVED lines=9> */
.L_x_1837:
        /* <DEDUP_REMOVED lines=9> */
.L_x_1838:
[----:B------:R-:W-:Y:S01]  /*2f20*/  SEL R3, R0, RZ, P1 ;  /* 0x000000ff00037207 */ /* 0x000fe20000800000 */
[----:B------:R-:W-:-:S03]  /*2f30*/  HFMA2 R0, -RZ, RZ, 0, 1.1920928955078125e-07 ;  /* 0x00000002ff007431 */ /* 0x000fc600000001ff */
[----:B------:R-:W-:Y:S01]  /*2f40*/  IADD3 R50, PT, PT, R50, R3, RZ ;  /* 0x0000000332327210 */ /* 0x000fe20007ffe0ff */
[----:B------:R-:W-:-:S07]  /*2f50*/  IMAD.MOV.U32 R3, RZ, RZ, R4 ;  /* 0x000000ffff037224 */ /* 0x000fce00078e0004 */
[----:B------:R-:W-:Y:S05]  /*2f60*/  WARPSYNC.COLLECTIVE R49, `(.L_x_1839) ;  /* 0x0000000031087348 */ /* 0x000fea0003c00000 */
[----:B------:R0:W1:Y:S02]  /*2f70*/  SHFL.UP P6, R0, R3, R0, R48 ;  /* 0x0400000003007389 */ /* 0x00006400000c0030 */
[----:B01----:R-:W-:Y:S05]  /*2f80*/  ENDCOLLECTIVE ;  /* 0x000000000000791b */ /* 0x003fea0003800000 */
.L_x_1839:
        /* <DEDUP_REMOVED lines=9> */
.L_x_1840:
        /* <DEDUP_REMOVED lines=9> */
.L_x_1841:
[----:B------:R-:W-:Y:S01]  /*30b0*/  SEL R3, R0, RZ, P1 ;  /* 0x000000ff00037207 */ /* 0x000fe20000800000 */
[----:B------:R-:W-:-:S04]  /*30c0*/  IMAD.MOV.U32 R0, RZ, RZ, 0x4 ;  /* 0x00000004ff007424 */ /* 0x000fc800078e00ff */
[----:B------:R-:W-:Y:S01]  /*30d0*/  IMAD.IADD R50, R50, 0x1, R3 ;  /* 0x0000000132327824 */ /* 0x000fe200078e0203 */
[----:B------:R-:W-:-:S07]  /*30e0*/  MOV R3, R4 ;  /* 0x0000000400037202 */ /* 0x000fce0000000f00 */
[----:B------:R-:W-:Y:S05]  /*30f0*/  WARPSYNC.COLLECTIVE R49, `(.L_x_1842) ;  /* 0x0000000031087348 */ /* 0x000fea0003c00000 */
[----:B------:R0:W1:Y:S02]  /*3100*/  SHFL.UP P6, R0, R3, R0, R48 ;  /* 0x0400000003007389 */ /* 0x00006400000c0030 */
[----:B01----:R-:W-:Y:S05]  /*3110*/  ENDCOLLECTIVE ;  /* 0x000000000000791b */ /* 0x003fea0003800000 */
.L_x_1842:
        /* <DEDUP_REMOVED lines=8> */
.L_x_1843:
        /* <DEDUP_REMOVED lines=9> */
.L_x_1844:
        /* <DEDUP_REMOVED lines=8> */
.L_x_1845:
        /* <DEDUP_REMOVED lines=9> */
.L_x_1846:
        /* <DEDUP_REMOVED lines=9> */
.L_x_1847:
        /* <DEDUP_REMOVED lines=9> */
.L_x_1848:
        /* <DEDUP_REMOVED lines=8> */
.L_x_1849:
        /* <DEDUP_REMOVED lines=9> */
.L_x_1850:
[----:B------:R-:W-:Y:S01]  /*3570*/  ISETP.NE.AND P0, PT, R61, RZ, PT ;  /* 0x000000ff3d00720c */ /* 0x000fe20003f05270 */
[----:B------:R-:W-:Y:S01]  /*3580*/  IMAD.MOV.U32 R3, RZ, RZ, R4 ;  /* 0x000000ffff037224 */ /* 0x000fe200078e0004 */
[----:B------:R-:W-:Y:S01]  /*3590*/  MOV R60, R0 ;  /* 0x00000000003c7202 */ /* 0x000fe20000000f00 */
[----:B------:R-:W-:-:S10]  /*35a0*/  HFMA2 R0, -RZ, RZ, 0, 5.9604644775390625e-08 ;  /* 0x00000001ff007431 */ /* 0x000fd400000001ff */
[----:B------:R-:W-:Y:S05]  /*35b0*/  WARPSYNC.COLLECTIVE R49, `(.L_x_1851) ;  /* 0x0000000031087348 */ /* 0x000fea0003c00000 */
[----:B------:R0:W1:Y:S02]  /*35c0*/  SHFL.UP P6, R0, R3, R0, R48 ;  /* 0x0400000003007389 */ /* 0x00006400000c0030 */
[----:B01----:R-:W-:Y:S05]  /*35d0*/  ENDCOLLECTIVE ;  /* 0x000000000000791b */ /* 0x003fea0003800000 */
.L_x_1851:
[----:B------:R-:W-:Y:S01]  /*35e0*/  MOV R3, R2 ;  /* 0x0000000200037202 */ /* 0x000fe20000000f00 */
[----:B------:R-:W-:Y:S02]  /*35f0*/  IMAD.MOV.U32 R4, RZ, RZ, R0 ;  /* 0x000000ffff047224 */ /* 0x000fe400078e0000 */
[----:B------:R-:W-:-:S07]  /*3600*/  IMAD.MOV.U32 R0, RZ, RZ, 0x1 ;  /* 0x00000001ff007424 */ /* 0x000fce00078e00ff */
[----:B------:R-:W-:Y:S05]  /*3610*/  WARPSYNC.COLLECTIVE R49, `(.L_x_1852) ;  /* 0x0000000031087348 */ /* 0x000fea0003c00000 */
[----:B------:R0:W1:Y:S02]  /*3620*/  SHFL.UP P6, R0, R3, R0, R48 ;  /* 0x0400000003007389 */ /* 0x00006400000c0030 */
[----:B01----:R-:W-:Y:S05]  /*3630*/  ENDCOLLECTIVE ;  /* 0x000000000000791b */ /* 0x003fea0003800000 */
.L_x_1852:
[----:B------:R-:W-:Y:S01]  /*3640*/  MOV R2, R0 ;  /* 0x0000000000027202 */ /* 0x000fe20000000f00 */
[----:B------:R-:W-:Y:S06]  /*3650*/  BRA `(.L_x_1853) ;  /* 0xffffffec00287947 */ /* 0x000fec000383ffff */
.L_x_1854:
        /* <DEDUP_REMOVED lines=10> */
.L_x_3645:


//--------------------- .text._Z30group_norm_nhwc_fwd_sum_kernelI11Fp32IOFp16WLi256EEv26Group_norm_nhwc_fwd_params --------------------------
	.section	.text._Z30group_norm_nhwc_fwd_sum_kernelI11Fp32IOFp16WLi256EEv26Group_norm_nhwc_fwd_params,"ax",@progbits
	.align	128
        .global         _Z30group_norm_nhwc_fwd_sum_kernelI11Fp32IOFp16WLi256EEv26Group_norm_nhwc_fwd_params
        .type           _Z30group_norm_nhwc_fwd_sum_kernelI11Fp32IOFp16WLi256EEv26Group_norm_nhwc_fwd_params,@function
        .size           _Z30group_norm_nhwc_fwd_sum_kernelI11Fp32IOFp16WLi256EEv26Group_norm_nhwc_fwd_params,(.L_x_3646 - _Z30group_norm_nhwc_fwd_sum_kernelI11Fp32IOFp16WLi256EEv26Group_norm_nhwc_fwd_params)
        .other          _Z30group_norm_nhwc_fwd_sum_kernelI11Fp32IOFp16WLi256EEv26Group_norm_nhwc_fwd_params,@"STO_CUDA_ENTRY STV_DEFAULT"
_Z30group_norm_nhwc_fwd_sum_kernelI11Fp32IOFp16WLi256EEv26Group_norm_nhwc_fwd_params:
.text._Z30group_norm_nhwc_fwd_sum_kernelI11Fp32IOFp16WLi256EEv26Group_norm_nhwc_fwd_params:
        /* <DEDUP_REMOVED lines=40> */
.L_x_1857:
        /* <DEDUP_REMOVED lines=161> */
.L_x_1856:
        /* <DEDUP_REMOVED lines=74> */
.L_x_1858:
        /* <DEDUP_REMOVED lines=41> */
.L_x_1859:
        /* <DEDUP_REMOVED lines=17> */
.L_x_1861:
[----:B------:R-:W-:Y:S05]  /*14d0*/  BSYNC.RECONVERGENT B0 ;  /* 0x0000000000007941 */ /* 0x000fea0003800200 */
.L_x_1860:
[C---:B-----5:R-:W-:Y:S01]  /*14e0*/  FMUL.FTZ R6, R2.reuse, R2 ;  /* 0x0000000202067220 */ /* 0x060fe20000410000 */
[----:B------:R-:W-:-:S03]  /*14f0*/  FADD.FTZ R2, R2, R3 ;  /* 0x0000000302027221 */ /* 0x000fc60000010000 */
[----:B------:R-:W-:Y:S01]  /*1500*/  FFMA.FTZ R3, R3, R3, R6 ;  /* 0x0000000303037223 */ /* 0x000fe20000010006 */
[----:B------:R-:W-:-:S03]  /*1510*/  FADD.FTZ R9, R9, R2 ;  /* 0x0000000209097221 */ /* 0x000fc60000010000 */
[----:B------:R-:W-:-:S07]  /*1520*/  FADD.FTZ R8, R8, R3 ;  /* 0x0000000308087221 */ /* 0x000fce0000010000 */
.L_x_1855:
        /* <DEDUP_REMOVED lines=164> */
.L_x_1882:
        /* <DEDUP_REMOVED lines=62> */
.L_x_1862:
        /* <DEDUP_REMOVED lines=43> */
.L_x_1863:
        /* <DEDUP_REMOVED lines=9> */
.L_x_1864:
        /* <DEDUP_REMOVED lines=9> */
.L_x_1865:
        /* <DEDUP_REMOVED lines=9> */
.L_x_1866:
        /* <DEDUP_REMOVED lines=9> */
.L_x_1867:
[----:B------:R-:W-:Y:S02]  /*2840*/  MOV R3, R5 ;  /* 0x0000000500037202 */ /* 0x000fe40000000f00 */
[----:B------:R-:W-:-:S05]  /*2850*/  SEL R0, R0, RZ, P2 ;  /* 0x000000ff00007207 */ /* 0x000fca0001000000 */
[----:B------:R-:W-:Y:S02]  /*2860*/  IMAD.IADD R37, R37, 0x1, R0 ;  /* 0x0000000125257824 */ /* 0x000fe400078e0200 */
[----:B------:R-:W-:-:S07]  /*2870*/  IMAD.MOV.U32 R0, RZ, RZ, 0x2 ;  /* 0x00000002ff007424 */ /* 0x000fce00078e00ff */
[----:B------:R-:W-:Y:S05]  /*2880*/  WARPSYNC.COLLECTIVE R36, `(.L_x_1868) ;  /* 0x0000000024087348 */ /* 0x000fea0003c00000 */
[----:B------:R0:W1:Y:S02]  /*2890*/  SHFL.UP P0, R0, R3, R0, R35 ;  /* 0x0400000003007389 */ /* 0x0000640000000023 */
[----:B01----:R-:W-:Y:S05]  /*28a0*/  ENDCOLLECTIVE ;  /* 0x000000000000791b */ /* 0x003fea0003800000 */
.L_x_1868:
        /* <DEDUP_REMOVED lines=9> */
.L_x_1869:
        /* <DEDUP_REMOVED lines=9> */
.L_x_1870:
[----:B------:R-:W-:Y:S01]  /*29d0*/  IMAD.MOV.U32 R3, RZ, RZ, R5 ;  /* 0x000000ffff037224 */ /* 0x000fe200078e0005 */
[----:B------:R-:W-:-:S04]  /*29e0*/  SEL R0, R0, RZ, P2 ;  /* 0x000000ff00007207 */ /* 0x000fc80001000000 */
[----:B------:R-:W-:Y:S01]  /*29f0*/  IADD3 R37, PT, PT, R37, R0, RZ ;  /* 0x0000000025257210 */ /* 0x000fe20007ffe0ff */
[----:B------:R-:W-:-:S07]  /*2a00*/  HFMA2 R0, -RZ, RZ, 0, 2.384185791015625e-07 ;  /* 0x00000004ff007431 */ /* 0x000fce00000001ff */
[----:B------:R-:W-:Y:S05]  /*2a10*/  WARPSYNC.COLLECTIVE R36, `(.L_x_1871) ;  /* 0x0000000024087348 */ /* 0x000fea0003c00000 */
[----:B------:R0:W1:Y:S02]  /*2a20*/  SHFL.UP P0, R0, R3, R0, R35 ;  /* 0x0400000003007389 */ /* 0x0000640000000023 */
[----:B01----:R-:W-:Y:S05]  /*2a30*/  ENDCOLLECTIVE ;  /* 0x000000000000791b */ /* 0x003fea0003800000 */
.L_x_1871:
[----:B------:R-:W-:Y:S02]  /*2a40*/  IMAD.MOV.U32 R3, RZ, RZ, R4 ;  /* 0x000000ffff037224 */ /* 0x000fe400078e0004 */
[----:B------:R-:W-:-:S05]  /*2a50*/  FADD.FTZ R0, R5, R0 ;  /* 0x0000000005007221 */ /* 0x000fca0000010000 */
[----:B------:R-:W-:Y:S02]  /*2a60*/  @P2 FSEL R5, R0, R5, !P1 ;  /* 0x0000000500052208 */ /* 0x000fe40004800000 */
[----:B------:R-:W-:-:S07]  /*2a70*/  MOV R0, 0x4 ;  /* 0x0000000400007802 */ /* 0x000fce0000000f00 */
[----:B------:R-:W-:Y:S05]  /*2a80*/  WARPSYNC.COLLECTIVE R36, `(.L_x_1872) ;  /* 0x0000000024087348 */ /* 0x000fea0003c00000 */
[----:B------:R0:W1:Y:S02]  /*2a90*/  SHFL.UP P0, R0, R3, R0, R35 ;  /* 0x0400000003007389 */ /* 0x0000640000000023 */
[----:B01----:R-:W-:Y:S05]  /*2aa0*/  ENDCOLLECTIVE ;  /* 0x000000000000791b */ /* 0x003fea0003800000 */
.L_x_1872:
        /* <DEDUP_REMOVED lines=10> */
.L_x_1873:
        /* <DEDUP_REMOVED lines=8> */
.L_x_1874:
        /* <DEDUP_REMOVED lines=8> */
.L_x_1875:
        /* <DEDUP_REMOVED lines=10> */
.L_x_1876:
        /* <DEDUP_REMOVED lines=8> */
.L_x_1877:
        /* <DEDUP_REMOVED lines=11> */
.L_x_1878:
        /* <DEDUP_REMOVED lines=8> */
.L_x_1879:
[----:B------:R-:W-:Y:S01]  /*2ea0*/  ISETP.NE.AND P1, PT, R34, RZ, PT ;  /* 0x000000ff2200720c */ /* 0x000fe20003f25270 */
[----:B------:R-:W-:Y:S01]  /*2eb0*/  IMAD.MOV.U32 R3, RZ, RZ, R5 ;  /* 0x000000ffff037224 */ /* 0x000fe200078e0005 */
[----:B------:R-:W-:Y:S01]  /*2ec0*/  MOV R33, R0 ;  /* 0x0000000000217202 */ /* 0x000fe20000000f00 */
[----:B------:R-:W-:-:S10]  /*2ed0*/  HFMA2 R0, -RZ, RZ, 0, 5.9604644775390625e-08 ;  /* 0x00000001ff007431 */ /* 0x000fd400000001ff */
[----:B------:R-:W-:Y:S05]  /*2ee0*/  WARPSYNC.COLLECTIVE R36, `(.L_x_1880) ;  /* 0x0000000024087348 */ /* 0x000fea0003c00000 */
[----:B------:R0:W1:Y:S02]  /*2ef0*/  SHFL.UP P0, R0, R3, R0, R35 ;  /* 0x0400000003007389 */ /* 0x0000640000000023 */
[----:B01----:R-:W-:Y:S05]  /*2f00*/  ENDCOLLECTIVE ;  /* 0x000000000000791b */ /* 0x003fea0003800000 */
.L_x_1880:
[----:B------:R-:W-:Y:S01]  /*2f10*/  MOV R3, R4 ;  /* 0x0000000400037202 */ /* 0x000fe20000000f00 */
[----:B------:R-:W-:Y:S02]  /*2f20*/  IMAD.MOV.U32 R5, RZ, RZ, R0 ;  /* 0x000000ffff057224 */ /* 0x000fe400078e0000 */
[----:B------:R-:W-:-:S07]  /*2f30*/  IMAD.MOV.U32 R0, RZ, RZ, 0x1 ;  /* 0x00000001ff007424 */ /* 0x000fce00078e00ff */
[----:B------:R-:W-:Y:S05]  /*2f40*/  WARPSYNC.COLLECTIVE R36, `(.L_x_1881) ;  /* 0x0000000024087348 */ /* 0x000fea0003c00000 */
[----:B------:R0:W1:Y:S02]  /*2f50*/  SHFL.UP P0, R0, R3, R0, R35 ;  /* 0x0400000003007389 */ /* 0x0000640000000023 */
[----:B01----:R-:W-:Y:S05]  /*2f60*/  ENDCOLLECTIVE ;  /* 0x000000000000791b */ /* 0x003fea0003800000 */
.L_x_1881:
[----:B------:R-:W-:Y:S01]  /*2f70*/  MOV R4, R0 ;  /* 0x0000000000047202 */ /* 0x000fe20000000f00 */
[----:B------:R-:W-:Y:S06]  /*2f80*/  BRA `(.L_x_1882) ;  /* 0xffffffec00f87947 */ /* 0x000fec000383ffff */
.L_x_1883:
        /* <DEDUP_REMOVED lines=15> */
.L_x_3646:


//--------------------- .text._Z30group_norm_nhwc_fwd_sum_kernelI11Fp32IOFp16WLi120EEv26Group_norm_nhwc_fwd_params --------------------------
	.section	.text._Z30group_norm_nhwc_fwd_sum_kernelI11Fp32IOFp16WLi120EEv26Group_norm_nhwc_fwd_params,"ax",@progbits
	.align	128
        .global         _Z30group_norm_nhwc_fwd_sum_kernelI11Fp32IOFp16WLi120EEv26Group_norm_nhwc_fwd_params
        .type           _Z30group_norm_nhwc_fwd_sum_kernelI11Fp32IOFp16WLi120EEv26Group_norm_nhwc_fwd_params,@function
        .size           _Z30group_norm_nhwc_fwd_sum_kernelI11Fp32IOFp16WLi120EEv26Group_norm_nhwc_fwd_params,(.L_x_3647 - _Z30group_norm_nhwc_fwd_sum_kernelI11Fp32IOFp16WLi120EEv26Group_norm_nhwc_fwd_params)
        .other          _Z30group_norm_nhwc_fwd_sum_kernelI11Fp32IOFp16WLi120EEv26Group_norm_nhwc_fwd_params,@"STO_CUDA_ENTRY STV_DEFAULT"
_Z30group_norm_nhwc_fwd_sum_kernelI11Fp32IOFp16WLi120EEv26Group_norm_nhwc_fwd_params:
.text._Z30group_norm_nhwc_fwd_sum_kernelI11Fp32IOFp16WLi120EEv26Group_norm_nhwc_fwd_params:
        /* <DEDUP_REMOVED lines=40> */
.L_x_1886:
        /* <DEDUP_REMOVED lines=153> */
.L_x_1885:
        /* <DEDUP_REMOVED lines=77> */
.L_x_1887:
        /* <DEDUP_REMOVED lines=41> */
.L_x_1888:
        /* <DEDUP_REMOVED lines=17> */
.L_x_1890:
[----:B------:R-:W-:Y:S05]  /*1480*/  BSYNC.RECONVERGENT B0 ;  /* 0x0000000000007941 */ /* 0x000fea0003800200 */
.L_x_1889:
[C---:B-----5:R-:W-:Y:S01]  /*1490*/  FMUL.FTZ R6, R2.reuse, R2 ;  /* 0x0000000202067220 */ /* 0x060fe20000410000 */
[----:B------:R-:W-:-:S03]  /*14a0*/  FADD.FTZ R2, R2, R3 ;  /* 0x0000000302027221 */ /* 0x000fc60000010000 */
[----:B------:R-:W-:Y:S01]  /*14b0*/  FFMA.FTZ R3, R3, R3, R6 ;  /* 0x0000000303037223 */ /* 0x000fe20000010006 */
[----:B------:R-:W-:-:S03]  /*14c0*/  FADD.FTZ R23, R23, R2 ;  /* 0x0000000217177221 */ /* 0x000fc60000010000 */
[----:B------:R-:W-:-:S07]  /*14d0*/  FADD.FTZ R22, R22, R3 ;  /* 0x0000000316167221 */ /* 0x000fce0000010000 */
.L_x_1884:
        /* <DEDUP_REMOVED lines=150> */
.L_x_1904:
        /* <DEDUP_REMOVED lines=46> */
.L_x_1891:
        /* <DEDUP_REMOVED lines=31> */
.L_x_1892:
[----:B0-----:R-:W-:Y:S05]  /*2310*/  WARPSYNC.COLLECTIVE R13, `(.L_x_1893) ;  /* 0x000000000d087348 */ /* 0x001fea0003c00000 */
[----:B------:R-:W-:Y:S01]  /*2320*/  NOP ;  /* 0x0000000000007918 */ /* 0x000fe20000000000 */
[----:B0-----:R-:W-:Y:S05]  /*2330*/  ENDCOLLECTIVE ;  /* 0x000000000000791b */ /* 0x001fea0003800000 */
.L_x_1893:
        /* <DEDUP_REMOVED lines=14> */
.L_x_1894:
        /* <DEDUP_REMOVED lines=9> */
.L_x_1895:
        /* <DEDUP_REMOVED lines=11> */
.L_x_1896:
        /* <DEDUP_REMOVED lines=9> */
.L_x_1897:
        /* <DEDUP_REMOVED lines=11> */
.L_x_1898:
        /* <DEDUP_REMOVED lines=9> */
.L_x_1899:
        /* <DEDUP_REMOVED lines=11> */
.L_x_1900:
        /* <DEDUP_REMOVED lines=10> */
.L_x_1901:
        /* <DEDUP_REMOVED lines=9> */
.L_x_1902:
[----:B------:R-:W-:Y:S01]  /*2910*/  @!P0 FADD.FTZ R7, R7, R14 ;  /* 0x0000000e07078221 */ /* 0x000fe20000010000 */
[----:B------:R0:W-:Y:S04]  /*2920*/  STS [R12+0xc0], R11 ;  /* 0x0000c00b0c007388 */ /* 0x0001e80000000800 */
[----:B------:R0:W-:Y:S04]  /*2930*/  STS [R12+0xc4], R8 ;  /* 0x0000c4080c007388 */ /* 0x0001e80000000800 */
[----:B------:R0:W-:Y:S02]  /*2940*/  STS [R12+0xc8], R7 ;  /* 0x0000c8070c007388 */ /* 0x0001e40000000800 */
[----:B0-----:R-:W-:Y:S05]  /*2950*/  WARPSYNC.COLLECTIVE R13, `(.L_x_1903) ;  /* 0x000000000d087348 */ /* 0x001fea0003c00000 */
[----:B------:R-:W-:Y:S01]  /*2960*/  NOP ;  /* 0x0000000000007918 */ /* 0x000fe20000000000 */
[----:B0-----:R-:W-:Y:S05]  /*2970*/  ENDCOLLECTIVE ;  /* 0x000000000000791b */ /* 0x001fea0003800000 */
.L_x_1903:
[----:B------:R-:W-:Y:S05]  /*2980*/  BRA `(.L_x_1904) ;  /* 0xfffffff4002c7947 */ /* 0x000fea000383ffff */
.L_x_1905:
        /* <DEDUP_REMOVED lines=15> */
.L_x_3647:


//--------------------- .text._Z30group_norm_nhwc_fwd_sum_kernelI11Fp32IOFp16WLi140EEv26Group_norm_nhwc_fwd_params --------------------------
	.section	.text._Z30group_norm_nhwc_fwd_sum_kernelI11Fp32IOFp16WLi140EEv26Group_norm_nhwc_fwd_params,"ax",@progbits
	.align	128
        .global         _Z30group_norm_nhwc_fwd_sum_kernelI11Fp32IOFp16WLi140EEv26Group_norm_nhwc_fwd_params
        .type           _Z30group_norm_nhwc_fwd_sum_kernelI11Fp32IOFp16WLi140EEv26Group_norm_nhwc_fwd_params,@function
        .size           _Z30group_norm_nhwc_fwd_sum_kernelI11Fp32IOFp16WLi140EEv26Group_norm_nhwc_fwd_params,(.L_x_3648 - _Z30group_norm_nhwc_fwd_sum_kernelI11Fp32IOFp16WLi140EEv26Group_norm_nhwc_fwd_params)
        .other          _Z30group_norm_nhwc_fwd_sum_kernelI11Fp32IOFp16WLi140EEv26Group_norm_nhwc_fwd_params,@"STO_CUDA_ENTRY STV_DEFAULT"
_Z30group_norm_nhwc_fwd_sum_kernelI11Fp32IOFp16WLi140EEv26Group_norm_nhwc_fwd_params:
.text._Z30group_norm_nhwc_fwd_sum_kernelI11Fp32IOFp16WLi140EEv26Group_norm_nhwc_fwd_params:
        /* <DEDUP_REMOVED lines=40> */
.L_x_1908:
        /* <DEDUP_REMOVED lines=153> */
.L_x_1907:
        /* <DEDUP_REMOVED lines=77> */
.L_x_1909:
        /* <DEDUP_REMOVED lines=41> */
.L_x_1910:
        /* <DEDUP_REMOVED lines=17> */
.L_x_1912:
[----:B------:R-:W-:Y:S05]  /*1480*/  BSYNC.RECONVERGENT B0 ;  /* 0x0000000000007941 */ /* 0x000fea0003800200 */
.L_x_1911:
[C---:B-----5:R-:W-:Y:S01]  /*1490*/  FMUL.FTZ R6, R2.reuse, R2 ;  /* 0x0000000202067220 */ /* 0x060fe20000410000 */
[----:B------:R-:W-:-:S03]  /*14a0*/  FADD.FTZ R2, R2, R3 ;  /* 0x0000000302027221 */ /* 0x000fc60000010000 */
[----:B------:R-:W-:Y:S01]  /*14b0*/  FFMA.FTZ R3, R3, R3, R6 ;  /* 0x0000000303037223 */ /* 0x000fe20000010006 */
[----:B------:R-:W-:-:S03]  /*14c0*/  FADD.FTZ R23, R23, R2 ;  /* 0x0000000217177221 */ /* 0x000fc60000010000 */
[----:B------:R-:W-:-:S07]  /*14d0*/  FADD.FTZ R22, R22, R3 ;  /* 0x0000000316167221 */ /* 0x000fce0000010000 */
.L_x_1906:
        /* <DEDUP_REMOVED lines=157> */
.L_x_1926:
        /* <DEDUP_REMOVED lines=60> */
.L_x_1913:
        /* <DEDUP_REMOVED lines=33> */
.L_x_1914:
[----:B------:R-:W-:Y:S05]  /*2480*/  WARPSYNC.COLLECTIVE R11, `(.L_x_1915) ;  /* 0x000000000b087348 */ /* 0x000fea0003c00000 */
[----:B------:R-:W-:Y:S01]  /*2490*/  NOP ;  /* 0x0000000000007918 */ /* 0x000fe20000000000 */
[----:B------:R-:W-:Y:S05]  /*24a0*/  ENDCOLLECTIVE ;  /* 0x000000000000791b */ /* 0x000fea0003800000 */
.L_x_1915:
        /* <DEDUP_REMOVED lines=14> */
.L_x_1916:
        /* <DEDUP_REMOVED lines=9> */
.L_x_1917:
        /* <DEDUP_REMOVED lines=11> */
.L_x_1918:
        /* <DEDUP_REMOVED lines=9> */
.L_x_1919:
        /* <DEDUP_REMOVED lines=11> */
.L_x_1920:
        /* <DEDUP_REMOVED lines=9> */
.L_x_1921:
        /* <DEDUP_REMOVED lines=11> */
.L_x_1922:
        /* <DEDUP_REMOVED lines=10> */
.L_x_1923:
        /* <DEDUP_REMOVED lines=9> */
.L_x_1924:
[----:B------:R-:W-:Y:S01]  /*2a80*/  @!P0 FADD.FTZ R8, R8, R17 ;  /* 0x0000001108088221 */ /* 0x000fe20000010000 */
[----:B------:R0:W-:Y:S04]  /*2a90*/  STS [R9+0xc0], R12 ;  /* 0x0000c00c09007388 */ /* 0x0001e80000000800 */
[----:B------:R0:W-:Y:S04]  /*2aa0*/  STS [R9+0xc4], R6 ;  /* 0x0000c40609007388 */ /* 0x0001e80000000800 */
[----:B------:R0:W-:Y:S02]  /*2ab0*/  STS [R9+0xc8], R8 ;  /* 0x0000c80809007388 */ /* 0x0001e40000000800 */
[----:B0-----:R-:W-:Y:S05]  /*2ac0*/  WARPSYNC.COLLECTIVE R11, `(.L_x_1925) ;  /* 0x000000000b087348 */ /* 0x001fea0003c00000 */
[----:B------:R-:W-:Y:S01]  /*2ad0*/  NOP ;  /* 0x0000000000007918 */ /* 0x000fe20000000000 */
[----:B0-----:R-:W-:Y:S05]  /*2ae0*/  ENDCOLLECTIVE ;  /* 0x000000000000791b */ /* 0x001fea0003800000 */
.L_x_1925:
[----:B------:R-:W-:Y:S05]  /*2af0*/  BRA `(.L_x_1926) ;  /* 0xfffffff000ec7947 */ /* 0x000fea000383ffff */
.L_x_1927:
        /* <DEDUP_REMOVED lines=16> */
.L_x_3648:


//--------------------- .text._Z30group_norm_nhwc_fwd_sum_kernelI11Fp32IOFp16WLi160EEv26Group_norm_nhwc_fwd_params --------------------------
	.section	.text._Z30group_norm_nhwc_fwd_sum_kernelI11Fp32IOFp16WLi160EEv26Group_norm_nhwc_fwd_params,"ax",@progbits
	.align	128
        .global         _Z30group_norm_nhwc_fwd_sum_kernelI11Fp32IOFp16WLi160EEv26Group_norm_nhwc_fwd_params
        .type           _Z30group_norm_nhwc_fwd_sum_kernelI11Fp32IOFp16WLi160EEv26Group_norm_nhwc_fwd_params,@function
        .size           _Z30group_norm_nhwc_fwd_sum_kernelI11Fp32IOFp16WLi160EEv26Group_norm_nhwc_fwd_params,(.L_x_3649 - _Z30group_norm_nhwc_fwd_sum_kernelI11Fp32IOFp16WLi160EEv26Group_norm_nhwc_fwd_params)
        .other          _Z30group_norm_nhwc_fwd_sum_kernelI11Fp32IOFp16WLi160EEv26Group_norm_nhwc_fwd_params,@"STO_CUDA_ENTRY STV_DEFAULT"
_Z30group_norm_nhwc_fwd_sum_kernelI11Fp32IOFp16WLi160EEv26Group_norm_nhwc_fwd_params:
.text._Z30group_norm_nhwc_fwd_sum_kernelI11Fp32IOFp16WLi160EEv26Group_norm_nhwc_fwd_params:
        /* <DEDUP_REMOVED lines=39> */
.L_x_1930:
        /* <DEDUP_REMOVED lines=156> */
.L_x_1929:
        /* <DEDUP_REMOVED lines=77> */
.L_x_1931:
        /* <DEDUP_REMOVED lines=41> */
.L_x_1932:
        /* <DEDUP_REMOVED lines=17> */
.L_x_1934:
[----:B------:R-:W-:Y:S05]  /*14a0*/  BSYNC.RECONVERGENT B0 ;  /* 0x0000000000007941 */ /* 0x000fea0003800200 */
.L_x_1933:
[C---:B-----5:R-:W-:Y:S01]  /*14b0*/  FMUL.FTZ R6, R2.reuse, R2 ;  /* 0x0000000202067220 */ /* 0x060fe20000410000 */
[----:B------:R-:W-:-:S03]  /*14c0*/  FADD.FTZ R2, R2, R3 ;  /* 0x0000000302027221 */ /* 0x000fc60000010000 */
[----:B------:R-:W-:Y:S01]  /*14d0*/  FFMA.FTZ R3, R3, R3, R6 ;  /* 0x0000000303037223 */ /* 0x000fe20000010006 */
[----:B------:R-:W-:-:S03]  /*14e0*/  FADD.FTZ R9, R9, R2 ;  /* 0x0000000209097221 */ /* 0x000fc60000010000 */
[----:B------:R-:W-:-:S07]  /*14f0*/  FADD.FTZ R8, R8, R3 ;  /* 0x0000000308087221 */ /* 0x000fce0000010000 */
.L_x_1928:
        /* <DEDUP_REMOVED lines=133> */
.L_x_1955:
        /* <DEDUP_REMOVED lines=36> */
.L_x_1935:
        /* <DEDUP_REMOVED lines=35> */
.L_x_1936:
        /* <DEDUP_REMOVED lines=8> */
.L_x_1937:
[----:B------:R-:W-:-:S04]  /*2240*/  SEL R27, R27, RZ, P6 ;  /* 0x000000ff1b1b7207 */ /* 0x000fc80003000000 */
[----:B------:R-:W-:Y:S01]  /*2250*/  IADD3 R28, PT, PT, R26, R27, RZ ;  /* 0x0000001b1a1c7210 */ /* 0x000fe20007ffe0ff */
[----:B------:R-:W-:-:S07]  /*2260*/  IMAD.MOV.U32 R26, RZ, RZ, R5 ;  /* 0x000000ffff1a7224 */ /* 0x000fce00078e0005 */
[----:B------:R-:W-:Y:S05]  /*2270*/  WARPSYNC.COLLECTIVE R25, `(.L_x_1938) ;  /* 0x0000000019087348 */ /* 0x000fea0003c00000 */
[----:B------:R0:W1:Y:S02]  /*2280*/  SHFL.UP P0, R27, R26, R23, R24 ;  /* 0x040000171a1b7389 */ /* 0x0000640000000018 */
[----:B01----:R-:W-:Y:S05]  /*2290*/  ENDCOLLECTIVE ;  /* 0x000000000000791b */ /* 0x003fea0003800000 */
.L_x_1938:
[----:B------:R-:W-:Y:S01]  /*22a0*/  IMAD.MOV.U32 R26, RZ, RZ, R0 ;  /* 0x000000ffff1a7224 */ /* 0x000fe200078e0000 */
[----:B------:R-:W-:-:S07]  /*22b0*/  MOV R29, R27 ;  /* 0x0000001b001d7202 */ /* 0x000fce0000000f00 */
[----:B------:R-:W-:Y:S05]  /*22c0*/  WARPSYNC.COLLECTIVE R25, `(.L_x_1939) ;  /* 0x0000000019087348 */ /* 0x000fea0003c00000 */
[----:B------:R0:W1:Y:S02]  /*22d0*/  SHFL.UP P0, R27, R26, R23, R24 ;  /* 0x040000171a1b7389 */ /* 0x0000640000000018 */
[----:B01----:R-:W-:Y:S05]  /*22e0*/  ENDCOLLECTIVE ;  /* 0x000000000000791b */ /* 0x003fea0003800000 */
.L_x_1939:
        /* <DEDUP_REMOVED lines=11> */
.L_x_1940:
[----:B------:R-:W-:Y:S02]  /*23a0*/  ISETP.NE.AND P5, PT, R28, RZ, PT ;  /* 0x000000ff1c00720c */ /* 0x000fe40003fa5270 */
[----:B------:R-:W-:Y:S02]  /*23b0*/  MOV R26, R5 ;  /* 0x00000005001a7202 */ /* 0x000fe40000000f00 */
[----:B------:R-:W-:-:S05]  /*23c0*/  SEL R27, R27, RZ, P6 ;  /* 0x000000ff1b1b7207 */ /* 0x000fca0003000000 */
[----:B------:R-:W-:-:S07]  /*23d0*/  IMAD.IADD R29, R28, 0x1, R27 ;  /* 0x000000011c1d7824 */ /* 0x000fce00078e021b */
[----:B------:R-:W-:Y:S05]  /*23e0*/  WARPSYNC.COLLECTIVE R25, `(.L_x_1941) ;  /* 0x0000000019087348 */ /* 0x000fea0003c00000 */
[----:B------:R0:W1:Y:S02]  /*23f0*/  SHFL.UP P0, R27, R26, R23, R24 ;  /* 0x040000171a1b7389 */ /* 0x0000640000000018 */
[----:B01----:R-:W-:Y:S05]  /*2400*/  ENDCOLLECTIVE ;  /* 0x000000000000791b */ /* 0x003fea0003800000 */
.L_x_1941:
        /* <DEDUP_REMOVED lines=8> */
.L_x_1942:
        /* <DEDUP_REMOVED lines=9> */
.L_x_1943:
[----:B------:R-:W-:Y:S02]  /*2520*/  ISETP.NE.AND P5, PT, R29, RZ, PT ;  /* 0x000000ff1d00720c */ /* 0x000fe40003fa5270 */
[----:B------:R-:W-:Y:S02]  /*2530*/  MOV R26, R5 ;  /* 0x00000005001a7202 */ /* 0x000fe40000000f00 */
[----:B------:R-:W-:-:S09]  /*2540*/  SEL R28, R27, RZ, P6 ;  /* 0x000000ff1b1c7207 */ /* 0x000fd20003000000 */
[----:B------:R-:W-:Y:S05]  /*2550*/  WARPSYNC.COLLECTIVE R25, `(.L_x_1944) ;  /* 0x0000000019087348 */ /* 0x000fea0003c00000 */
[----:B------:R0:W1:Y:S02]  /*2560*/  SHFL.UP P0, R27, R26, R23, R24 ;  /* 0x040000171a1b7389 */ /* 0x0000640000000018 */
[----:B01----:R-:W-:Y:S05]  /*2570*/  ENDCOLLECTIVE ;  /* 0x000000000000791b */ /* 0x003fea0003800000 */
.L_x_1944:
        /* <DEDUP_REMOVED lines=9> */
.L_x_1945:
        /* <DEDUP_REMOVED lines=9> */
.L_x_1946:
        /* <DEDUP_REMOVED lines=8> */
.L_x_1947:
        /* <DEDUP_REMOVED lines=9> */
.L_x_1948:
        /* <DEDUP_REMOVED lines=9> */
.L_x_1949:
[----:B------:R-:W-:Y:S02]  /*2840*/  ISETP.NE.AND P5, PT, R29, RZ, PT ;  /* 0x000000ff1d00720c */ /* 0x000fe40003fa5270 */
[----:B------:R-:W-:Y:S02]  /*2850*/  MOV R26, R5 ;  /* 0x00000005001a7202 */ /* 0x000fe40000000f00 */
[----:B------:R-:W-:-:S09]  /*2860*/  SEL R6, R27, RZ, P6 ;  /* 0x000000ff1b067207 */ /* 0x000fd20003000000 */
[----:B------:R-:W-:Y:S05]  /*2870*/  WARPSYNC.COLLECTIVE R25, `(.L_x_1950) ;  /* 0x0000000019087348 */ /* 0x000fea0003c00000 */
[----:B------:R0:W1:Y:S02]  /*2880*/  SHFL.UP P0, R27, R26, R23, R24 ;  /* 0x040000171a1b7389 */ /* 0x0000640000000018 */
[----:B01----:R-:W-:Y:S05]  /*2890*/  ENDCOLLECTIVE ;  /* 0x000000000000791b */ /* 0x003fea0003800000 */
.L_x_1950:
[----:B------:R-:W-:Y:S02]  /*28a0*/  IADD3 R6, PT, PT, R29, R6, RZ ;  /* 0x000000061d067210 */ /* 0x000fe40007ffe0ff */
[----:B------:R-:W-:Y:S01]  /*28b0*/  MOV R26, R0 ;  /* 0x00000000001a7202 */ /* 0x000fe20000000f00 */
[----:B------:R-:W-:-:S07]  /*28c0*/  IMAD.MOV.U32 R28, RZ, RZ, R27 ;  /* 0x000000ffff1c7224 */ /* 0x000fce00078e001b */
[----:B------:R-:W-:Y:S05]  /*28d0*/  WARPSYNC.COLLECTIVE R25, `(.L_x_1951) ;  /* 0x0000000019087348 */ /* 0x000fea0003c00000 */
[----:B------:R0:W1:Y:S02]  /*28e0*/  SHFL.UP P0, R27, R26, R23, R24 ;  /* 0x040000171a1b7389 */ /* 0x0000640000000018 */
[----:B01----:R-:W-:Y:S05]  /*28f0*/  ENDCOLLECTIVE ;  /* 0x000000000000791b */ /* 0x003fea0003800000 */
.L_x_1951:
        /* <DEDUP_REMOVED lines=10> */
.L_x_1952:
[----:B------:R-:W-:Y:S01]  /*29a0*/  IMAD.MOV.U32 R26, RZ, RZ, R5 ;  /* 0x000000ffff1a7224 */ /* 0x000fe200078e0005 */
[----:B------:R-:W-:-:S07]  /*29b0*/  MOV R6, R27 ;  /* 0x0000001b00067202 */ /* 0x000fce0000000f00 */
[----:B------:R-:W-:Y:S05]  /*29c0*/  WARPSYNC.COLLECTIVE R25, `(.L_x_1953) ;  /* 0x0000000019087348 */ /* 0x000fea0003c00000 */
[----:B------:R0:W1:Y:S02]  /*29d0*/  SHFL.UP P0, R27, R26, R23, R24 ;  /* 0x040000171a1b7389 */ /* 0x0000640000000018 */
[----:B01----:R-:W-:Y:S05]  /*29e0*/  ENDCOLLECTIVE ;  /* 0x000000000000791b */ /* 0x003fea0003800000 */
.L_x_1953:
[----:B------:R-:W-:Y:S02]  /*29f0*/  MOV R26, R0 ;  /* 0x00000000001a7202 */ /* 0x000fe40000000f00 */
[----:B------:R-:W-:-:S07]  /*2a00*/  MOV R5, R27 ;  /* 0x0000001b00057202 */ /* 0x000fce0000000f00 */
[----:B------:R-:W-:Y:S05]  /*2a10*/  WARPSYNC.COLLECTIVE R25, `(.L_x_1954) ;  /* 0x0000000019087348 */ /* 0x000fea0003c00000 */
[----:B------:R0:W1:Y:S02]  /*2a20*/  SHFL.UP P0, R27, R26, R23, R24 ;  /* 0x040000171a1b7389 */ /* 0x0000640000000018 */
[----:B01----:R-:W-:Y:S05]  /*2a30*/  ENDCOLLECTIVE ;  /* 0x000000000000791b */ /* 0x003fea0003800000 */
.L_x_1954:
[----:B------:R-:W-:Y:S05]  /*2a40*/  BRA `(.L_x_1955) ;  /* 0xfffffff000c07947 */ /* 0x000fea000383ffff */
.L_x_1956:
        /* <DEDUP_REMOVED lines=11> */
.L_x_3649:


//--------------------- .text._Z30group_norm_nhwc_fwd_sum_kernelI11Bf16IOFp32WLi196EEv26Group_norm_nhwc_fwd_params --------------------------
	.section	.text._Z30group_norm_nhwc_fwd_sum_kernelI11Bf16IOFp32WLi196EEv26Group_norm_nhwc_fwd_params,"ax",@progbits
	.align	128
        .global         _Z30group_norm_nhwc_fwd_sum_kernelI11Bf16IOFp32WLi196EEv26Group_norm_nhwc_fwd_params
        .type           _Z30group_norm_nhwc_fwd_sum_kernelI11Bf16IOFp32WLi196EEv26Group_norm_nhwc_fwd_params,@function
        .size           _Z30group_norm_nhwc_fwd_sum_kernelI11Bf16IOFp32WLi196EEv26Group_norm_nhwc_fwd_params,(.L_x_3650 - _Z30group_norm_nhwc_fwd_sum_kernelI11Bf16IOFp32WLi196EEv26Group_norm_nhwc_fwd_params)
        .other          _Z30group_norm_nhwc_fwd_sum_kernelI11Bf16IOFp32WLi196EEv26Group_norm_nhwc_fwd_params,@"STO_CUDA_ENTRY STV_DEFAULT"
_Z30group_norm_nhwc_fwd_sum_kernelI11Bf16IOFp32WLi196EEv26Group_norm_nhwc_fwd_params:
.text._Z30group_norm_nhwc_fwd_sum_kernelI11Bf16IOFp32WLi196EEv26Group_norm_nhwc_fwd_params:
        /* <DEDUP_REMOVED lines=40> */
.L_x_1959:
        /* <DEDUP_REMOVED lines=10> */
[----:B------:R-:W-:-:S05]  /*0320*/  @!P0 LEA.HI.X R17, R10, R9, R17, 0x1, P1 ;  /* 0x000000090a118211 */ /* 0x000fca00008f0c11 */
[----:B------:R-:W2:Y:S01]  /*0330*/  @!P0 LDG.E R16, desc[UR10][R16.64] ;  /* 0x0000000a10108981 */ /* 0x000ea2000c1e1900 */
[----:B------:R-:W-:Y:S02]  /*0340*/  PRMT R8, RZ, 0x7610, R8 ;  /* 0x00007610ff087816 */ /* 0x000fe40000000008 */
[----:B------:R-:W-:Y:S02]  /*0350*/  PRMT R9, RZ, 0x7610, R9 ;  /* 0x00007610ff097816 */ /* 0x000fe40000000009 */
[----:B------:R-:W-:Y:S02]  /*0360*/  ISETP.GE.U32.AND P1, PT, R12, UR6, PT ;  /* 0x000000060c007c0c */ /* 0x000fe4000bf26070 */
[C---:B--2---:R-:W-:Y:S02]  /*0370*/  @!P0 PRMT R8, R16.reuse, 0x7610, R8 ;  /* 0x0000761010088816 */ /* 0x044fe40000000008 */
[----:B------:R-:W-:Y:S02]  /*0380*/  @!P0 PRMT R9, R16, 0x7632, R9 ;  /* 0x0000763210098816 */ /* 0x000fe40000000009 */
[----:B------:R-:W-:-:S13]  /*0390*/  ISETP.GE.AND.EX P0, PT, R13, UR7, PT, P1 ;  /* 0x000000070d007c0c */ /* 0x000fda000bf06310 */
[----:B------:R-:W0:Y:S01]  /*03a0*/  @!P0 LDC.64 R10, c[0x0][0x390] ;  /* 0x0000e400ff0a8b82 */ /* 0x000e220000000a00 */
[----:B------:R-:W-:Y:S02]  /*03b0*/  @!P0 VIADD R23, R3, 0xfffffffe ;  /* 0xfffffffe03178836 */ /* 0x000fe40000000000 */
[----:B------:R-:W-:-:S03]  /*03c0*/  @!P0 IMAD.MOV.U32 R19, RZ, RZ, R7 ;  /* 0x000000ffff138224 */ /* 0x000fc600078e0007 */
[----:B------:R-:W-:Y:S02]  /*03d0*/  @!P0 SHF.R.S32.HI R18, RZ, 0x1f, R23 ;  /* 0x0000001fff128819 */ /* 0x000fe40000011417 */
[----:B------:R-:W1:Y:S03]  /*03e0*/  @!P0 LDC.64 R16, c[0x0][0x390] ;  /* 0x0000e400ff108b82 */ /* 0x000e660000000a00 */
[----:B------:R-:W-:Y:S01]  /*03f0*/  @!P0 IMAD R22, R18, UR6, RZ ;  /* 0x0000000612168c24 */ /* 0x000fe2000f8e02ff */
[----:B------:R-:W-:-:S03]  /*0400*/  @!P0 MOV R18, R14 ;  /* 0x0000000e00128202 */ /* 0x000fc60000000f00 */
[C---:B------:R-:W-:Y:S01]  /*0410*/  @!P0 IMAD R25, R23.reuse, UR7, R22 ;  /* 0x0000000717198c24 */ /* 0x040fe2000f8e0216 */
[----:B------:R-:W2:Y:S01]  /*0420*/  @!P0 LDC.64 R26, c[0x0][0x390] ;  /* 0x0000e400ff1a8b82 */ /* 0x000ea20000000a00 */
[----:B------:R-:W-:-:S04]  /*0430*/  @!P0 IMAD.WIDE.U32 R18, R23, UR6, R18 ;  /* 0x0000000617128c25 */ /* 0x000fc8000f8e0012 */
[----:B------:R-:W-:Y:S01]  /*0440*/  @!P0 VIADD R23, R3, 0xffffffff ;  /* 0xffffffff03178836 */ /* 0x000fe20000000000 */
[----:B------:R-:W-:Y:S02]  /*0450*/  @!P0 IADD3 R19, PT, PT, R19, R25, RZ ;  /* 0x0000001913138210 */ /* 0x000fe40007ffe0ff */
[C---:B0-----:R-:W-:Y:S02]  /*0460*/  @!P0 LEA R22, P1, R18.reuse, R10, 0x1 ;  /* 0x0000000a12168211 */ /* 0x041fe400078208ff */
[----:B------:R-:W-:Y:S02]  /*0470*/  @!P0 SHF.R.S32.HI R10, RZ, 0x1f, R23 ;  /* 0x0000001fff0a8819 */ /* 0x000fe40000011417 */
[----:B------:R-:W-:Y:S01]  /*0480*/  @!P0 LEA.HI.X R19, R18, R11, R19, 0x1, P1 ;  /* 0x0000000b12138211 */ /* 0x000fe200008f0c13 */
[----:B------:R-:W-:Y:S01]  /*0490*/  @!P0 IMAD.MOV.U32 R18, RZ, RZ, R22 ;  /* 0x000000ffff128224 */ /* 0x000fe200078e0016 */
[----:B------:R-:W-:Y:S01]  /*04a0*/  @!P0 MOV R11, R7 ;  /* 0x00000007000b8202 */ /* 0x000fe20000000f00 */
[----:B------:R-:W-:-:S02]  /*04b0*/  @!P0 IMAD R24, R10, UR6, RZ ;  /* 0x000000060a188c24 */ /* 0x000fc4000f8e02ff */
[----:B------:R-:W-:Y:S02]  /*04c0*/  @!P0 IMAD.MOV.U32 R10, RZ, RZ, R14 ;  /* 0x000000ffff0a8224 */ /* 0x000fe400078e000e */
[----:B------:R0:W3:Y:S01]  /*04d0*/  @!P0 LDG.E R18, desc[UR10][R18.64] ;  /* 0x0000000a12128981 */ /* 0x0000e2000c1e1900 */
[C---:B------:R-:W-:Y:S02]  /*04e0*/  @!P0 IMAD R25, R23.reuse, UR7, R24 ;  /* 0x0000000717198c24 */ /* 0x040fe4000f8e0218 */
[----:B------:R-:W-:Y:S02]  /*04f0*/  @!P0 IMAD.WIDE.U32 R10, R23, UR6, R10 ;  /* 0x00000006170a8c25 */ /* 0x000fe4000f8e000a */
[----:B------:R-:W4:Y:S02]  /*0500*/  @!P0 LDC.64 R22, c[0x0][0x390] ;  /* 0x0000e400ff168b82 */ /* 0x000f240000000a00 */
[----:B------:R-:W-:Y:S01]  /*0510*/  @!P0 IMAD.IADD R25, R11, 0x1, R25 ;  /* 0x000000010b198824 */ /* 0x000fe200078e0219 */
[----:B-1----:R-:W-:-:S04]  /*0520*/  @!P0 LEA R24, P1, R10, R16, 0x1 ;  /* 0x000000100a188211 */ /* 0x002fc800078208ff */
[----:B------:R-:W-:-:S05]  /*0530*/  @!P0 LEA.HI.X R25, R10, R17, R25, 0x1, P1 ;  /* 0x000000110a198211 */ /* 0x000fca00008f0c19 */
[----:B------:R1:W5:Y:S01]  /*0540*/  @!P0 LDG.E R16, desc[UR10][R24.64] ;  /* 0x0000000a18108981 */ /* 0x000362000c1e1900 */
[----:B------:R-:W-:Y:S01]  /*0550*/  @!P0 SHF.R.S32.HI R10, RZ, 0x1f, R3 ;  /* 0x0000001fff0a8819 */ /* 0x000fe20000011403 */
[----:B------:R-:W-:Y:S01]  /*0560*/  @!P0 VIADD R17, R3, 0x1 ;  /* 0x0000000103118836 */ /* 0x000fe20000000000 */
[----:B------:R-:W-:Y:S01]  /*0570*/  @!P0 MOV R11, R7 ;  /* 0x00000007000b8202 */ /* 0x000fe20000000f00 */
[----:B------:R-:W-:Y:S01]  /*0580*/  IMAD.U32 R8, R8, 0x10000, RZ ;  /* 0x0001000008087824 */ /* 0x000fe200078e00ff */
[----:B------:R-:W-:Y:S01]  /*0590*/  SHF.L.U32 R9, R9, 0x10, RZ ;  /* 0x0000001009097819 */ /* 0x000fe200000006ff */
[----:B------:R-:W-:Y:S02]  /*05a0*/  @!P0 IMAD R28, R10, UR6, RZ ;  /* 0x000000060a1c8c24 */ /* 0x000fe4000f8e02ff */
[----:B------:R-:W-:Y:S02]  /*05b0*/  @!P0 IMAD.MOV.U32 R10, RZ, RZ, R14 ;  /* 0x000000ffff0a8224 */ /* 0x000fe400078e000e */
[----:B0-----:R-:W-:-:S02]  /*05c0*/  @!P0 IMAD R19, R3, UR7, R28 ;  /* 0x0000000703138c24 */ /* 0x001fc4000f8e021c */
[----:B------:R-:W-:-:S04]  /*05d0*/  @!P0 IMAD.WIDE.U32 R10, R3, UR6, R10 ;  /* 0x00000006030a8c25 */ /* 0x000fc8000f8e000a */
[----:B------:R-:W-:Y:S01]  /*05e0*/  @!P0 IMAD.IADD R19, R11, 0x1, R19 ;  /* 0x000000010b138824 */ /* 0x000fe200078e0213 */
[C---:B----4-:R-:W-:Y:S02]  /*05f0*/  @!P0 LEA R22, P1, R10.reuse, R22, 0x1 ;  /* 0x000000160a168211 */ /* 0x050fe400078208ff */
[----:B------:R-:W-:Y:S02]  /*0600*/  @!P0 SHF.R.S32.HI R11, RZ, 0x1f, R17 ;  /* 0x0000001fff0b8819 */ /* 0x000fe40000011411 */
[----:B------:R-:W-:Y:S02]  /*0610*/  @!P0 LEA.HI.X R23, R10, R23, R19, 0x1, P1 ;  /* 0x000000170a178211 */ /* 0x000fe400008f0c13 */
[----:B------:R-:W-:Y:S01]  /*0620*/  @!P0 MOV R10, R14 ;  /* 0x0000000e000a8202 */ /* 0x000fe20000000f00 */
[----:B-1----:R-:W-:Y:S01]  /*0630*/  @!P0 IMAD R24, R11, UR6, RZ ;  /* 0x000000060b188c24 */ /* 0x002fe2000f8e02ff */
[----:B------:R-:W-:Y:S01]  /*0640*/  @!P0 IADD3 R19, PT, PT, R3, 0x2, RZ ;  /* 0x0000000203138810 */ /* 0x000fe20007ffe0ff */
[----:B------:R-:W-:Y:S01]  /*0650*/  @!P0 IMAD.MOV.U32 R11, RZ, RZ, R7 ;  /* 0x000000ffff0b8224 */ /* 0x000fe200078e0007 */
[----:B------:R-:W4:Y:S01]  /*0660*/  @!P0 LDG.E R22, desc[UR10][R22.64] ;  /* 0x0000000a16168981 */ /* 0x000f22000c1e1900 */
[----:B------:R-:W-:-:S04]  /*0670*/  @!P0 IMAD.WIDE.U32 R10, R17, UR6, R10 ;  /* 0x00000006110a8c25 */ /* 0x000fc8000f8e000a */
[----:B------:R-:W-:Y:S01]  /*0680*/  @!P0 IMAD R17, R17, UR7, R24 ;  /* 0x0000000711118c24 */ /* 0x000fe2000f8e0218 */
[----:B--2---:R-:W-:-:S03]  /*0690*/  @!P0 LEA R26, P1, R10, R26, 0x1 ;  /* 0x0000001a0a1a8211 */ /* 0x004fc600078208ff */
[----:B------:R-:W-:Y:S02]  /*06a0*/  @!P0 IMAD.IADD R11, R11, 0x1, R17 ;  /* 0x000000010b0b8824 */ /* 0x000fe400078e0211 */
[----:B------:R-:W-:Y:S01]  /*06b0*/  FMUL.FTZ R17, R9, R9 ;  /* 0x0000000909117220 */ /* 0x000fe20000410000 */
[----:B------:R-:W-:Y:S02]  /*06c0*/  FADD.FTZ R9, R8, R9 ;  /* 0x0000000908097221 */ /* 0x000fe40000010000 */
[--C-:B------:R-:W-:Y:S02]  /*06d0*/  @!P0 LEA.HI.X R27, R10, R27, R11.reuse, 0x1, P1 ;  /* 0x0000001b0a1b8211 */ /* 0x100fe400008f0c0b */
[----:B------:R-:W-:Y:S01]  /*06e0*/  FADD.FTZ R20, R9, R20 ;  /* 0x0000001409147221 */ /* 0x000fe20000010000 */
[----:B------:R-:W-:Y:S01]  /*06f0*/  PRMT R11, RZ, 0x7610, R11 ;  /* 0x00007610ff0b7816 */ /* 0x000fe2000000000b */
[----:B------:R-:W-:Y:S01]  /*0700*/  FFMA.FTZ R8, R8, R8, R17 ;  /* 0x0000000808087223 */ /* 0x000fe20000010011 */
[----:B------:R-:W-:Y:S01]  /*0710*/  PRMT R10, RZ, 0x7610, R10 ;  /* 0x00007610ff0a7816 */ /* 0x000fe2000000000a */
[----:B------:R0:W2:Y:S01]  /*0720*/  @!P0 LDG.E R26, desc[UR10][R26.64] ;  /* 0x0000000a1a1a8981 */ /* 0x0000a2000c1e1900 */
[----:B------:R-:W-:Y:S01]  /*0730*/  @!P0 SHF.R.S32.HI R17, RZ, 0x1f, R19 ;  /* 0x0000001fff118819 */ /* 0x000fe20000011413 */
[----:B------:R-:W-:Y:S01]  /*0740*/  FADD.FTZ R21, R8, R21 ;  /* 0x0000001508157221 */ /* 0x000fe20000010000 */
[----:B------:R-:W-:-:S02]  /*0750*/  PRMT R8, RZ, 0x7610, R8 ;  /* 0x00007610ff087816 */ /* 0x000fc40000000008 */
[C---:B---3--:R-:W-:Y:S02]  /*0760*/  @!P0 PRMT R11, R18.reuse, 0x7632, R11 ;  /* 0x00007632120b8816 */ /* 0x048fe4000000000b */
[----:B------:R-:W-:Y:S01]  /*0770*/  @!P0 PRMT R10, R18, 0x7610, R10 ;  /* 0x00007610120a8816 */ /* 0x000fe2000000000a */
[----:B------:R-:W-:Y:S01]  /*0780*/  @!P0 IMAD R18, R17, UR6, RZ ;  /* 0x0000000611128c24 */ /* 0x000fe2000f8e02ff */
[----:B------:R-:W-:Y:S01]  /*0790*/  @!P0 MOV R17, R7 ;  /* 0x0000000700118202 */ /* 0x000fe20000000f00 */
[----:B------:R-:W-:Y:S02]  /*07a0*/  IMAD.U32 R11, R11, 0x10000, RZ ;  /* 0x000100000b0b7824 */ /* 0x000fe400078e00ff */
[----:B------:R-:W-:Y:S02]  /*07b0*/  IMAD.U32 R10, R10, 0x10000, RZ ;  /* 0x000100000a0a7824 */ /* 0x000fe400078e00ff */
[----:B------:R-:W-:Y:S01]  /*07c0*/  FMUL.FTZ R9, R11, R11 ;  /* 0x0000000b0b097220 */ /* 0x000fe20000410000 */
[----:B------:R-:W-:-:S02]  /*07d0*/  @!P0 IMAD R25, R19, UR7, R18 ;  /* 0x0000000713198c24 */ /* 0x000fc4000f8e0212 */
[C---:B------:R-:W-:Y:S01]  /*07e0*/  FADD.FTZ R11, R10.reuse, R11 ;  /* 0x0000000b0a0b7221 */ /* 0x040fe20000010000 */
[--C-:B------:R-:W-:Y:S01]  /*07f0*/  FFMA.FTZ R10, R10, R10, R9.reuse ;  /* 0x0000000a0a0a7223 */ /* 0x100fe20000010009 */
[----:B------:R-:W-:Y:S02]  /*0800*/  PRMT R9, RZ, 0x7610, R9 ;  /* 0x00007610ff097816 */ /* 0x000fe40000000009 */
[C---:B-----5:R-:W-:Y:S02]  /*0810*/  @!P0 PRMT R8, R16.reuse, 0x7610, R8 ;  /* 0x0000761010088816 */ /* 0x060fe40000000008 */
[----:B------:R-:W-:Y:S01]  /*0820*/  @!P0 PRMT R9, R16, 0x7632, R9 ;  /* 0x0000763210098816 */ /* 0x000fe20000000009 */
[----:B------:R-:W-:-:S04]  /*0830*/  @!P0 IMAD.MOV.U32 R16, RZ, RZ, R14 ;  /* 0x000000ffff108224 */ /* 0x000fc800078e000e */
[----:B------:R-:W-:Y:S02]  /*0840*/  @!P0 IMAD.WIDE.U32 R16, R19, UR6, R16 ;  /* 0x0000000613108c25 */ /* 0x000fe4000f8e0010 */
[----:B------:R-:W1:Y:S02]  /*0850*/  @!P0 LDC.64 R18, c[0x0][0x390] ;  /* 0x0000e400ff128b82 */ /* 0x000e640000000a00 */
[----:B------:R-:W-:Y:S01]  /*0860*/  @!P0 IMAD.IADD R25, R17, 0x1, R25 ;  /* 0x0000000111198824 */ /* 0x000fe200078e0219 */
[----:B-1----:R-:W-:-:S04]  /*0870*/  @!P0 LEA R24, P1, R16, R18, 0x1 ;  /* 0x0000001210188211 */ /* 0x002fc800078208ff */
[----:B------:R-:W-:Y:S01]  /*0880*/  @!P0 LEA.HI.X R25, R16, R19, R25, 0x1, P1 ;  /* 0x0000001310198211 */ /* 0x000fe200008f0c19 */
[----:B------:R-:W-:Y:S02]  /*0890*/  @!P0 VIADD R19, R3, 0x3 ;  /* 0x0000000303138836 */ /* 0x000fe40000000000 */
[----:B------:R-:W-:Y:S02]  /*08a0*/  @!P0 IMAD.MOV.U32 R17, RZ, RZ, R7 ;  /* 0x000000ffff118224 */ /* 0x000fe400078e0007 */
[----:B------:R1:W3:Y:S01]  /*08b0*/  @!P0 LDG.E R23, desc[UR10][R24.64] ;  /* 0x0000000a18178981 */ /* 0x0002e2000c1e1900 */
[----:B------:R-:W-:-:S05]  /*08c0*/  @!P0 SHF.R.S32.HI R16, RZ, 0x1f, R19 ;  /* 0x0000001fff108819 */ /* 0x000fca0000011413 */
[----:B------:R-:W-:-:S04]  /*08d0*/  @!P0 IMAD R16, R16, UR6, RZ ;  /* 0x0000000610108c24 */ /* 0x000fc8000f8e02ff */
[----:B0-----:R-:W-:Y:S01]  /*08e0*/  @!P0 IMAD R27, R19, UR7, R16 ;  /* 0x00000007131b8c24 */ /* 0x001fe2000f8e0210 */
[----:B------:R-:W-:-:S05]  /*08f0*/  @!P0 MOV R16, R14 ;  /* 0x0000000e00108202 */ /* 0x000fca0000000f00 */
[----:B------:R-:W-:Y:S02]  /*0900*/  @!P0 IMAD.WIDE.U32 R16, R19, UR6, R16 ;  /* 0x0000000613108c25 */ /* 0x000fe4000f8e0010 */
[----:B------:R-:W0:Y:S02]  /*0910*/  @!P0 LDC.64 R18, c[0x0][0x390] ;  /* 0x0000e400ff128b82 */ /* 0x000e240000000a00 */
[----:B------:R-:W-:Y:S01]  /*0920*/  @!P0 IMAD.IADD R17, R17, 0x1, R27 ;  /* 0x0000000111118824 */ /* 0x000fe200078e021b */
[----:B0-----:R-:W-:-:S04]  /*0930*/  @!P0 LEA R18, P1, R16, R18, 0x1 ;  /* 0x0000001210128211 */ /* 0x001fc800078208ff */
[----:B------:R-:W-:Y:S02]  /*0940*/  @!P0 LEA.HI.X R17, R16, R19, R17, 0x1, P1 ;  /* 0x0000001310118211 */ /* 0x000fe400008f0c11 */
[----:B------:R-:W-:-:S04]  /*0950*/  @!P0 IADD3 R19, PT, PT, R3, 0x4, RZ ;  /* 0x0000000403138810 */ /* 0x000fc80007ffe0ff */
[----:B------:R-:W-:Y:S01]  /*0960*/  @!P0 SHF.R.S32.HI R16, RZ, 0x1f, R19 ;  /* 0x0000001fff108819 */ /* 0x000fe20000011413 */
[----:B-1----:R-:W-:-:S04]  /*0970*/  @!P0 IMAD.MOV.U32 R25, RZ, RZ, R17 ;  /* 0x000000ffff198224 */ /* 0x002fc800078e0011 */
[----:B------:R-:W-:Y:S02]  /*0980*/  @!P0 IMAD R16, R16, UR6, RZ ;  /* 0x0000000610108c24 */ /* 0x000fe4000f8e02ff */
[----:B------:R-:W-:Y:S02]  /*0990*/  @!P0 IMAD.MOV.U32 R17, RZ, RZ, R7 ;  /* 0x000000ffff118224 */ /* 0x000fe400078e0007 */
[----:B------:R-:W-:Y:S01]  /*09a0*/  @!P0 IMAD R27, R19, UR7, R16 ;  /* 0x00000007131b8c24 */ /* 0x000fe2000f8e0210 */
[----:B------:R-:W-:Y:S01]  /*09b0*/  @!P0 MOV R16, R14 ;  /* 0x0000000e00108202 */ /* 0x000fe20000000f00 */
[----:B------:R-:W-:-:S04]  /*09c0*/  @!P0 IMAD.MOV.U32 R24, RZ, RZ, R18 ;  /* 0x000000ffff188224 */ /* 0x000fc800078e0012 */
[----:B------:R-:W-:Y:S02]  /*09d0*/  @!P0 IMAD.WIDE.U32 R18, R19, UR6, R16 ;  /* 0x0000000613128c25 */ /* 0x000fe4000f8e0010 */
[----:B------:R-:W0:Y:S01]  /*09e0*/  @!P0 LDC.64 R16, c[0x0][0x390] ;  /* 0x0000e400ff108b82 */ /* 0x000e220000000a00 */
[----:B------:R-:W5:Y:S01]  /*09f0*/  @!P0 LDG.E R24, desc[UR10][R24.64] ;  /* 0x0000000a18188981 */ /* 0x000f62000c1e1900 */
[----:B------:R-:W-:Y:S01]  /*0a00*/  @!P0 IMAD.IADD R27, R19, 0x1, R27 ;  /* 0x00000001131b8824 */ /* 0x000fe200078e021b */
[----:B0-----:R-:W-:-:S04]  /*0a10*/  @!P0 LEA R16, P1, R18, R16, 0x1 ;  /* 0x0000001012108211 */ /* 0x001fc800078208ff */
[----:B------:R-:W-:-:S05]  /*0a20*/  @!P0 LEA.HI.X R17, R18, R17, R27, 0x1, P1 ;  /* 0x0000001112118211 */ /* 0x000fca00008f0c1b */
[----:B------:R0:W5:Y:S01]  /*0a30*/  @!P0 LDG.E R16, desc[UR10][R16.64] ;  /* 0x0000000a10108981 */ /* 0x000162000c1e1900 */
[----:B------:R-:W-:Y:S01]  /*0a40*/  SHF.L.U32 R9, R9, 0x10, RZ ;  /* 0x0000001009097819 */ /* 0x000fe200000006ff */
[----:B------:R-:W-:Y:S02]  /*0a50*/  IMAD.U32 R8, R8, 0x10000, RZ ;  /* 0x0001000008087824 */ /* 0x000fe400078e00ff */
[----:B------:R-:W-:Y:S01]  /*0a60*/  FADD.FTZ R20, R20, R11 ;  /* 0x0000000b14147221 */ /* 0x000fe20000010000 */
[--C-:B------:R-:W-:Y:S01]  /*0a70*/  FADD.FTZ R21, R21, R10.reuse ;  /* 0x0000000a15157221 */ /* 0x100fe20000010000 */
[----:B------:R-:W-:Y:S01]  /*0a80*/  FMUL.FTZ R11, R9, R9 ;  /* 0x00000009090b7220 */ /* 0x000fe20000410000 */
[----:B------:R-:W-:Y:S01]  /*0a90*/  PRMT R10, RZ, 0x7610, R10 ;  /* 0x00007610ff0a7816 */ /* 0x000fe2000000000a */
[C---:B------:R-:W-:Y:S02]  /*0aa0*/  FADD.FTZ R9, R8.reuse, R9 ;  /* 0x0000000908097221 */ /* 0x040fe40000010000 */
[--C-:B------:R-:W-:Y:S01]  /*0ab0*/  FFMA.FTZ R8, R8, R8, R11.reuse ;  /* 0x0000000808087223 */ /* 0x100fe2000001000b */
[----:B------:R-:W-:-:S02]  /*0ac0*/  PRMT R11, RZ, 0x7610, R11 ;  /* 0x00007610ff0b7816 */ /* 0x000fc4000000000b */
[C---:B----4-:R-:W-:Y:S02]  /*0ad0*/  @!P0 PRMT R10, R22.reuse, 0x7632, R10 ;  /* 0x00007632160a8816 */ /* 0x050fe4000000000a */
[----:B------:R-:W-:Y:S02]  /*0ae0*/  @!P0 PRMT R11, R22, 0x7610, R11 ;  /* 0x00007610160b8816 */ /* 0x000fe4000000000b */
[----:B0-----:R-:W-:Y:S01]  /*0af0*/  PRMT R17, RZ, 0x7610, R17 ;  /* 0x00007610ff117816 */ /* 0x001fe20000000011 */
[----:B------:R-:W-:Y:S01]  /*0b00*/  IMAD.U32 R10, R10, 0x10000, RZ ;  /* 0x000100000a0a7824 */ /* 0x000fe200078e00ff */
[----:B------:R-:W-:Y:S01]  /*0b10*/  PRMT R19, RZ, 0x7610, R19 ;  /* 0x00007610ff137816 */ /* 0x000fe20000000013 */
[----:B------:R-:W-:Y:S01]  /*0b20*/  FADD.FTZ R9, R20, R9 ;  /* 0x0000000914097221 */ /* 0x000fe20000010000 */
[----:B------:R-:W-:Y:S01]  /*0b30*/  SHF.L.U32 R11, R11, 0x10, RZ ;  /* 0x000000100b0b7819 */ /* 0x000fe200000006ff */
[----:B------:R-:W-:Y:S01]  /*0b40*/  FMUL.FTZ R20, R10, R10 ;  /* 0x0000000a0a147220 */ /* 0x000fe20000410000 */
[C---:B--2---:R-:W-:Y:S01]  /*0b50*/  @!P0 PRMT R17, R26.reuse, 0x7632, R17 ;  /* 0x000076321a118816 */ /* 0x044fe20000000011 */
[----:B------:R-:W-:Y:S01]  /*0b60*/  FADD.FTZ R8, R21, R8 ;  /* 0x0000000815087221 */ /* 0x000fe20000010000 */
[----:B------:R-:W-:Y:S01]  /*0b70*/  @!P0 PRMT R19, R26, 0x7610, R19 ;  /* 0x000076101a138816 */ /* 0x000fe20000000013 */
[C---:B------:R-:W-:Y:S01]  /*0b80*/  FADD.FTZ R18, R11.reuse, R10 ;  /* 0x0000000a0b127221 */ /* 0x040fe20000010000 */
[----:B------:R-:W-:Y:S01]  /*0b90*/  PRMT R21, RZ, 0x7610, R21 ;  /* 0x00007610ff157816 */ /* 0x000fe20000000015 */
[----:B------:R-:W-:Y:S01]  /*0ba0*/  FFMA.FTZ R11, R11, R11, R20 ;  /* 0x0000000b0b0b7223 */ /* 0x000fe20000010014 */
[----:B------:R-:W-:Y:S01]  /*0bb0*/  IMAD.U32 R20, R17, 0x10000, RZ ;  /* 0x0001000011147824 */ /* 0x000fe200078e00ff */
[----:B------:R-:W-:Y:S01]  /*0bc0*/  PRMT R10, RZ, 0x7610, R10 ;  /* 0x00007610ff0a7816 */ /* 0x000fe2000000000a */
[----:B------:R-:W-:-:S02]  /*0bd0*/  IMAD.U32 R19, R19, 0x10000, RZ ;  /* 0x0001000013137824 */ /* 0x000fc400078e00ff */
[----:B------:R-:W-:Y:S01]  /*0be0*/  FADD.FTZ R9, R9, R18 ;  /* 0x0000001209097221 */ /* 0x000fe20000010000 */
[----:B------:R-:W-:Y:S01]  /*0bf0*/  FMUL.FTZ R18, R20, R20 ;  /* 0x0000001414127220 */ /* 0x000fe20000410000 */
[----:B------:R-:W-:-:S04]  /*0c00*/  FADD.FTZ R20, R19, R20 ;  /* 0x0000001413147221 */ /* 0x000fc80000010000 */
[----:B------:R-:W-:Y:S01]  /*0c10*/  FADD.FTZ R20, R9, R20 ;  /* 0x0000001409147221 */ /* 0x000fe20000010000 */
[----:B------:R-:W-:Y:S01]  /*0c20*/  FADD.FTZ R11, R8, R11 ;  /* 0x0000000b080b7221 */ /* 0x000fe20000010000 */
[----:B------:R-:W-:Y:S01]  /*0c30*/  PRMT R8, RZ, 0x7610, R8 ;  /* 0x00007610ff087816 */ /* 0x000fe20000000008 */
[----:B------:R-:W-:Y:S01]  /*0c40*/  FFMA.FTZ R18, R19, R19, R18 ;  /* 0x0000001313127223 */ /* 0x000fe20000010012 */
[----:B------:R-:W-:Y:S01]  /*0c50*/  PRMT R17, RZ, 0x7610, R17 ;  /* 0x00007610ff117816 */ /* 0x000fe20000000011 */
[----:B------:R-:W-:Y:S02]  /*0c60*/  VIADD R2, R2, 0x8 ;  /* 0x0000000802027836 */ /* 0x000fe40000000000 */
[----:B------:R-:W-:-:S03]  /*0c70*/  FADD.FTZ R18, R11, R18 ;  /* 0x000000120b127221 */ /* 0x000fc60000010000 */
[----:B------:R-:W-:Y:S01]  /*0c80*/  ISETP.NE.AND P1, PT, R2, RZ, PT ;  /* 0x000000ff0200720c */ /* 0x000fe20003f25270 */
[----:B------:R-:W-:Y:S01]  /*0c90*/  VIADD R3, R3, 0x8 ;  /* 0x0000000803037836 */ /* 0x000fe20000000000 */
[C---:B---3--:R-:W-:Y:S02]  /*0ca0*/  @!P0 PRMT R21, R23.reuse, 0x7632, R21 ;  /* 0x0000763217158816 */ /* 0x048fe40000000015 */
[----:B------:R-:W-:Y:S02]  /*0cb0*/  @!P0 PRMT R10, R23, 0x7610, R10 ;  /* 0x00007610170a8816 */ /* 0x000fe4000000000a */
[----:B------:R-:W-:-:S03]  /*0cc0*/  SHF.L.U32 R21, R21, 0x10, RZ ;  /* 0x0000001015157819 */ /* 0x000fc600000006ff */
[----:B------:R-:W-:Y:S02]  /*0cd0*/  IMAD.U32 R10, R10, 0x10000, RZ ;  /* 0x000100000a0a7824 */ /* 0x000fe400078e00ff */
[----:B------:R-:W-:Y:S02]  /*0ce0*/  FMUL.FTZ R9, R21, R21 ;  /* 0x0000001515097220 */ /* 0x000fe40000410000 */
[C---:B------:R-:W-:Y:S02]  /*0cf0*/  FADD.FTZ R21, R10.reuse, R21 ;  /* 0x000000150a157221 */ /* 0x040fe40000010000 */
[----:B------:R-:W-:Y:S01]  /*0d00*/  FFMA.FTZ R9, R10, R10, R9 ;  /* 0x0000000a0a097223 */ /* 0x000fe20000010009 */
[----:B------:R-:W-:Y:S01]  /*0d10*/  PRMT R10, RZ, 0x7610, R10 ;  /* 0x00007610ff0a7816 */ /* 0x000fe2000000000a */
[----:B------:R-:W-:Y:S02]  /*0d20*/  FADD.FTZ R20, R20, R21 ;  /* 0x0000001514147221 */ /* 0x000fe40000010000 */
[----:B------:R-:W-:Y:S01]  /*0d30*/  FADD.FTZ R18, R18, R9 ;  /* 0x0000000912127221 */ /* 0x000fe20000010000 */
[----:B-----5:R-:W-:-:S02]  /*0d40*/  @!P0 PRMT R8, R24, 0x7632, R8 ;  /* 0x0000763218088816 */ /* 0x020fc40000000008 */
[----:B------:R-:W-:-:S03]  /*0d50*/  @!P0 PRMT R10, R24, 0x7610, R10 ;  /* 0x00007610180a8816 */ /* 0x000fc6000000000a */
[----:B------:R-:W-:Y:S01]  /*0d60*/  IMAD.U32 R11, R8, 0x10000, RZ ;  /* 0x00010000080b7824 */ /* 0x000fe200078e00ff */
[----:B------:R-:W-:Y:S02]  /*0d70*/  SHF.L.U32 R10, R10, 0x10, RZ ;  /* 0x000000100a0a7819 */ /* 0x000fe400000006ff */
[----:B------:R-:W-:Y:S01]  /*0d80*/  PRMT R8, RZ, 0x7610, R8 ;  /* 0x00007610ff087816 */ /* 0x000fe20000000008 */
[----:B------:R-:W-:Y:S02]  /*0d90*/  FMUL.FTZ R9, R11, R11 ;  /* 0x0000000b0b097220 */ /* 0x000fe40000410000 */
[C---:B------:R-:W-:Y:S02]  /*0da0*/  FADD.FTZ R11, R10.reuse, R11 ;  /* 0x0000000b0a0b7221 */ /* 0x040fe40000010000 */
[----:B------:R-:W-:Y:S02]  /*0db0*/  FFMA.FTZ R9, R10, R10, R9 ;  /* 0x0000000a0a097223 */ /* 0x000fe40000010009 */
[----:B------:R-:W-:-:S02]  /*0dc0*/  FADD.FTZ R20, R20, R11 ;  /* 0x0000000b14147221 */ /* 0x000fc40000010000 */
[----:B------:R-:W-:Y:S01]  /*0dd0*/  FADD.FTZ R18, R18, R9 ;  /* 0x0000000912127221 */ /* 0x000fe20000010000 */
[C---:B------:R-:W-:Y:S02]  /*0de0*/  @!P0 PRMT R17, R16.reuse, 0x7632, R17 ;  /* 0x0000763210118816 */ /* 0x040fe40000000011 */
[----:B------:R-:W-:-:S03]  /*0df0*/  @!P0 PRMT R8, R16, 0x7610, R8 ;  /* 0x0000761010088816 */ /* 0x000fc60000000008 */
[----:B------:R-:W-:Y:S01]  /*0e00*/  IMAD.U32 R17, R17, 0x10000, RZ ;  /* 0x0001000011117824 */ /* 0x000fe200078e00ff */
[----:B------:R-:W-:-:S03]  /*0e10*/  SHF.L.U32 R8, R8, 0x10, RZ ;  /* 0x0000001008087819 */ /* 0x000fc600000006ff */
[----:B------:R-:W-:Y:S02]  /*0e20*/  FMUL.FTZ R11, R17, R17 ;  /* 0x00000011110b7220 */ /* 0x000fe40000410000 */
[C---:B------:R-:W-:Y:S02]  /*0e30*/  FADD.FTZ R17, R8.reuse, R17 ;  /* 0x0000001108117221 */ /* 0x040fe40000010000 */
[----:B------:R-:W-:Y:S02]  /*0e40*/  FFMA.FTZ R11, R8, R8, R11 ;  /* 0x00000008080b7223 */ /* 0x000fe4000001000b */
[----:B------:R-:W-:Y:S02]  /*0e50*/  FADD.FTZ R20, R20, R17 ;  /* 0x0000001114147221 */ /* 0x000fe40000010000 */
[----:B------:R-:W-:Y:S01]  /*0e60*/  FADD.FTZ R21, R18, R11 ;  /* 0x0000000b12157221 */ /* 0x000fe20000010000 */
[----:B------:R-:W-:Y:S06]  /*0e70*/  @P1 BRA `(.L_x_1959) ;  /* 0xfffffff400001947 */ /* 0x000fec000383ffff */
[----:B------:R-:W-:-:S07]  /*0e80*/  VIADD R18, R3, 0xfffffffd ;  /* 0xfffffffd03127836 */ /* 0x000fce0000000000 */
.L_x_1958:
        /* <DEDUP_REMOVED lines=12> */
[C---:B------:R-:W-:Y:S01]  /*0f50*/  @!P0 IADD3 R9, PT, PT, R18.reuse, 0x1, RZ ;  /* 0x0000000112098810 */ /* 0x040fe20007ffe0ff */
[C---:B------:R-:W-:Y:S01]  /*0f60*/  @!P0 VIADD R27, R18.reuse, 0x3 ;  /* 0x00000003121b8836 */ /* 0x040fe20000000000 */
[----:B------:R-:W-:Y:S01]  /*0f70*/  @!P0 IADD3 R17, PT, PT, R18, 0x2, RZ ;  /* 0x0000000212118810 */ /* 0x000fe20007ffe0ff */
[----:B------:R-:W-:Y:S01]  /*0f80*/  @!P0 IMAD R11, R2, UR4, RZ ;  /* 0x00000004020b8c24 */ /* 0x000fe2000f8e02ff */
[----:B------:R-:W-:Y:S01]  /*0f90*/  @!P0 SHF.R.S32.HI R8, RZ, 0x1f, R9 ;  /* 0x0000001fff088819 */ /* 0x000fe20000011409 */
[----:B------:R-:W1:Y:S01]  /*0fa0*/  @!P0 LDC.64 R24, c[0x0][0x390] ;  /* 0x0000e400ff188b82 */ /* 0x000e620000000a00 */
[----:B------:R-:W-:-:S04]  /*0fb0*/  @!P0 IMAD.WIDE.U32 R2, R18, UR4, R6 ;  /* 0x0000000412028c25 */ /* 0x000fc8000f8e0006 */
[----:B------:R-:W-:Y:S02]  /*0fc0*/  @!P0 IMAD R11, R18, UR5, R11 ;  /* 0x00000005120b8c24 */ /* 0x000fe4000f8e020b */
[----:B------:R-:W-:-:S03]  /*0fd0*/  @!P0 IMAD R8, R8, UR4, RZ ;  /* 0x0000000408088c24 */ /* 0x000fc6000f8e02ff */
[----:B------:R-:W-:Y:S01]  /*0fe0*/  @!P0 IADD3 R3, PT, PT, R3, R11, RZ ;  /* 0x0000000b03038210 */ /* 0x000fe20007ffe0ff */
[----:B------:R-:W-:-:S04]  /*0ff0*/  @!P0 IMAD.WIDE.U32 R10, R9, UR4, R6 ;  /* 0x00000004090a8c25 */ /* 0x000fc8000f8e0006 */
[----:B------:R-:W-:Y:S01]  /*1000*/  @!P0 IMAD R9, R9, UR5, R8 ;  /* 0x0000000509098c24 */ /* 0x000fe2000f8e0208 */
[----:B0-----:R-:W-:-:S03]  /*1010*/  @!P0 LEA R28, P2, R2, R28, 0x1 ;  /* 0x0000001c021c8211 */ /* 0x001fc600078408ff */
[----:B------:R-:W-:Y:S01]  /*1020*/  @!P0 IMAD.IADD R6, R11, 0x1, R9 ;  /* 0x000000010b068824 */ /* 0x000fe200078e0209 */
[----:B------:R-:W-:Y:S01]  /*1030*/  @!P0 LEA.HI.X R29, R2, R29, R3, 0x1, P2 ;  /* 0x0000001d021d8211 */ /* 0x000fe200010f0c03 */
[----:B------:R-:W0:Y:S01]  /*1040*/  @!P0 LDC.64 R8, c[0x0][0x390] ;  /* 0x0000e400ff088b82 */ /* 0x000e220000000a00 */
[----:B-1----:R-:W-:-:S03]  /*1050*/  @!P0 LEA R24, P2, R10, R24, 0x1 ;  /* 0x000000180a188211 */ /* 0x002fc600078408ff */
[----:B------:R-:W2:Y:S01]  /*1060*/  @!P0 LDG.E R23, desc[UR10][R28.64] ;  /* 0x0000000a1c178981 */ /* 0x000ea2000c1e1900 */
[----:B------:R-:W-:-:S03]  /*1070*/  @!P0 LEA.HI.X R25, R10, R25, R6, 0x1, P2 ;  /* 0x000000190a198211 */ /* 0x000fc600010f0c06 */
[----:B------:R-:W1:Y:S01]  /*1080*/  @!P0 LDC.64 R2, c[0x0][0x390] ;  /* 0x0000e400ff028b82 */ /* 0x000e620000000a00 */
[----:B------:R-:W-:Y:S02]  /*1090*/  @!P0 SHF.R.S32.HI R6, RZ, 0x1f, R17 ;  /* 0x0000001fff068819 */ /* 0x000fe40000011411 */
[----:B------:R-:W-:Y:S01]  /*10a0*/  @!P0 SHF.R.S32.HI R16, RZ, 0x1f, R27 ;  /* 0x0000001fff108819 */ /* 0x000fe2000001141b */
[----:B------:R3:W4:Y:S02]  /*10b0*/  @!P0 LDG.E R22, desc[UR10][R24.64] ;  /* 0x0000000a18168981 */ /* 0x000724000c1e1900 */
[----:B------:R-:W-:Y:S01]  /*10c0*/  @!P0 IMAD R26, R6, UR4, RZ ;  /* 0x00000004061a8c24 */ /* 0x000fe2000f8e02ff */
[----:B------:R-:W-:-:S03]  /*10d0*/  @!P0 MOV R6, R14 ;  /* 0x0000000e00068202 */ /* 0x000fc60000000f00 */
[C---:B------:R-:W-:Y:S02]  /*10e0*/  @!P0 IMAD R26, R17.reuse, UR5, R26 ;  /* 0x00000005111a8c24 */ /* 0x040fe4000f8e021a */
[----:B------:R-:W-:-:S04]  /*10f0*/  @!P0 IMAD.WIDE.U32 R10, R17, UR4, R6 ;  /* 0x00000004110a8c25 */ /* 0x000fc8000f8e0006 */
[----:B---3--:R-:W-:Y:S02]  /*1100*/  @!P0 IMAD R24, R16, UR4, RZ ;  /* 0x0000000410188c24 */ /* 0x008fe4000f8e02ff */
[----:B------:R-:W-:-:S04]  /*1110*/  @!P0 IMAD.WIDE.U32 R16, R27, UR4, R6 ;  /* 0x000000041b108c25 */ /* 0x000fc8000f8e0006 */
[----:B------:R-:W-:Y:S02]  /*1120*/  @!P0 IMAD R27, R27, UR5, R24 ;  /* 0x000000051b1b8c24 */ /* 0x000fe4000f8e0218 */
[----:B------:R-:W-:Y:S01]  /*1130*/  @!P0 IMAD.IADD R26, R11, 0x1, R26 ;  /* 0x000000010b1a8824 */ /* 0x000fe200078e021a */
[----:B-1----:R-:W-:Y:S02]  /*1140*/  @!P0 LEA R2, P2, R10, R2, 0x1 ;  /* 0x000000020a028211 */ /* 0x002fe400078408ff */
[----:B0-----:R-:W-:Y:S02]  /*1150*/  @!P0 LEA R8, P3, R16, R8, 0x1 ;  /* 0x0000000810088211 */ /* 0x001fe400078608ff */
[----:B------:R-:W-:Y:S02]  /*1160*/  @!P0 IADD3 R6, PT, PT, R17, R27, RZ ;  /* 0x0000001b11068210 */ /* 0x000fe40007ffe0ff */
[----:B------:R-:W-:Y:S02]  /*1170*/  @!P0 LEA.HI.X R3, R10, R3, R26, 0x1, P2 ;  /* 0x000000030a038211 */ /* 0x000fe400010f0c1a */
[----:B------:R-:W-:-:S03]  /*1180*/  @!P0 LEA.HI.X R9, R16, R9, R6, 0x1, P3 ;  /* 0x0000000910098211 */ /* 0x000fc600018f0c06 */
[----:B------:R-:W3:Y:S04]  /*1190*/  @!P0 LDG.E R2, desc[UR10][R2.64] ;  /* 0x0000000a02028981 */ /* 0x000ee8000c1e1900 */
[----:B------:R0:W5:Y:S01]  /*11a0*/  @!P0 LDG.E R8, desc[UR10][R8.64] ;  /* 0x0000000a08088981 */ /* 0x000162000c1e1900 */
[----:B------:R-:W-:Y:S02]  /*11b0*/  PRMT R10, RZ, 0x7610, R10 ;  /* 0x00007610ff0a7816 */ /* 0x000fe4000000000a */
[----:B------:R-:W-:Y:S02]  /*11c0*/  PRMT R6, RZ, 0x7610, R6 ;  /* 0x00007610ff067816 */ /* 0x000fe40000000006 */
[----:B------:R-:W-:Y:S02]  /*11d0*/  PRMT R17, RZ, 0x7610, R17 ;  /* 0x00007610ff117816 */ /* 0x000fe40000000011 */
[----:B------:R-:W-:Y:S01]  /*11e0*/  PRMT R16, RZ, 0x7610, R16 ;  /* 0x00007610ff107816 */ /* 0x000fe20000000010 */
[----:B------:R-:W-:Y:S01]  /*11f0*/  VIADD R18, R18, 0x4 ;  /* 0x0000000412127836 */ /* 0x000fe20000000000 */
[----:B--2---:R-:W-:-:S02]  /*1200*/  @!P0 PRMT R10, R23, 0x7610, R10 ;  /* 0x00007610170a8816 */ /* 0x004fc4000000000a */
[----:B------:R-:W-:-:S03]  /*1210*/  @!P0 PRMT R6, R23, 0x7632, R6 ;  /* 0x0000763217068816 */ /* 0x000fc60000000006 */
[----:B------:R-:W-:Y:S01]  /*1220*/  IMAD.U32 R10, R10, 0x10000, RZ ;  /* 0x000100000a0a7824 */ /* 0x000fe200078e00ff */
[----:B------:R-:W-:Y:S02]  /*1230*/  SHF.L.U32 R11, R6, 0x10, RZ ;  /* 0x00000010060b7819 */ /* 0x000fe400000006ff */
[C---:B----4-:R-:W-:Y:S02]  /*1240*/  @!P0 PRMT R17, R22.reuse, 0x7610, R17 ;  /* 0x0000761016118816 */ /* 0x050fe40000000011 */
[----:B------:R-:W-:Y:S01]  /*1250*/  @!P0 PRMT R16, R22, 0x7632, R16 ;  /* 0x0000763216108816 */ /* 0x000fe20000000010 */
[----:B0-----:R-:W-:Y:S01]  /*1260*/  FADD.FTZ R9, R10, R11 ;  /* 0x0000000b0a097221 */ /* 0x001fe20000010000 */
[----:B------:R-:W-:Y:S01]  /*1270*/  FMUL.FTZ R11, R11, R11 ;  /* 0x0000000b0b0b7220 */ /* 0x000fe20000410000 */
[----:B------:R-:W-:Y:S01]  /*1280*/  IMAD.U32 R3, R17, 0x10000, RZ ;  /* 0x0001000011037824 */ /* 0x000fe200078e00ff */
[----:B------:R-:W-:Y:S02]  /*1290*/  SHF.L.U32 R16, R16, 0x10, RZ ;  /* 0x0000001010107819 */ /* 0x000fe400000006ff */
[----:B------:R-:W-:Y:S01]  /*12a0*/  FFMA.FTZ R10, R10, R10, R11 ;  /* 0x0000000a0a0a7223 */ /* 0x000fe2000001000b */
[--C-:B------:R-:W-:Y:S01]  /*12b0*/  FADD.FTZ R11, R20, R9.reuse ;  /* 0x00000009140b7221 */ /* 0x100fe20000010000 */
[----:B------:R-:W-:Y:S01]  /*12c0*/  PRMT R9, RZ, 0x7610, R9 ;  /* 0x00007610ff097816 */ /* 0x000fe20000000009 */
[----:B------:R-:W-:Y:S01]  /*12d0*/  FADD.FTZ R6, R3, R16 ;  /* 0x0000001003067221 */ /* 0x000fe20000010000 */
[--C-:B------:R-:W-:Y:S01]  /*12e0*/  FADD.FTZ R21, R21, R10.reuse ;  /* 0x0000000a15157221 */ /* 0x100fe20000010000 */
[----:B------:R-:W-:-:S02]  /*12f0*/  PRMT R10, RZ, 0x7610, R10 ;  /* 0x00007610ff0a7816 */ /* 0x000fc4000000000a */
[----:B------:R-:W-:Y:S01]  /*1300*/  FADD.FTZ R6, R11, R6 ;  /* 0x000000060b067221 */ /* 0x000fe20000010000 */
[----:B------:R-:W-:Y:S01]  /*1310*/  PRMT R11, RZ, 0x7610, R11 ;  /* 0x00007610ff0b7816 */ /* 0x000fe2000000000b */
[----:B------:R-:W-:-:S04]  /*1320*/  FMUL.FTZ R16, R16, R16 ;  /* 0x0000001010107220 */ /* 0x000fc80000410000 */
[----:B------:R-:W-:Y:S01]  /*1330*/  FFMA.FTZ R16, R3, R3, R16 ;  /* 0x0000000303107223 */ /* 0x000fe20000010010 */
[C---:B---3--:R-:W-:Y:S02]  /*1340*/  @!P0 PRMT R9, R2.reuse, 0x7632, R9 ;  /* 0x0000763202098816 */ /* 0x048fe40000000009 */
[----:B------:R-:W-:Y:S02]  /*1350*/  @!P0 PRMT R10, R2, 0x7610, R10 ;  /* 0x00007610020a8816 */ /* 0x000fe4000000000a */
[----:B------:R-:W-:Y:S01]  /*1360*/  PRMT R2, RZ, 0x7610, R2 ;  /* 0x00007610ff027816 */ /* 0x000fe20000000002 */
[----:B------:R-:W-:Y:S01]  /*1370*/  IMAD.U32 R9, R9, 0x10000, RZ ;  /* 0x0001000009097824 */ /* 0x000fe200078e00ff */
[C---:B-----5:R-:W-:Y:S02]  /*1380*/  @!P0 PRMT R11, R8.reuse, 0x7632, R11 ;  /* 0x00007632080b8816 */ /* 0x060fe4000000000b */
[----:B------:R-:W-:Y:S01]  /*1390*/  @!P0 PRMT R2, R8, 0x7610, R2 ;  /* 0x0000761008028816 */ /* 0x000fe20000000002 */
[----:B------:R-:W-:Y:S01]  /*13a0*/  FMUL.FTZ R3, R9, R9 ;  /* 0x0000000909037220 */ /* 0x000fe20000410000 */
[----:B------:R-:W-:Y:S01]  /*13b0*/  SHF.L.U32 R10, R10, 0x10, RZ ;  /* 0x000000100a0a7819 */ /* 0x000fe200000006ff */
[----:B------:R-:W-:Y:S01]  /*13c0*/  IMAD.U32 R11, R11, 0x10000, RZ ;  /* 0x000100000b0b7824 */ /* 0x000fe200078e00ff */
[----:B------:R-:W-:Y:S01]  /*13d0*/  SHF.L.U32 R2, R2, 0x10, RZ ;  /* 0x0000001002027819 */ /* 0x000fe200000006ff */
[----:B------:R-:W-:-:S02]  /*13e0*/  FADD.FTZ R16, R21, R16 ;  /* 0x0000001015107221 */ /* 0x000fc40000010000 */
[C---:B------:R-:W-:Y:S01]  /*13f0*/  FADD.FTZ R9, R10.reuse, R9 ;  /* 0x000000090a097221 */ /* 0x040fe20000010000 */
[----:B------:R-:W-:Y:S01]  /*1400*/  FFMA.FTZ R3, R10, R10, R3 ;  /* 0x0000000a0a037223 */ /* 0x000fe20000010003 */
[----:B------:R-:W-:Y:S01]  /*1410*/  FMUL.FTZ R17, R11, R11 ;  /* 0x0000000b0b117220 */ /* 0x000fe20000410000 */
[----:B------:R-:W-:Y:S01]  /*1420*/  FADD.FTZ R11, R2, R11 ;  /* 0x0000000b020b7221 */ /* 0x000fe20000010000 */
[----:B------:R-:W-:Y:S01]  /*1430*/  FADD.FTZ R6, R6, R9 ;  /* 0x0000000906067221 */ /* 0x000fe20000010000 */
[----:B------:R-:W-:Y:S01]  /*1440*/  FADD.FTZ R16, R16, R3 ;  /* 0x0000000310107221 */ /* 0x000fe20000010000 */
[----:B------:R-:W-:Y:S02]  /*1450*/  FFMA.FTZ R17, R2, R2, R17 ;  /* 0x0000000202117223 */ /* 0x000fe40000010011 */
[----:B------:R-:W-:Y:S02]  /*1460*/  FADD.FTZ R20, R6, R11 ;  /* 0x0000000b06147221 */ /* 0x000fe40000010000 */
[----:B------:R-:W-:-:S07]  /*1470*/  FADD.FTZ R21, R16, R17 ;  /* 0x0000001110157221 */ /* 0x000fce0000010000 */
.L_x_1960:
        /* <DEDUP_REMOVED lines=9> */
[C---:B------:R-:W-:Y:S01]  /*1510*/  @!P0 IADD3 R19, PT, PT, R18.reuse, 0x1, RZ ;  /* 0x0000000112138810 */ /* 0x040fe20007ffe0ff */
[----:B------:R-:W-:Y:S01]  /*1520*/  @!P0 IMAD.MOV.U32 R6, RZ, RZ, R14 ;  /* 0x000000ffff068224 */ /* 0x000fe200078e000e */
[----:B------:R-:W-:Y:S02]  /*1530*/  @!P0 SHF.R.S32.HI R5, RZ, 0x1f, R18 ;  /* 0x0000001fff058819 */ /* 0x000fe40000011412 */
[----:B------:R-:W-:Y:S01]  /*1540*/  @!P0 SHF.R.S32.HI R16, RZ, 0x1f, R19 ;  /* 0x0000001fff108819 */ /* 0x000fe20000011413 */
[----:B------:R-:W-:Y:S02]  /*1550*/  @!P0 IMAD.WIDE.U32 R8, R18, UR4, R6 ;  /* 0x0000000412088c25 */ /* 0x000fe4000f8e0006 */
[----:B------:R-:W1:Y:S02]  /*1560*/  @!P0 LDC.64 R2, c[0x0][0x390] ;  /* 0x0000e400ff028b82 */ /* 0x000e640000000a00 */
[----:B------:R-:W-:-:S02]  /*1570*/  @!P0 IMAD R5, R5, UR4, RZ ;  /* 0x0000000405058c24 */ /* 0x000fc4000f8e02ff */
        /* <DEDUP_REMOVED lines=8> */
[----:B-1----:R-:W-:-:S03]  /*1600*/  @!P0 LEA R2, P3, R16, R2, 0x1 ;  /* 0x0000000210028211 */ /* 0x002fc600078608ff */
[----:B------:R-:W2:Y:S01]  /*1610*/  @!P0 LDG.E R10, desc[UR10][R10.64] ;  /* 0x0000000a0a0a8981 */ /* 0x000ea2000c1e1900 */
[----:B------:R-:W-:-:S05]  /*1620*/  @!P0 LEA.HI.X R3, R16, R3, R19, 0x1, P3 ;  /* 0x0000000310038211 */ /* 0x000fca00018f0c13 */
[----:B------:R-:W3:Y:S01]  /*1630*/  @!P0 LDG.E R2, desc[UR10][R2.64] ;  /* 0x0000000a02028981 */ /* 0x000ee2000c1e1900 */
[----:B------:R-:W-:Y:S02]  /*1640*/  PRMT R5, RZ, 0x7610, R5 ;  /* 0x00007610ff057816 */ /* 0x000fe40000000005 */
[----:B------:R-:W-:Y:S02]  /*1650*/  PRMT R6, RZ, 0x7610, R6 ;  /* 0x00007610ff067816 */ /* 0x000fe40000000006 */
[----:B------:R-:W-:Y:S02]  /*1660*/  PRMT R8, RZ, 0x7610, R8 ;  /* 0x00007610ff087816 */ /* 0x000fe40000000008 */
[----:B------:R-:W-:Y:S02]  /*1670*/  PRMT R9, RZ, 0x7610, R9 ;  /* 0x00007610ff097816 */ /* 0x000fe40000000009 */
[----:B------:R-:W-:Y:S02]  /*1680*/  IADD3 R18, PT, PT, R18, 0x2, RZ ;  /* 0x0000000212127810 */ /* 0x000fe40007ffe0ff */
[----:B--2---:R-:W-:-:S02]  /*1690*/  @!P0 PRMT R5, R10, 0x7632, R5 ;  /* 0x000076320a058816 */ /* 0x004fc40000000005 */
[----:B------:R-:W-:Y:S02]  /*16a0*/  @!P0 PRMT R6, R10, 0x7610, R6 ;  /* 0x000076100a068816 */ /* 0x000fe40000000006 */
[----:B------:R-:W-:Y:S02]  /*16b0*/  SHF.L.U32 R5, R5, 0x10, RZ ;  /* 0x0000001005057819 */ /* 0x000fe400000006ff */
[----:B---3--:R-:W-:Y:S01]  /*16c0*/  @!P0 PRMT R8, R2, 0x7632, R8 ;  /* 0x0000763202088816 */ /* 0x008fe20000000008 */
[----:B------:R-:W-:Y:S01]  /*16d0*/  IMAD.U32 R6, R6, 0x10000, RZ ;  /* 0x0001000006067824 */ /* 0x000fe200078e00ff */
[----:B------:R-:W-:Y:S01]  /*16e0*/  @!P0 PRMT R9, R2, 0x7610, R9 ;  /* 0x0000761002098816 */ /* 0x000fe20000000009 */
[----:B------:R-:W-:Y:S01]  /*16f0*/  FMUL.FTZ R3, R5, R5 ;  /* 0x0000000505037220 */ /* 0x000fe20000410000 */
[----:B------:R-:W-:Y:S01]  /*1700*/  SHF.L.U32 R8, R8, 0x10, RZ ;  /* 0x0000001008087819 */ /* 0x000fe200000006ff */
[----:B------:R-:W-:Y:S02]  /*1710*/  FADD.FTZ R5, R6, R5 ;  /* 0x0000000506057221 */ /* 0x000fe40000010000 */
[----:B------:R-:W-:-:S02]  /*1720*/  IMAD.U32 R9, R9, 0x10000, RZ ;  /* 0x0001000009097824 */ /* 0x000fc400078e00ff */
        /* <DEDUP_REMOVED lines=8> */
.L_x_1961:
[----:B------:R-:W-:Y:S05]  /*17b0*/  @P1 BRA `(.L_x_1957) ;  /* 0x00000000006c1947 */ /* 0x000fea0003800000 */
[----:B------:R-:W0:Y:S01]  /*17c0*/  LDCU.64 UR4, c[0x0][0x3e0] ;  /* 0x00007c00ff0477ac */ /* 0x000e220008000a00 */
[----:B------:R-:W-:Y:S01]  /*17d0*/  SHF.R.S32.HI R2, RZ, 0x1f, R18 ;  /* 0x0000001fff027819 */ /* 0x000fe20000011412 */
[----:B------:R-:W-:Y:S01]  /*17e0*/  IMAD.MOV.U32 R6, RZ, RZ, R14 ;  /* 0x000000ffff067224 */ /* 0x000fe200078e000e */
[----:B------:R-:W-:Y:S01]  /*17f0*/  BSSY.RECONVERGENT B0, `(.L_x_1962) ;  /* 0x0000010000007945 */ /* 0x000fe20003800200 */
[----:B------:R-:W-:Y:S02]  /*1800*/  PRMT R5, RZ, 0x7610, R5 ;  /* 0x00007610ff057816 */ /* 0x000fe40000000005 */
[----:B------:R-:W-:Y:S02]  /*1810*/  PRMT R8, RZ, 0x7610, R8 ;  /* 0x00007610ff087816 */ /* 0x000fe40000000008 */
[----:B0-----:R-:W-:Y:S01]  /*1820*/  ISETP.GE.U32.AND P0, PT, R12, UR4, PT ;  /* 0x000000040c007c0c */ /* 0x001fe2000bf06070 */
[----:B------:R-:W-:Y:S02]  /*1830*/  IMAD R3, R2, UR4, RZ ;  /* 0x0000000402037c24 */ /* 0x000fe4000f8e02ff */
[----:B------:R-:W-:Y:S01]  /*1840*/  IMAD.WIDE.U32 R6, R18, UR4, R6 ;  /* 0x0000000412067c25 */ /* 0x000fe2000f8e0006 */
[----:B------:R-:W-:-:S03]  /*1850*/  ISETP.GE.AND.EX P0, PT, R13, UR5, PT, P0 ;  /* 0x000000050d007c0c */ /* 0x000fc6000bf06300 */
[----:B------:R-:W-:-:S10]  /*1860*/  IMAD R3, R18, UR5, R3 ;  /* 0x0000000512037c24 */ /* 0x000fd4000f8e0203 */
[----:B------:R-:W-:Y:S05]  /*1870*/  @P0 BRA `(.L_x_1963) ;  /* 0x00000000001c0947 */ /* 0x000fea0003800000 */
[----:B------:R-:W0:Y:S01]  /*1880*/  LDCU.64 UR4, c[0x0][0x390] ;  /* 0x00007200ff0477ac */ /* 0x000e220008000a00 */
[----:B------:R-:W-:Y:S02]  /*1890*/  IADD3 R3, PT, PT, R7, R3, RZ ;  /* 0x0000000307037210 */ /* 0x000fe40007ffe0ff */
[----:B0-----:R-:W-:-:S04]  /*18a0*/  LEA R2, P0, R6, UR4, 0x1 ;  /* 0x0000000406027c11 */ /* 0x001fc8000f8008ff */
[----:B------:R-:W-:-:S05]  /*18b0*/  LEA.HI.X R3, R6, UR5, R3, 0x1, P0 ;  /* 0x0000000506037c11 */ /* 0x000fca00080f0c03 */
[----:B------:R-:W2:Y:S02]  /*18c0*/  LDG.E R2, desc[UR10][R2.64] ;  /* 0x0000000a02027981 */ /* 0x000ea4000c1e1900 */
[C---:B--2---:R-:W-:Y:S02]  /*18d0*/  PRMT R8, R2.reuse, 0x7610, R8 ;  /* 0x0000761002087816 */ /* 0x044fe40000000008 */
[----:B------:R-:W-:-:S07]  /*18e0*/  PRMT R5, R2, 0x7632, R5 ;  /* 0x0000763202057816 */ /* 0x000fce0000000005 */
.L_x_1963:
[----:B------:R-:W-:Y:S05]  /*18f0*/  BSYNC.RECONVERGENT B0 ;  /* 0x0000000000007941 */ /* 0x000fea0003800200 */
.L_x_1962:
[----:B------:R-:W-:Y:S01]  /*1900*/  IMAD.U32 R5, R5, 0x10000, RZ ;  /* 0x0001000005057824 */ /* 0x000fe200078e00ff */
[----:B------:R-:W-:-:S03]  /*1910*/  SHF.L.U32 R8, R8, 0x10, RZ ;  /* 0x0000001008087819 */ /* 0x000fc600000006ff */
[----:B------:R-:W-:Y:S02]  /*1920*/  FMUL.FTZ R3, R5, R5 ;  /* 0x0000000505037220 */ /* 0x000fe40000410000 */
[C---:B------:R-:W-:Y:S02]  /*1930*/  FADD.FTZ R5, R8.reuse, R5 ;  /* 0x0000000508057221 */ /* 0x040fe40000010000 */
[----:B------:R-:W-:Y:S02]  /*1940*/  FFMA.FTZ R8, R8, R8, R3 ;  /* 0x0000000808087223 */ /* 0x000fe40000010003 */
[----:B------:R-:W-:Y:S02]  /*1950*/  FADD.FTZ R20, R20, R5 ;  /* 0x0000000514147221 */ /* 0x000fe40000010000 */
[----:B------:R-:W-:-:S07]  /*1960*/  FADD.FTZ R21, R21, R8 ;  /* 0x0000000815157221 */ /* 0x000fce0000010000 */
.L_x_1957:
        /* <DEDUP_REMOVED lines=16> */
[----:B------:R-:W-:Y:S01]  /*1a70*/  @P0 VIADD R6, R6, -UR4 ;  /* 0x8000000406060c36 */ /* 0x000fe20008000000 */
[----:B------:R-:W-:-:S04]  /*1a80*/  @P0 IADD3 R2, PT, PT, R2, 0x1, RZ ;  /* 0x0000000102020810 */ /* 0x000fc80007ffe0ff */
[----:B------:R-:W-:-:S13]  /*1a90*/  ISETP.GE.U32.AND P1, PT, R6, UR4, PT ;  /* 0x0000000406007c0c */ /* 0x000fda000bf26070 */
[----:B------:R-:W-:Y:S01]  /*1aa0*/  @P1 VIADD R2, R2, 0x1 ;  /* 0x0000000102021836 */ /* 0x000fe20000000000 */
        /* <DEDUP_REMOVED lines=78> */
[----:B0-----:R-:W-:-:S09]  /*1f90*/  @P1 IMAD.IADD R9, R10, 0x1, R9 ;  /* 0x000000010a091824 */ /* 0x001fd200078e0209 */
        /* <DEDUP_REMOVED lines=48> */
[----:B0-----:R-:W-:-:S09]  /*22a0*/  @P1 IMAD.IADD R9, R10, 0x1, R9 ;  /* 0x000000010a091824 */ /* 0x001fd200078e0209 */
[----:B-1----:R-:W-:Y:S01]  /*22b0*/  @!P0 FADD.FTZ R6, R6, R11 ;  /* 0x0000000b06068221 */ /* 0x002fe20000010000 */
[----:B------:R-:W-:Y:S01]  /*22c0*/  @P1 MOV R10, R9 ;  /* 0x00000009000a1202 */ /* 0x000fe20000000f00 */
        /* <DEDUP_REMOVED lines=21> */
.L_x_1977:
        /* <DEDUP_REMOVED lines=28> */
[----:B------:R-:W-:Y:S01]  /*25e0*/  IMAD.IADD R26, R14, 0x1, R23 ;  /* 0x000000010e1a7824 */ /* 0x000fe200078e0217 */
[C---:B------:R-:W-:Y:S02]  /*25f0*/  ISETP.NE.AND P3, PT, R13.reuse, RZ, PT ;  /* 0x000000ff0d00720c */ /* 0x040fe40003f65270 */
[----:B------:R-:W5:Y:S02]  /*2600*/  LDS R17, [R3+0x34] ;  /* 0x0000340003117984 */ /* 0x000f640000000800 */
[----:B------:R-:W-:-:S02]  /*2610*/  IADD3 R25, PT, PT, R13, R26, RZ ;  /* 0x0000001a0d197210 */ /* 0x000fc40007ffe0ff */
[----:B------:R-:W5:Y:S01]  /*2620*/  LDS R20, [R3+0x38] ;  /* 0x0000380003147984 */ /* 0x000f620000000800 */
[C---:B------:R-:W-:Y:S02]  /*2630*/  ISETP.NE.AND P2, PT, R12.reuse, RZ, PT ;  /* 0x000000ff0c00720c */ /* 0x040fe40003f45270 */
[----:B------:R-:W-:Y:S01]  /*2640*/  IMAD.IADD R14, R12, 0x1, R25 ;  /* 0x000000010c0e7824 */ /* 0x000fe200078e0219 */
        /* <DEDUP_REMOVED lines=41> */
.L_x_1964:
        /* <DEDUP_REMOVED lines=12> */
[----:B------:R-:W-:-:S06]  /*29a0*/  @!P1 VIADD R0, R12, 0xb50 ;  /* 0x00000b500c009836 */ /* 0x000fcc0000000000 */
[----:B------:R-:W1:Y:S01]  /*29b0*/  LDC R10, c[0x0][0x3f8] ;  /* 0x0000fe00ff0a7b82 */ /* 0x000e620000000800 */
        /* <DEDUP_REMOVED lines=11> */
[----:B------:R-:W0:Y:S01]  /*2a70*/  S2R R3, SR_CTAID.Z ;  /* 0x0000000000037919 */ /* 0x000e220000002700 */
        /* <DEDUP_REMOVED lines=13> */
.L_x_1965:
[----:B------:R-:W-:Y:S05]  /*2b50*/  WARPSYNC.COLLECTIVE R8, `(.L_x_1966) ;  /* 0x0000000008087348 */ /* 0x000fea0003c00000 */
[----:B------:R-:W-:Y:S01]  /*2b60*/  NOP ;  /* 0x0000000000007918 */ /* 0x000fe20000000000 */
[----:B------:R-:W-:Y:S05]  /*2b70*/  ENDCOLLECTIVE ;  /* 0x000000000000791b */ /* 0x000fea0003800000 */
.L_x_1966:
[----:B------:R-:W-:Y:S02]  /*2b80*/  ISETP.NE.AND P1, PT, R16, RZ, PT ;  /* 0x000000ff1000720c */ /* 0x000fe40003f25270 */
[----:B------:R-:W-:-:S11]  /*2b90*/  PLOP3.LUT P0, PT, PT, PT, PT, 0x80, 0x8 ;  /* 0x000000000008781c */ /* 0x000fd60003f0f070 */
        /* <DEDUP_REMOVED lines=11> */
.L_x_1967:
        /* <DEDUP_REMOVED lines=9> */
.L_x_1968:
        /* <DEDUP_REMOVED lines=11> */
.L_x_1969:
        /* <DEDUP_REMOVED lines=9> */
.L_x_1970:
        /* <DEDUP_REMOVED lines=11> */
.L_x_1971:
        /* <DEDUP_REMOVED lines=9> */
.L_x_1972:
[----:B------:R-:W0:Y:S01]  /*2f60*/  @P1 LDS R9, [R7+0x60] ;  /* 0x0000600007091984 */ /* 0x000e220000000800 */
[----:B------:R-:W-:-:S03]  /*2f70*/  @P1 ISETP.NE.AND P2, PT, R10, RZ, PT ;  /* 0x000000ff0a00120c */ /* 0x000fc60003f45270 */
[----:B------:R-:W1:Y:S01]  /*2f80*/  @P1 LDS R11, [R7+0x64] ;  /* 0x00006400070b1984 */ /* 0x000e620000000800 */
[----:B------:R-:W-:Y:S02]  /*2f90*/  @P1 PLOP3.LUT P0, PT, P2, PT, PT, 0x80, 0x8 ;  /* 0x000000000008181c */ /* 0x000fe4000170f070 */
[----:B------:R-:W-:Y:S01]  /*2fa0*/  ISETP.GE.U32.AND P2, PT, R16, 0x10, PT ;  /* 0x000000101000780c */ /* 0x000fe20003f46070 */
[----:B------:R2:W3:Y:S01]  /*2fb0*/  @P1 LDS R12, [R7+0x68] ;  /* 0x00006800070c1984 */ /* 0x0004e20000000800 */
[----:B0-----:R-:W-:-:S09]  /*2fc0*/  @P1 IMAD.IADD R9, R10, 0x1, R9 ;  /* 0x000000010a091824 */ /* 0x001fd200078e0209 */
[----:B-1----:R-:W-:Y:S01]  /*2fd0*/  @!P0 FADD.FTZ R6, R6, R11 ;  /* 0x0000000b06068221 */ /* 0x002fe20000010000 */
[----:B--2---:R-:W-:-:S07]  /*2fe0*/  @P1 MOV R10, R9 ;  /* 0x00000009000a1202 */ /* 0x004fce0000000f00 */
[----:B---3--:R-:W-:Y:S05]  /*2ff0*/  WARPSYNC.COLLECTIVE R8, `(.L_x_1973) ;  /* 0x0000000008087348 */ /* 0x008fea0003c00000 */
[----:B------:R-:W-:Y:S01]  /*3000*/  NOP ;  /* 0x0000000000007918 */ /* 0x000fe20000000000 */
[----:B---3--:R-:W-:Y:S05]  /*3010*/  ENDCOLLECTIVE ;  /* 0x000000000000791b */ /* 0x008fea0003800000 */
.L_x_1973:
        /* <DEDUP_REMOVED lines=10> */
.L_x_1974:
[----:B------:R-:W0:Y:S04]  /*30c0*/  @P2 LDS R9, [R7] ;  /* 0x0000000007092984 */ /* 0x000e280000000800 */
[----:B------:R-:W1:Y:S04]  /*30d0*/  @P2 LDS R11, [R7+0x4] ;  /* 0x00000400070b2984 */ /* 0x000e680000000800 */
[----:B------:R2:W3:Y:S01]  /*30e0*/  @P2 LDS R12, [R7+0x8] ;  /* 0x00000800070c2984 */ /* 0x0004e20000000800 */
[----:B0-----:R-:W-:Y:S02]  /*30f0*/  @P2 IMAD.IADD R9, R10, 0x1, R9 ;  /* 0x000000010a092824 */ /* 0x001fe400078e0209 */
[----:B-1----:R-:W-:-:S03]  /*3100*/  @!P0 FADD.FTZ R6, R6, R11 ;  /* 0x0000000b06068221 */ /* 0x002fc60000010000 */
[----:B--2---:R-:W-:-:S07]  /*3110*/  @P2 MOV R10, R9 ;  /* 0x00000009000a2202 */ /* 0x004fce0000000f00 */
[----:B---3--:R-:W-:Y:S05]  /*3120*/  WARPSYNC.COLLECTIVE R8, `(.L_x_1975) ;  /* 0x0000000008087348 */ /* 0x008fea0003c00000 */
[----:B------:R-:W-:Y:S01]  /*3130*/  NOP ;  /* 0x0000000000007918 */ /* 0x000fe20000000000 */
[----:B---3--:R-:W-:Y:S05]  /*3140*/  ENDCOLLECTIVE ;  /* 0x000000000000791b */ /* 0x008fea0003800000 */
.L_x_1975:
[----:B------:R-:W-:Y:S01]  /*3150*/  @!P0 FADD.FTZ R5, R5, R12 ;  /* 0x0000000c05058221 */ /* 0x000fe20000010000 */
[----:B------:R0:W-:Y:S04]  /*3160*/  STS [R7+0xc0], R10 ;  /* 0x0000c00a07007388 */ /* 0x0001e80000000800 */
[----:B------:R0:W-:Y:S04]  /*3170*/  STS [R7+0xc4], R6 ;  /* 0x0000c40607007388 */ /* 0x0001e80000000800 */
[----:B------:R0:W-:Y:S02]  /*3180*/  STS [R7+0xc8], R5 ;  /* 0x0000c80507007388 */ /* 0x0001e40000000800 */
[----:B0-----:R-:W-:Y:S05]  /*3190*/  WARPSYNC.COLLECTIVE R8, `(.L_x_1976) ;  /* 0x0000000008087348 */ /* 0x001fea0003c00000 */
[----:B------:R-:W-:Y:S01]  /*31a0*/  NOP ;  /* 0x0000000000007918 */ /* 0x000fe20000000000 */
[----:B0-----:R-:W-:Y:S05]  /*31b0*/  ENDCOLLECTIVE ;  /* 0x000000000000791b */ /* 0x001fea0003800000 */
.L_x_1976:
[----:B------:R-:W-:Y:S05]  /*31c0*/  BRA `(.L_x_1977) ;  /* 0xfffffff000947947 */ /* 0x000fea000383ffff */
.L_x_1978:
        /* <DEDUP_REMOVED lines=11> */
.L_x_3650:


//--------------------- .text._Z30group_norm_nhwc_fwd_sum_kernelI11Bf16IOFp32WLi168EEv26Group_norm_nhwc_fwd_params --------------------------
	.section	.text._Z30group_norm_nhwc_fwd_sum_kernelI11Bf16IOFp32WLi168EEv26Group_norm_nhwc_fwd_params,"ax",@progbits
	.align	128
        .global         _Z30group_norm_nhwc_fwd_sum_kernelI11Bf16IOFp32WLi168EEv26Group_norm_nhwc_fwd_params
        .type           _Z30group_norm_nhwc_fwd_sum_kernelI11Bf16IOFp32WLi168EEv26Group_norm_nhwc_fwd_params,@function
        .size           _Z30group_norm_nhwc_fwd_sum_kernelI11Bf16IOFp32WLi168EEv26Group_norm_nhwc_fwd_params,(.L_x_3651 - _Z30group_norm_nhwc_fwd_sum_kernelI11Bf16IOFp32WLi168EEv26Group_norm_nhwc_fwd_params)
        .other          _Z30group_norm_nhwc_fwd_sum_kernelI11Bf16IOFp32WLi168EEv26Group_norm_nhwc_fwd_params,@"STO_CUDA_ENTRY STV_DEFAULT"
_Z30group_norm_nhwc_fwd_sum_kernelI11Bf16IOFp32WLi168EEv26Group_norm_nhwc_fwd_params:
.text._Z30group_norm_nhwc_fwd_sum_kernelI11Bf16IOFp32WLi168EEv26Group_norm_nhwc_fwd_params:
[----:B------:R-:W-:Y:S08]  /*0000*/  LDC R1, c[0x0][0x37c] ;  /* 0x0000df00ff017b82 */ /* 0x000ff00000000800 */
[----:B------:R-:W0:Y:S01]  /*0010*/  S2UR UR4, SR_CTAID.Y ;  /* 0x00000000000479c3 */ /* 0x000e220000002600 */
[----:B------:R-:W1:Y:S01]  /*0020*/  LDCU UR6, c[0x0][0x404] ;  /* 0x00008080ff0677ac */ /* 0x000e620008000800 */
[----:B------:R-:W2:Y:S01]  /*0030*/  S2R R11, SR_TID.X ;  /* 0x00000000000b7919 */ /* 0x000ea20000002100 */
[----:B------:R-:W-:Y:S01]  /*0040*/  IMAD.MOV.U32 R21, RZ, RZ, RZ ;  /* 0x000000ffff157224 */ /* 0x000fe200078e00ff */
[----:B------:R-:W3:Y:S01]  /*0050*/  LDCU.64 UR8, c[0x0][0x3e8] ;  /* 0x00007d00ff0877ac */ /* 0x000ee20008000a00 */
[----:B------:R-:W-:-:S03]  /*0060*/  IMAD.MOV.U32 R22, RZ, RZ, RZ ;  /* 0x000000ffff167224 */ /* 0x000fc600078e00ff */
[----:B------:R-:W4:Y:S01]  /*0070*/  S2UR UR7, SR_CTAID.Z ;  /* 0x00000000000779c3 */ /* 0x000f220000002700 */
[----:B------:R-:W2:Y:S07]  /*0080*/  LDCU.64 UR10, c[0x0][0x358] ;  /* 0x00006b00ff0a77ac */ /* 0x000eae0008000a00 */
[----:B------:R-:W4:Y:S01]  /*0090*/  S2UR UR12, SR_CTAID.X ;  /* 0x00000000000c79c3 */ /* 0x000f220000002500 */
[----:B-1----:R-:W-:Y:S02]  /*00a0*/  USHF.R.S32.HI UR5, URZ, 0x1f, UR6 ;  /* 0x0000001fff057899 */ /* 0x002fe40008011406 */
        /* <DEDUP_REMOVED lines=10> */
[----:B------:R-:W-:Y:S02]  /*0150*/  IMAD.U32 R2, RZ, RZ, UR4 ;  /* 0x00000004ff027e24 */ /* 0x000fe4000f8e00ff */
[----:B------:R-:W-:Y:S02]  /*0160*/  HFMA2 R22, -RZ, RZ, 0, 0 ;  /* 0x00000000ff167431 */ /* 0x000fe400000001ff */
[----:B------:R-:W-:Y:S02]  /*0170*/  IMAD.MOV.U32 R21, RZ, RZ, RZ ;  /* 0x000000ffff157224 */ /* 0x000fe400078e00ff */
[----:B------:R-:W-:Y:S01]  /*0180*/  VIADD R0, R2, -UR5 ;  /* 0x8000000502007c36 */ /* 0x000fe20008000000 */
[----:B------:R-:W1:Y:S04]  /*0190*/  LDC.64 R4, c[0x0][0x3f0] ;  /* 0x0000fc00ff047b82 */ /* 0x000e680000000a00 */
[----:B------:R-:W-:Y:S01]  /*01a0*/  ISETP.GT.U32.AND P0, PT, R0, -0x8, PT ;  /* 0xfffffff80000780c */ /* 0x000fe20003f04070 */
        /* <DEDUP_REMOVED lines=9> */
[----:B------:R-:W-:Y:S01]  /*0240*/  VIADD R2, R2, 0x3 ;  /* 0x0000000302027836 */ /* 0x000fe20000000000 */
[----:B------:R-:W-:Y:S01]  /*0250*/  MOV R22, RZ ;  /* 0x000000ff00167202 */ /* 0x000fe20000000f00 */
[----:B------:R-:W1:Y:S02]  /*0260*/  LDCU.64 UR8, c[0x0][0x3e0] ;  /* 0x00007c00ff0877ac */ /* 0x000e640008000a00 */
[----:B------:R-:W-:Y:S01]  /*0270*/  IMAD.MOV R0, RZ, RZ, -R0 ;  /* 0x000000ffff007224 */ /* 0x000fe200078e0a00 */
[----:B0-----:R-:W-:-:S04]  /*0280*/  ISETP.GE.U32.AND P0, PT, R12, UR4, PT ;  /* 0x000000040c007c0c */ /* 0x001fc8000bf06070 */
[----:B-1----:R-:W-:-:S13]  /*0290*/  ISETP.GE.AND.EX P0, PT, R13, UR5, PT, P0 ;  /* 0x000000050d007c0c */ /* 0x002fda000bf06300 */
.L_x_1981:
[----:B------:R-:W0:Y:S01]  /*02a0*/  @!P0 LDC.64 R8, c[0x0][0x390] ;  /* 0x0000e400ff088b82 */ /* 0x000e220000000a00 */
[----:B------:R-:W-:Y:S02]  /*02b0*/  @!P0 VIADD R7, R2, 0xfffffffd ;  /* 0xfffffffd02078836 */ /* 0x000fe40000000000 */
[----:B------:R-:W-:-:S03]  /*02c0*/  @!P0 IMAD.MOV.U32 R17, RZ, RZ, R5 ;  /* 0x000000ffff118224 */ /* 0x000fc600078e0005 */
[----:B------:R-:W-:-:S05]  /*02d0*/  @!P0 SHF.R.S32.HI R16, RZ, 0x1f, R7 ;  /* 0x0000001fff108819 */ /* 0x000fca0000011407 */
[----:B------:R-:W-:Y:S01]  /*02e0*/  @!P0 IMAD R18, R16, UR8, RZ ;  /* 0x0000000810128c24 */ /* 0x000fe2000f8e02ff */
[----:B------:R-:W-:-:S05]  /*02f0*/  @!P0 MOV R16, R14 ;  /* 0x0000000e00108202 */ /* 0x000fca0000000f00 */
[----:B------:R-:W-:-:S04]  /*0300*/  @!P0 IMAD.WIDE.U32 R16, R7, UR8, R16 ;  /* 0x0000000807108c25 */ /* 0x000fc8000f8e0010 */
[----:B------:R-:W-:Y:S01]  /*0310*/  @!P0 IMAD R7, R7, UR9, R18 ;  /* 0x0000000907078c24 */ /* 0x000fe2000f8e0212 */
[----:B0-----:R-:W-:-:S03]  /*0320*/  @!P0 LEA R8, P1, R16, R8, 0x1 ;  /* 0x0000000810088211 */ /* 0x001fc600078208ff */
[----:B------:R-:W-:-:S05]  /*0330*/  @!P0 IMAD.IADD R17, R17, 0x1, R7 ;  /* 0x0000000111118824 */ /* 0x000fca00078e0207 */
[----:B------:R-:W-:Y:S02]  /*0340*/  @!P0 LEA.HI.X R17, R16, R9, R17, 0x1, P1 ;  /* 0x0000000910118211 */ /* 0x000fe400008f0c11 */
[----:B------:R-:W-:-:S06]  /*0350*/  @!P0 MOV R16, R8 ;  /* 0x0000000800108202 */ /* 0x000fcc0000000f00 */
        /* <DEDUP_REMOVED lines=8> */
[----:B------:R-:W-:Y:S01]  /*03e0*/  @!P0 VIADD R19, R2, 0xfffffffe ;  /* 0xfffffffe02138836 */ /* 0x000fe20000000000 */
[----:B------:R-:W-:Y:S01]  /*03f0*/  @!P0 MOV R25, R5 ;  /* 0x0000000500198202 */ /* 0x000fe20000000f00 */
[----:B------:R-:W-:-:S03]  /*0400*/  @!P0 IMAD.MOV.U32 R24, RZ, RZ, R14 ;  /* 0x000000ffff188224 */ /* 0x000fc600078e000e */
[----:B------:R-:W-:Y:S01]  /*0410*/  @!P0 SHF.R.S32.HI R20, RZ, 0x1f, R19 ;  /* 0x0000001fff148819 */ /* 0x000fe20000011413 */
[----:B------:R-:W-:Y:S01]  /*0420*/  @!P0 IMAD.WIDE.U32 R24, R19, UR8, R24 ;  /* 0x0000000813188c25 */ /* 0x000fe2000f8e0018 */
[----:B------:R-:W1:Y:S03]  /*0430*/  @!P0 LDC.64 R16, c[0x0][0x390] ;  /* 0x0000e400ff108b82 */ /* 0x000e660000000a00 */
[----:B------:R-:W-:-:S04]  /*0440*/  @!P0 IMAD R20, R20, UR8, RZ ;  /* 0x0000000814148c24 */ /* 0x000fc8000f8e02ff */
[----:B------:R-:W-:Y:S01]  /*0450*/  @!P0 IMAD R23, R19, UR9, R20 ;  /* 0x0000000913178c24 */ /* 0x000fe2000f8e0214 */
[----:B------:R-:W2:Y:S01]  /*0460*/  @!P0 LDC.64 R28, c[0x0][0x390] ;  /* 0x0000e400ff1c8b82 */ /* 0x000ea20000000a00 */
[----:B------:R-:W-:Y:S02]  /*0470*/  @!P0 VIADD R19, R2, 0xffffffff ;  /* 0xffffffff02138836 */ /* 0x000fe40000000000 */
[----:B------:R-:W-:Y:S01]  /*0480*/  @!P0 IMAD.IADD R23, R25, 0x1, R23 ;  /* 0x0000000119178824 */ /* 0x000fe200078e0217 */
[C---:B0-----:R-:W-:Y:S02]  /*0490*/  @!P0 LEA R20, P1, R24.reuse, R8, 0x1 ;  /* 0x0000000818148211 */ /* 0x041fe400078208ff */
[----:B------:R-:W-:Y:S02]  /*04a0*/  @!P0 SHF.R.S32.HI R8, RZ, 0x1f, R19 ;  /* 0x0000001fff088819 */ /* 0x000fe40000011413 */
[----:B------:R-:W-:-:S03]  /*04b0*/  @!P0 LEA.HI.X R9, R24, R9, R23, 0x1, P1 ;  /* 0x0000000918098211 */ /* 0x000fc600008f0c17 */
[----:B------:R-:W-:Y:S01]  /*04c0*/  @!P0 IMAD R26, R8, UR8, RZ ;  /* 0x00000008081a8c24 */ /* 0x000fe2000f8e02ff */
[----:B------:R-:W-:Y:S01]  /*04d0*/  @!P0 MOV R8, R20 ;  /* 0x0000001400088202 */ /* 0x000fe20000000f00 */
[----:B------:R-:W-:Y:S02]  /*04e0*/  @!P0 IMAD.MOV.U32 R24, RZ, RZ, R14 ;  /* 0x000000ffff188224 */ /* 0x000fe400078e000e */
[----:B------:R-:W-:-:S03]  /*04f0*/  @!P0 IMAD.MOV.U32 R25, RZ, RZ, R5 ;  /* 0x000000ffff198224 */ /* 0x000fc600078e0005 */
[----:B------:R0:W3:Y:S01]  /*0500*/  @!P0 LDG.E R8, desc[UR10][R8.64] ;  /* 0x0000000a08088981 */ /* 0x0000e2000c1e1900 */
[----:B------:R-:W-:-:S04]  /*0510*/  @!P0 IMAD.WIDE.U32 R24, R19, UR8, R24 ;  /* 0x0000000813188c25 */ /* 0x000fc8000f8e0018 */
[----:B------:R-:W-:Y:S01]  /*0520*/  @!P0 IMAD R19, R19, UR9, R26 ;  /* 0x0000000913138c24 */ /* 0x000fe2000f8e021a */
[----:B-1----:R-:W-:-:S04]  /*0530*/  @!P0 LEA R16, P1, R24, R16, 0x1 ;  /* 0x0000001018108211 */ /* 0x002fc800078208ff */
[----:B------:R-:W-:-:S04]  /*0540*/  @!P0 IADD3 R19, PT, PT, R25, R19, RZ ;  /* 0x0000001319138210 */ /* 0x000fc80007ffe0ff */
[----:B------:R-:W-:Y:S01]  /*0550*/  @!P0 LEA.HI.X R17, R24, R17, R19, 0x1, P1 ;  /* 0x0000001118118211 */ /* 0x000fe200008f0c13 */
[----:B------:R-:W-:Y:S01]  /*0560*/  @!P0 IMAD.MOV.U32 R26, RZ, RZ, R14 ;  /* 0x000000ffff1a8224 */ /* 0x000fe200078e000e */
[----:B------:R-:W1:Y:S03]  /*0570*/  @!P0 LDC.64 R24, c[0x0][0x390] ;  /* 0x0000e400ff188b82 */ /* 0x000e660000000a00 */
[----:B------:R4:W5:Y:S01]  /*0580*/  @!P0 LDG.E R16, desc[UR10][R16.64] ;  /* 0x0000000a10108981 */ /* 0x000962000c1e1900 */
[----:B------:R-:W-:Y:S01]  /*0590*/  @!P0 SHF.R.S32.HI R19, RZ, 0x1f, R2 ;  /* 0x0000001fff138819 */ /* 0x000fe20000011402 */
[----:B------:R-:W-:Y:S01]  /*05a0*/  @!P0 IMAD.MOV.U32 R27, RZ, RZ, R5 ;  /* 0x000000ffff1b8224 */ /* 0x000fe200078e0005 */
[----:B0-----:R-:W-:Y:S01]  /*05b0*/  @!P0 IADD3 R9, PT, PT, R2, 0x1, RZ ;  /* 0x0000000102098810 */ /* 0x001fe20007ffe0ff */
[----:B------:R-:W-:Y:S01]  /*05c0*/  IMAD.U32 R7, R7, 0x10000, RZ ;  /* 0x0001000007077824 */ /* 0x000fe200078e00ff */
[----:B------:R-:W-:Y:S01]  /*05d0*/  SHF.L.U32 R18, R18, 0x10, RZ ;  /* 0x0000001012127819 */ /* 0x000fe200000006ff */
[----:B------:R-:W-:-:S02]  /*05e0*/  @!P0 IMAD R19, R19, UR8, RZ ;  /* 0x0000000813138c24 */ /* 0x000fc4000f8e02ff */
[----:B------:R-:W-:Y:S01]  /*05f0*/  @!P0 IMAD.WIDE.U32 R26, R2, UR8, R26 ;  /* 0x00000008021a8c25 */ /* 0x000fe2000f8e001a */
[----:B----4-:R-:W-:-:S03]  /*0600*/  @!P0 SHF.R.S32.HI R17, RZ, 0x1f, R9 ;  /* 0x0000001fff118819 */ /* 0x010fc60000011409 */
[----:B------:R-:W-:Y:S01]  /*0610*/  @!P0 IMAD R19, R2, UR9, R19 ;  /* 0x0000000902138c24 */ /* 0x000fe2000f8e0213 */
[----:B--2---:R-:W-:Y:S01]  /*0620*/  @!P0 LEA R28, P1, R26, R28, 0x1 ;  /* 0x0000001c1a1c8211 */ /* 0x004fe200078208ff */
[----:B------:R-:W-:Y:S02]  /*0630*/  @!P0 IMAD R20, R17, UR8, RZ ;  /* 0x0000000811148c24 */ /* 0x000fe4000f8e02ff */
[----:B------:R-:W-:Y:S01]  /*0640*/  FMUL.FTZ R17, R7, R7 ;  /* 0x0000000707117220 */ /* 0x000fe20000410000 */
[----:B------:R-:W-:Y:S01]  /*0650*/  @!P0 IMAD.IADD R23, R27, 0x1, R19 ;  /* 0x000000011b178824 */ /* 0x000fe200078e0213 */
[----:B------:R-:W-:Y:S01]  /*0660*/  @!P0 MOV R27, R5 ;  /* 0x00000005001b8202 */ /* 0x000fe20000000f00 */
[----:B------:R-:W-:Y:S02]  /*0670*/  @!P0 VIADD R19, R2, 0x2 ;  /* 0x0000000202138836 */ /* 0x000fe40000000000 */
[----:B------:R-:W-:Y:S01]  /*0680*/  FFMA.FTZ R17, R18, R18, R17 ;  /* 0x0000001212117223 */ /* 0x000fe20000010011 */
[----:B------:R-:W-:Y:S01]  /*0690*/  @!P0 LEA.HI.X R23, R26, R29, R23, 0x1, P1 ;  /* 0x0000001d1a178211 */ /* 0x000fe200008f0c17 */
[----:B------:R-:W-:-:S02]  /*06a0*/  @!P0 IMAD.MOV.U32 R26, RZ, RZ, R14 ;  /* 0x000000ffff1a8224 */ /* 0x000fc400078e000e */
[----:B------:R-:W-:Y:S01]  /*06b0*/  FADD.FTZ R22, R17, R22 ;  /* 0x0000001611167221 */ /* 0x000fe20000010000 */
[----:B------:R-:W-:Y:S01]  /*06c0*/  @!P0 SHF.R.S32.HI R17, RZ, 0x1f, R19 ;  /* 0x0000001fff118819 */ /* 0x000fe20000011413 */
[----:B------:R-:W-:-:S04]  /*06d0*/  @!P0 IMAD.WIDE.U32 R30, R9, UR8, R26 ;  /* 0x00000008091e8c25 */ /* 0x000fc8000f8e001a */
[--C-:B------:R-:W-:Y:S01]  /*06e0*/  @!P0 IMAD R9, R9, UR9, R20.reuse ;  /* 0x0000000909098c24 */ /* 0x100fe2000f8e0214 */
[----:B-1----:R-:W-:Y:S01]  /*06f0*/  @!P0 LEA R26, P1, R30, R24, 0x1 ;  /* 0x000000181e1a8211 */ /* 0x002fe200078208ff */
[----:B------:R-:W-:Y:S01]  /*0700*/  @!P0 IMAD.MOV.U32 R29, RZ, RZ, R23 ;  /* 0x000000ffff1d8224 */ /* 0x000fe200078e0017 */
[----:B------:R-:W-:Y:S01]  /*0710*/  PRMT R20, RZ, 0x7610, R20 ;  /* 0x00007610ff147816 */ /* 0x000fe20000000014 */
[----:B------:R-:W-:-:S03]  /*0720*/  @!P0 IMAD.IADD R9, R31, 0x1, R9 ;  /* 0x000000011f098824 */ /* 0x000fc600078e0209 */
[----:B------:R0:W2:Y:S02]  /*0730*/  @!P0 LDG.E R23, desc[UR10][R28.64] ;  /* 0x0000000a1c178981 */ /* 0x0000a4000c1e1900 */
[--C-:B------:R-:W-:Y:S02]  /*0740*/  @!P0 LEA.HI.X R25, R30, R25, R9.reuse, 0x1, P1 ;  /* 0x000000191e198211 */ /* 0x100fe400008f0c09 */
[----:B------:R-:W-:Y:S02]  /*0750*/  PRMT R9, RZ, 0x7610, R9 ;  /* 0x00007610ff097816 */ /* 0x000fe40000000009 */
[C---:B---3--:R-:W-:Y:S02]  /*0760*/  @!P0 PRMT R20, R8.reuse, 0x7632, R20 ;  /* 0x0000763208148816 */ /* 0x048fe40000000014 */
[----:B------:R-:W-:Y:S01]  /*0770*/  @!P0 PRMT R9, R8, 0x7610, R9 ;  /* 0x0000761008098816 */ /* 0x000fe20000000009 */
[--C-:B------:R-:W-:Y:S01]  /*0780*/  FADD.FTZ R8, R18, R7.reuse ;  /* 0x0000000712087221 */ /* 0x100fe20000010000 */
[----:B------:R-:W-:Y:S01]  /*0790*/  PRMT R7, RZ, 0x7610, R7 ;  /* 0x00007610ff077816 */ /* 0x000fe20000000007 */
[----:B------:R-:W-:Y:S01]  /*07a0*/  IMAD.U32 R20, R20, 0x10000, RZ ;  /* 0x0001000014147824 */ /* 0x000fe200078e00ff */
[----:B------:R-:W-:Y:S01]  /*07b0*/  SHF.L.U32 R9, R9, 0x10, RZ ;  /* 0x0000001009097819 */ /* 0x000fe200000006ff */
[----:B------:R-:W-:Y:S01]  /*07c0*/  FADD.FTZ R21, R8, R21 ;  /* 0x0000001508157221 */ /* 0x000fe20000010000 */
[----:B------:R-:W-:-:S02]  /*07d0*/  @!P0 IMAD R18, R17, UR8, RZ ;  /* 0x0000000811128c24 */ /* 0x000fc4000f8e02ff */
[----:B------:R-:W-:Y:S01]  /*07e0*/  FMUL.FTZ R8, R20, R20 ;  /* 0x0000001414087220 */ /* 0x000fe20000410000 */
[----:B------:R-:W-:Y:S02]  /*07f0*/  @!P0 IMAD.MOV.U32 R17, RZ, RZ, R5 ;  /* 0x000000ffff118224 */ /* 0x000fe400078e0005 */
[----:B------:R-:W-:Y:S01]  /*0800*/  FADD.FTZ R20, R9, R20 ;  /* 0x0000001409147221 */ /* 0x000fe20000010000 */
[----:B------:R-:W-:Y:S02]  /*0810*/  @!P0 IMAD R27, R19, UR9, R18 ;  /* 0x00000009131b8c24 */ /* 0x000fe4000f8e0212 */
[--C-:B------:R-:W-:Y:S01]  /*0820*/  FFMA.FTZ R9, R9, R9, R8.reuse ;  /* 0x0000000909097223 */ /* 0x100fe20000010008 */
[----:B------:R-:W-:Y:S02]  /*0830*/  PRMT R8, RZ, 0x7610, R8 ;  /* 0x00007610ff087816 */ /* 0x000fe40000000008 */
[C---:B-----5:R-:W-:Y:S02]  /*0840*/  @!P0 PRMT R7, R16.reuse, 0x7610, R7 ;  /* 0x0000761010078816 */ /* 0x060fe40000000007 */
[----:B------:R-:W-:Y:S01]  /*0850*/  @!P0 PRMT R8, R16, 0x7632, R8 ;  /* 0x0000763210088816 */ /* 0x000fe20000000008 */
[----:B------:R-:W-:-:S04]  /*0860*/  @!P0 IMAD.MOV.U32 R16, RZ, RZ, R14 ;  /* 0x000000ffff108224 */ /* 0x000fc800078e000e */
[----:B------:R-:W-:Y:S02]  /*0870*/  @!P0 IMAD.WIDE.U32 R16, R19, UR8, R16 ;  /* 0x0000000813108c25 */ /* 0x000fe4000f8e0010 */
[----:B------:R-:W1:Y:S03]  /*0880*/  @!P0 LDC.64 R18, c[0x0][0x390] ;  /* 0x0000e400ff128b82 */ /* 0x000e660000000a00 */
[----:B------:R-:W-:Y:S01]  /*0890*/  @!P0 IADD3 R27, PT, PT, R17, R27, RZ ;  /* 0x0000001b111b8210 */ /* 0x000fe20007ffe0ff */
[----:B------:R-:W-:Y:S01]  /*08a0*/  @!P0 IMAD.MOV.U32 R17, RZ, RZ, R25 ;  /* 0x000000ffff118224 */ /* 0x000fe200078e0019 */
[----:B-1----:R-:W-:-:S04]  /*08b0*/  @!P0 LEA R24, P1, R16, R18, 0x1 ;  /* 0x0000001210188211 */ /* 0x002fc800078208ff */
[----:B------:R-:W-:Y:S01]  /*08c0*/  @!P0 LEA.HI.X R27, R16, R19, R27, 0x1, P1 ;  /* 0x00000013101b8211 */ /* 0x000fe200008f0c1b */
[----:B------:R-:W-:-:S05]  /*08d0*/  @!P0 VIADD R19, R2, 0x3 ;  /* 0x0000000302138836 */ /* 0x000fca0000000000 */
[----:B------:R-:W-:-:S05]  /*08e0*/  @!P0 SHF.R.S32.HI R16, RZ, 0x1f, R19 ;  /* 0x0000001fff108819 */ /* 0x000fca0000011413 */
[----:B------:R-:W-:Y:S01]  /*08f0*/  @!P0 IMAD R18, R16, UR8, RZ ;  /* 0x0000000810128c24 */ /* 0x000fe2000f8e02ff */
[----:B------:R-:W-:-:S05]  /*0900*/  @!P0 MOV R16, R26 ;  /* 0x0000001a00108202 */ /* 0x000fca0000000f00 */
[----:B------:R1:W3:Y:S01]  /*0910*/  @!P0 LDG.E R25, desc[UR10][R16.64] ;  /* 0x0000000a10198981 */ /* 0x0002e2000c1e1900 */
[----:B0-----:R-:W-:Y:S01]  /*0920*/  @!P0 IMAD R29, R19, UR9, R18 ;  /* 0x00000009131d8c24 */ /* 0x001fe2000f8e0212 */
[----:B-1----:R-:W-:Y:S01]  /*0930*/  @!P0 MOV R17, R5 ;  /* 0x0000000500118202 */ /* 0x002fe20000000f00 */
[----:B------:R-:W-:-:S04]  /*0940*/  @!P0 IMAD.MOV.U32 R16, RZ, RZ, R14 ;  /* 0x000000ffff108224 */ /* 0x000fc800078e000e */
[----:B------:R-:W-:Y:S02]  /*0950*/  @!P0 IMAD.WIDE.U32 R16, R19, UR8, R16 ;  /* 0x0000000813108c25 */ /* 0x000fe4000f8e0010 */
[----:B------:R-:W0:Y:S02]  /*0960*/  @!P0 LDC.64 R18, c[0x0][0x390] ;  /* 0x0000e400ff128b82 */ /* 0x000e240000000a00 */
[----:B------:R-:W-:Y:S01]  /*0970*/  @!P0 IMAD.IADD R26, R17, 0x1, R29 ;  /* 0x00000001111a8824 */ /* 0x000fe200078e021d */
[----:B------:R-:W-:Y:S02]  /*0980*/  @!P0 MOV R17, R5 ;  /* 0x0000000500118202 */ /* 0x000fe40000000f00 */
[----:B0-----:R-:W-:-:S04]  /*0990*/  @!P0 LEA R18, P1, R16, R18, 0x1 ;  /* 0x0000001210128211 */ /* 0x001fc800078208ff */
[----:B------:R-:W-:Y:S01]  /*09a0*/  @!P0 LEA.HI.X R29, R16, R19, R26, 0x1, P1 ;  /* 0x00000013101d8211 */ /* 0x000fe200008f0c1a */
[----:B------:R-:W-:Y:S01]  /*09b0*/  @!P0 VIADD R19, R2, 0x4 ;  /* 0x0000000402138836 */ /* 0x000fe20000000000 */
[----:B------:R-:W-:-:S04]  /*09c0*/  @!P0 MOV R26, R24 ;  /* 0x00000018001a8202 */ /* 0x000fc80000000f00 */
[----:B------:R-:W-:Y:S02]  /*09d0*/  @!P0 SHF.R.S32.HI R28, RZ, 0x1f, R19 ;  /* 0x0000001fff1c8819 */ /* 0x000fe40000011413 */
[----:B------:R0:W4:Y:S03]  /*09e0*/  @!P0 LDG.E R26, desc[UR10][R26.64] ;  /* 0x0000000a1a1a8981 */ /* 0x000126000c1e1900 */
[----:B------:R-:W-:Y:S02]  /*09f0*/  @!P0 IMAD R16, R28, UR8, RZ ;  /* 0x000000081c108c24 */ /* 0x000fe4000f8e02ff */
[----:B------:R-:W-:Y:S02]  /*0a00*/  @!P0 IMAD.MOV.U32 R28, RZ, RZ, R18 ;  /* 0x000000ffff1c8224 */ /* 0x000fe400078e0012 */
[----:B0-----:R-:W-:-:S03]  /*0a10*/  @!P0 IMAD R27, R19, UR9, R16 ;  /* 0x00000009131b8c24 */ /* 0x001fc6000f8e0210 */
[----:B------:R-:W5:Y:S01]  /*0a20*/  @!P0 LDG.E R24, desc[UR10][R28.64] ;  /* 0x0000000a1c188981 */ /* 0x000f62000c1e1900 */
[----:B------:R-:W-:-:S04]  /*0a30*/  @!P0 IMAD.MOV.U32 R16, RZ, RZ, R14 ;  /* 0x000000ffff108224 */ /* 0x000fc800078e000e */
[----:B------:R-:W-:Y:S02]  /*0a40*/  @!P0 IMAD.WIDE.U32 R18, R19, UR8, R16 ;  /* 0x0000000813128c25 */ /* 0x000fe4000f8e0010 */
[----:B------:R-:W0:Y:S02]  /*0a50*/  @!P0 LDC.64 R16, c[0x0][0x390] ;  /* 0x0000e400ff108b82 */ /* 0x000e240000000a00 */
[----:B------:R-:W-:Y:S01]  /*0a60*/  @!P0 IMAD.IADD R19, R19, 0x1, R27 ;  /* 0x0000000113138824 */ /* 0x000fe200078e021b */
[----:B0-----:R-:W-:-:S04]  /*0a70*/  @!P0 LEA R16, P1, R18, R16, 0x1 ;  /* 0x0000001012108211 */ /* 0x001fc800078208ff */
[----:B------:R-:W-:-:S05]  /*0a80*/  @!P0 LEA.HI.X R17, R18, R17, R19, 0x1, P1 ;  /* 0x0000001112118211 */ /* 0x000fca00008f0c13 */
[----:B------:R0:W5:Y:S01]  /*0a90*/  @!P0 LDG.E R16, desc[UR10][R16.64] ;  /* 0x0000000a10108981 */ /* 0x000162000c1e1900 */
[----:B------:R-:W-:Y:S01]  /*0aa0*/  SHF.L.U32 R8, R8, 0x10, RZ ;  /* 0x0000001008087819 */ /* 0x000fe200000006ff */
[--C-:B------:R-:W-:Y:S01]  /*0ab0*/  FADD.FTZ R27, R22, R9.reuse ;  /* 0x00000009161b7221 */ /* 0x100fe20000010000 */
[----:B------:R-:W-:Y:S01]  /*0ac0*/  PRMT R9, RZ, 0x7610, R9 ;  /* 0x00007610ff097816 */ /* 0x000fe20000000009 */
[----:B------:R-:W-:Y:S01]  /*0ad0*/  IMAD.U32 R7, R7, 0x10000, RZ ;  /* 0x0001000007077824 */ /* 0x000fe200078e00ff */
[----:B------:R-:W-:Y:S01]  /*0ae0*/  PRMT R19, RZ, 0x7610, R19 ;  /* 0x00007610ff137816 */ /* 0x000fe20000000013 */
[----:B------:R-:W-:Y:S01]  /*0af0*/  FMUL.FTZ R18, R8, R8 ;  /* 0x0000000808127220 */ /* 0x000fe20000410000 */
[----:B--2---:R-:W-:Y:S01]  /*0b00*/  @!P0 PRMT R9, R23, 0x7632, R9 ;  /* 0x0000763217098816 */ /* 0x004fe20000000009 */
[----:B------:R-:W-:Y:S01]  /*0b10*/  FADD.FTZ R21, R21, R20 ;  /* 0x0000001415157221 */ /* 0x000fe20000010000 */
[C---:B------:R-:W-:Y:S01]  /*0b20*/  FADD.FTZ R8, R7.reuse, R8 ;  /* 0x0000000807087221 */ /* 0x040fe20000010000 */
[----:B------:R-:W-:Y:S01]  /*0b30*/  FFMA.FTZ R18, R7, R7, R18 ;  /* 0x0000000707127223 */ /* 0x000fe20000010012 */
[----:B------:R-:W-:-:S02]  /*0b40*/  @!P0 PRMT R19, R23, 0x7610, R19 ;  /* 0x0000761017138816 */ /* 0x000fc40000000013 */
[----:B------:R-:W-:Y:S01]  /*0b50*/  SHF.L.U32 R20, R9, 0x10, RZ ;  /* 0x0000001009147819 */ /* 0x000fe200000006ff */
[----:B------:R-:W-:Y:S01]  /*0b60*/  FADD.FTZ R7, R21, R8 ;  /* 0x0000000815077221 */ /* 0x000fe20000010000 */
[----:B------:R-:W-:Y:S01]  /*0b70*/  FADD.FTZ R8, R27, R18 ;  /* 0x000000121b087221 */ /* 0x000fe20000010000 */
[----:B------:R-:W-:Y:S02]  /*0b80*/  IMAD.U32 R19, R19, 0x10000, RZ ;  /* 0x0001000013137824 */ /* 0x000fe400078e00ff */
[----:B------:R-:W-:Y:S01]  /*0b90*/  FMUL.FTZ R18, R20, R20 ;  /* 0x0000001414127220 */ /* 0x000fe20000410000 */
[----:B------:R-:W-:-:S03]  /*0ba0*/  PRMT R21, RZ, 0x7610, R21 ;  /* 0x00007610ff157816 */ /* 0x000fc60000000015 */
[C-C-:B0-----:R-:W-:Y:S01]  /*0bb0*/  FFMA.FTZ R17, R19.reuse, R19, R18.reuse ;  /* 0x0000001313117223 */ /* 0x141fe20000010012 */
[----:B------:R-:W-:Y:S02]  /*0bc0*/  PRMT R18, RZ, 0x7610, R18 ;  /* 0x00007610ff127816 */ /* 0x000fe40000000012 */
[----:B------:R-:W-:Y:S01]  /*0bd0*/  PRMT R22, RZ, 0x7610, R22 ;  /* 0x00007610ff167816 */ /* 0x000fe20000000016 */
[----:B------:R-:W-:Y:S01]  /*0be0*/  FADD.FTZ R20, R19, R20 ;  /* 0x0000001413147221 */ /* 0x000fe20000010000 */
[----:B------:R-:W-:-:S03]  /*0bf0*/  PRMT R9, RZ, 0x7610, R9 ;  /* 0x00007610ff097816 */ /* 0x000fc60000000009 */
[----:B------:R-:W-:Y:S01]  /*0c00*/  FADD.FTZ R20, R7, R20 ;  /* 0x0000001407147221 */ /* 0x000fe20000010000 */
[----:B------:R-:W-:-:S05]  /*0c10*/  VIADD R0, R0, 0x8 ;  /* 0x0000000800007836 */ /* 0x000fca0000000000 */
[----:B------:R-:W-:Y:S01]  /*0c20*/  ISETP.NE.AND P1, PT, R0, RZ, PT ;  /* 0x000000ff0000720c */ /* 0x000fe20003f25270 */
[----:B------:R-:W-:Y:S01]  /*0c30*/  VIADD R2, R2, 0x8 ;  /* 0x0000000802027836 */ /* 0x000fe20000000000 */
[C---:B---3--:R-:W-:Y:S02]  /*0c40*/  @!P0 PRMT R21, R25.reuse, 0x7632, R21 ;  /* 0x0000763219158816 */ /* 0x048fe40000000015 */
[----:B------:R-:W-:Y:S02]  /*0c50*/  @!P0 PRMT R22, R25, 0x7610, R22 ;  /* 0x0000761019168816 */ /* 0x000fe40000000016 */
[----:B------:R-:W-:-:S03]  /*0c60*/  SHF.L.U32 R21, R21, 0x10, RZ ;  /* 0x0000001015157819 */ /* 0x000fc600000006ff */
[----:B------:R-:W-:Y:S02]  /*0c70*/  IMAD.U32 R22, R22, 0x10000, RZ ;  /* 0x0001000016167824 */ /* 0x000fe400078e00ff */
[----:B------:R-:W-:-:S04]  /*0c80*/  FMUL.FTZ R19, R21, R21 ;  /* 0x0000001515137220 */ /* 0x000fc80000410000 */
[C---:B------:R-:W-:Y:S01]  /*0c90*/  FFMA.FTZ R19, R22.reuse, R22, R19 ;  /* 0x0000001616137223 */ /* 0x040fe20000010013 */
[----:B------:R-:W-:-:S04]  /*0ca0*/  FADD.FTZ R21, R22, R21 ;  /* 0x0000001516157221 */ /* 0x000fc80000010000 */
[----:B------:R-:W-:Y:S01]  /*0cb0*/  FADD.FTZ R20, R20, R21 ;  /* 0x0000001514147221 */ /* 0x000fe20000010000 */
[C---:B----4-:R-:W-:Y:S02]  /*0cc0*/  @!P0 PRMT R18, R26.reuse, 0x7632, R18 ;  /* 0x000076321a128816 */ /* 0x050fe40000000012 */
[----:B------:R-:W-:Y:S02]  /*0cd0*/  @!P0 PRMT R9, R26, 0x7610, R9 ;  /* 0x000076101a098816 */ /* 0x000fe40000000009 */
[----:B------:R-:W-:Y:S01]  /*0ce0*/  SHF.L.U32 R7, R18, 0x10, RZ ;  /* 0x0000001012077819 */ /* 0x000fe200000006ff */
[--C-:B------:R-:W-:Y:S02]  /*0cf0*/  FADD.FTZ R18, R8, R17.reuse ;  /* 0x0000001108127221 */ /* 0x100fe40000010000 */
[----:B------:R-:W-:Y:S01]  /*0d00*/  IMAD.U32 R8, R9, 0x10000, RZ ;  /* 0x0001000009087824 */ /* 0x000fe200078e00ff */
[----:B------:R-:W-:Y:S01]  /*0d10*/  PRMT R17, RZ, 0x7610, R17 ;  /* 0x00007610ff117816 */ /* 0x000fe20000000011 */
[----:B------:R-:W-:Y:S01]  /*0d20*/  FMUL.FTZ R9, R7, R7 ;  /* 0x0000000707097220 */ /* 0x000fe20000410000 */
[----:B------:R-:W-:Y:S01]  /*0d30*/  FADD.FTZ R22, R18, R19 ;  /* 0x0000001312167221 */ /* 0x000fe20000010000 */
[----:B------:R-:W-:Y:S01]  /*0d40*/  FADD.FTZ R7, R8, R7 ;  /* 0x0000000708077221 */ /* 0x000fe20000010000 */
[----:B-----5:R-:W-:Y:S01]  /*0d50*/  @!P0 PRMT R17, R24, 0x7632, R17 ;  /* 0x0000763218118816 */ /* 0x020fe20000000011 */
[----:B------:R-:W-:Y:S01]  /*0d60*/  FFMA.FTZ R9, R8, R8, R9 ;  /* 0x0000000808097223 */ /* 0x000fe20000010009 */
[----:B------:R-:W-:-:S02]  /*0d70*/  PRMT R8, RZ, 0x7610, R8 ;  /* 0x00007610ff087816 */ /* 0x000fc40000000008 */
[----:B------:R-:W-:Y:S02]  /*0d80*/  PRMT R18, RZ, 0x7610, R18 ;  /* 0x00007610ff127816 */ /* 0x000fe40000000012 */
[----:B------:R-:W-:Y:S02]  /*0d90*/  @!P0 PRMT R8, R24, 0x7610, R8 ;  /* 0x0000761018088816 */ /* 0x000fe40000000008 */
[----:B------:R-:W-:Y:S02]  /*0da0*/  SHF.L.U32 R17, R17, 0x10, RZ ;  /* 0x0000001011117819 */ /* 0x000fe400000006ff */
[----:B------:R-:W-:Y:S01]  /*0db0*/  PRMT R19, RZ, 0x7610, R19 ;  /* 0x00007610ff137816 */ /* 0x000fe20000000013 */
[----:B------:R-:W-:Y:S01]  /*0dc0*/  FADD.FTZ R20, R20, R7 ;  /* 0x0000000714147221 */ /* 0x000fe20000010000 */
[----:B------:R-:W-:Y:S02]  /*0dd0*/  IMAD.U32 R8, R8, 0x10000, RZ ;  /* 0x0001000008087824 */ /* 0x000fe400078e00ff */
[----:B------:R-:W-:Y:S01]  /*0de0*/  FMUL.FTZ R7, R17, R17 ;  /* 0x0000001111077220 */ /* 0x000fe20000410000 */
[----:B------:R-:W-:Y:S01]  /*0df0*/  FADD.FTZ R22, R22, R9 ;  /* 0x0000000916167221 */ /* 0x000fe20000010000 */
[----:B------:R-:W-:-:S02]  /*0e00*/  FADD.FTZ R17, R8, R17 ;  /* 0x0000001108117221 */ /* 0x000fc40000010000 */
[----:B------:R-:W-:Y:S02]  /*0e10*/  FFMA.FTZ R7, R8, R8, R7 ;  /* 0x0000000808077223 */ /* 0x000fe40000010007 */
[----:B------:R-:W-:Y:S02]  /*0e20*/  FADD.FTZ R17, R20, R17 ;  /* 0x0000001114117221 */ /* 0x000fe40000010000 */
[----:B------:R-:W-:Y:S01]  /*0e30*/  FADD.FTZ R7, R22, R7 ;  /* 0x0000000716077221 */ /* 0x000fe20000010000 */
[C---:B------:R-:W-:Y:S02]  /*0e40*/  @!P0 PRMT R18, R16.reuse, 0x7632, R18 ;  /* 0x0000763210128816 */ /* 0x040fe40000000012 */
[----:B------:R-:W-:Y:S02]  /*0e50*/  @!P0 PRMT R19, R16, 0x7610, R19 ;  /* 0x0000761010138816 */ /* 0x000fe40000000013 */
[----:B------:R-:W-:Y:S02]  /*0e60*/  SHF.L.U32 R18, R18, 0x10, RZ ;  /* 0x0000001012127819 */ /* 0x000fe400000006ff */
[----:B------:R-:W-:-:S03]  /*0e70*/  SHF.L.U32 R19, R19, 0x10, RZ ;  /* 0x0000001013137819 */ /* 0x000fc600000006ff */
[----:B------:R-:W-:Y:S02]  /*0e80*/  FMUL.FTZ R8, R18, R18 ;  /* 0x0000001212087220 */ /* 0x000fe40000410000 */
[C---:B------:R-:W-:Y:S02]  /*0e90*/  FADD.FTZ R18, R19.reuse, R18 ;  /* 0x0000001213127221 */ /* 0x040fe40000010000 */
[----:B------:R-:W-:Y:S02]  /*0ea0*/  FFMA.FTZ R8, R19, R19, R8 ;  /* 0x0000001313087223 */ /* 0x000fe40000010008 */
[----:B------:R-:W-:Y:S02]  /*0eb0*/  FADD.FTZ R21, R17, R18 ;  /* 0x0000001211157221 */ /* 0x000fe40000010000 */
[----:B------:R-:W-:Y:S01]  /*0ec0*/  FADD.FTZ R22, R7, R8 ;  /* 0x0000000807167221 */ /* 0x000fe20000010000 */
[----:B------:R-:W-:Y:S06]  /*0ed0*/  @P1 BRA `(.L_x_1981) ;  /* 0xfffffff000f01947 */ /* 0x000fec000383ffff */
[----:B------:R-:W-:-:S07]  /*0ee0*/  IADD3 R2, PT, PT, R2, -0x3, RZ ;  /* 0xfffffffd02027810 */ /* 0x000fce0007ffe0ff */
.L_x_1980:
        /* <DEDUP_REMOVED lines=12> */
[-C--:B------:R-:W-:Y:S01]  /*0fb0*/  @!P0 MOV R8, R14.reuse ;  /* 0x0000000e00088202 */ /* 0x080fe20000000f00 */
[----:B------:R-:W-:Y:S01]  /*0fc0*/  @!P0 IMAD.MOV.U32 R7, RZ, RZ, R5 ;  /* 0x000000ffff078224 */ /* 0x000fe200078e0005 */
[----:B------:R-:W-:Y:S01]  /*0fd0*/  @!P0 IADD3 R31, PT, PT, R2, 0x2, RZ ;  /* 0x00000002021f8810 */ /* 0x000fe20007ffe0ff */
[----:B------:R-:W-:Y:S01]  /*0fe0*/  @!P0 IMAD R9, R6, UR4, RZ ;  /* 0x0000000406098c24 */ /* 0x000fe2000f8e02ff */
[----:B------:R-:W-:Y:S01]  /*0ff0*/  @!P0 MOV R6, R14 ;  /* 0x0000000e00068202 */ /* 0x000fe20000000f00 */
[----:B------:R-:W1:Y:S01]  /*1000*/  @!P0 LDC.64 R26, c[0x0][0x390] ;  /* 0x0000e400ff1a8b82 */ /* 0x000e620000000a00 */
[----:B------:R-:W-:Y:S01]  /*1010*/  @!P0 SHF.R.S32.HI R16, RZ, 0x1f, R19 ;  /* 0x0000001fff108819 */ /* 0x000fe20000011413 */
[----:B------:R-:W-:-:S02]  /*1020*/  @!P0 IMAD R17, R2, UR5, R9 ;  /* 0x0000000502118c24 */ /* 0x000fc4000f8e0209 */
[----:B------:R-:W-:-:S04]  /*1030*/  @!P0 IMAD.WIDE.U32 R6, R2, UR4, R6 ;  /* 0x0000000402068c25 */ /* 0x000fc8000f8e0006 */
[----:B------:R-:W-:Y:S01]  /*1040*/  @!P0 IMAD.MOV.U32 R9, RZ, RZ, R5 ;  /* 0x000000ffff098224 */ /* 0x000fe200078e0005 */
[----:B------:R-:W-:Y:S01]  /*1050*/  @!P0 IADD3 R7, PT, PT, R7, R17, RZ ;  /* 0x0000001107078210 */ /* 0x000fe20007ffe0ff */
[----:B------:R-:W-:Y:S02]  /*1060*/  @!P0 IMAD R18, R16, UR4, RZ ;  /* 0x0000000410128c24 */ /* 0x000fe4000f8e02ff */
[C---:B------:R-:W-:Y:S02]  /*1070*/  @!P0 IMAD.WIDE.U32 R16, R19.reuse, UR4, R8 ;  /* 0x0000000413108c25 */ /* 0x040fe4000f8e0008 */
[----:B------:R-:W2:Y:S01]  /*1080*/  @!P0 LDC.64 R8, c[0x0][0x390] ;  /* 0x0000e400ff088b82 */ /* 0x000ea20000000a00 */
[----:B0-----:R-:W-:Y:S01]  /*1090*/  @!P0 LEA R28, P2, R6, R28, 0x1 ;  /* 0x0000001c061c8211 */ /* 0x001fe200078408ff */
[----:B------:R-:W-:Y:S02]  /*10a0*/  @!P0 IMAD R19, R19, UR5, R18 ;  /* 0x0000000513138c24 */ /* 0x000fe4000f8e0212 */
[----:B------:R-:W-:Y:S01]  /*10b0*/  @!P0 VIADD R25, R2, 0x3 ;  /* 0x0000000302198836 */ /* 0x000fe20000000000 */
[----:B------:R-:W-:Y:S01]  /*10c0*/  @!P0 LEA.HI.X R29, R6, R29, R7, 0x1, P2 ;  /* 0x0000001d061d8211 */ /* 0x000fe200010f0c07 */
[----:B------:R-:W-:-:S02]  /*10d0*/  @!P0 IMAD.IADD R17, R17, 0x1, R19 ;  /* 0x0000000111118824 */ /* 0x000fc400078e0213 */
[----:B------:R-:W0:Y:S01]  /*10e0*/  @!P0 LDC.64 R6, c[0x0][0x390] ;  /* 0x0000e400ff068b82 */ /* 0x000e220000000a00 */
[C---:B-1----:R-:W-:Y:S01]  /*10f0*/  @!P0 LEA R26, P2, R16.reuse, R26, 0x1 ;  /* 0x0000001a101a8211 */ /* 0x042fe200078408ff */
[----:B------:R-:W3:Y:S03]  /*1100*/  @!P0 LDG.E R23, desc[UR10][R28.64] ;  /* 0x0000000a1c178981 */ /* 0x000ee6000c1e1900 */
[----:B------:R-:W-:Y:S02]  /*1110*/  @!P0 LEA.HI.X R27, R16, R27, R17, 0x1, P2 ;  /* 0x0000001b101b8211 */ /* 0x000fe400010f0c11 */
[----:B------:R-:W-:Y:S02]  /*1120*/  @!P0 SHF.R.S32.HI R16, RZ, 0x1f, R31 ;  /* 0x0000001fff108819 */ /* 0x000fe4000001141f */
[----:B------:R-:W-:Y:S01]  /*1130*/  @!P0 SHF.R.S32.HI R18, RZ, 0x1f, R25 ;  /* 0x0000001fff128819 */ /* 0x000fe20000011419 */
[--C-:B------:R-:W-:Y:S01]  /*1140*/  @!P0 IMAD.MOV.U32 R17, RZ, RZ, R5.reuse ;  /* 0x000000ffff118224 */ /* 0x100fe200078e0005 */
[----:B------:R-:W4:Y:S01]  /*1150*/  @!P0 LDG.E R20, desc[UR10][R26.64] ;  /* 0x0000000a1a148981 */ /* 0x000f22000c1e1900 */
[----:B------:R-:W-:Y:S01]  /*1160*/  @!P0 IMAD R30, R16, UR4, RZ ;  /* 0x00000004101e8c24 */ /* 0x000fe2000f8e02ff */
[-C--:B------:R-:W-:Y:S01]  /*1170*/  @!P0 MOV R16, R14.reuse ;  /* 0x0000000e00108202 */ /* 0x080fe20000000f00 */
[----:B------:R-:W-:Y:S01]  /*1180*/  @!P0 IMAD R24, R18, UR4, RZ ;  /* 0x0000000412188c24 */ /* 0x000fe2000f8e02ff */
[----:B------:R-:W-:Y:S01]  /*1190*/  @!P0 MOV R18, R14 ;  /* 0x0000000e00128202 */ /* 0x000fe20000000f00 */
[----:B------:R-:W-:-:S02]  /*11a0*/  @!P0 IMAD.MOV.U32 R19, RZ, RZ, R5 ;  /* 0x000000ffff138224 */ /* 0x000fc400078e0005 */
[----:B------:R-:W-:-:S04]  /*11b0*/  @!P0 IMAD.WIDE.U32 R16, R31, UR4, R16 ;  /* 0x000000041f108c25 */ /* 0x000fc8000f8e0010 */
[----:B------:R-:W-:Y:S02]  /*11c0*/  @!P0 IMAD R31, R31, UR5, R30 ;  /* 0x000000051f1f8c24 */ /* 0x000fe4000f8e021e */
[----:B------:R-:W-:Y:S01]  /*11d0*/  @!P0 IMAD.WIDE.U32 R18, R25, UR4, R18 ;  /* 0x0000000419128c25 */ /* 0x000fe2000f8e0012 */
[----:B0-----:R-:W-:Y:S02]  /*11e0*/  @!P0 LEA R6, P2, R16, R6, 0x1 ;  /* 0x0000000610068211 */ /* 0x001fe400078408ff */
[----:B------:R-:W-:Y:S01]  /*11f0*/  @!P0 IADD3 R31, PT, PT, R17, R31, RZ ;  /* 0x0000001f111f8210 */ /* 0x000fe20007ffe0ff */
[----:B------:R-:W-:Y:S01]  /*1200*/  @!P0 IMAD R25, R25, UR5, R24 ;  /* 0x0000000519198c24 */ /* 0x000fe2000f8e0218 */
[----:B--2---:R-:W-:Y:S02]  /*1210*/  @!P0 LEA R8, P3, R18, R8, 0x1 ;  /* 0x0000000812088211 */ /* 0x004fe400078608ff */
[----:B------:R-:W-:Y:S01]  /*1220*/  @!P0 LEA.HI.X R7, R16, R7, R31, 0x1, P2 ;  /* 0x0000000710078211 */ /* 0x000fe200010f0c1f */
[----:B------:R-:W-:-:S04]  /*1230*/  @!P0 IMAD.IADD R25, R19, 0x1, R25 ;  /* 0x0000000113198824 */ /* 0x000fc800078e0219 */
[----:B------:R0:W2:Y:S01]  /*1240*/  @!P0 LDG.E R6, desc[UR10][R6.64] ;  /* 0x0000000a06068981 */ /* 0x0000a2000c1e1900 */
[----:B------:R-:W-:-:S05]  /*1250*/  @!P0 LEA.HI.X R9, R18, R9, R25, 0x1, P3 ;  /* 0x0000000912098211 */ /* 0x000fca00018f0c19 */
[----:B------:R1:W5:Y:S01]  /*1260*/  @!P0 LDG.E R8, desc[UR10][R8.64] ;  /* 0x0000000a08088981 */ /* 0x000362000c1e1900 */
[----:B------:R-:W-:Y:S02]  /*1270*/  PRMT R17, RZ, 0x7610, R17 ;  /* 0x00007610ff117816 */ /* 0x000fe40000000011 */
[----:B------:R-:W-:Y:S02]  /*1280*/  PRMT R16, RZ, 0x7610, R16 ;  /* 0x00007610ff107816 */ /* 0x000fe40000000010 */
[----:B------:R-:W-:Y:S02]  /*1290*/  PRMT R19, RZ, 0x7610, R19 ;  /* 0x00007610ff137816 */ /* 0x000fe40000000013 */
[----:B------:R-:W-:Y:S02]  /*12a0*/  IADD3 R2, PT, PT, R2, 0x4, RZ ;  /* 0x0000000402027810 */ /* 0x000fe40007ffe0ff */
[C---:B---3--:R-:W-:Y:S02]  /*12b0*/  @!P0 PRMT R17, R23.reuse, 0x7610, R17 ;  /* 0x0000761017118816 */ /* 0x048fe40000000011 */
[----:B------:R-:W-:-:S02]  /*12c0*/  @!P0 PRMT R16, R23, 0x7632, R16 ;  /* 0x0000763217108816 */ /* 0x000fc40000000010 */
[----:B------:R-:W-:Y:S02]  /*12d0*/  PRMT R23, RZ, 0x7610, R23 ;  /* 0x00007610ff177816 */ /* 0x000fe40000000017 */
[----:B------:R-:W-:Y:S01]  /*12e0*/  SHF.L.U32 R17, R17, 0x10, RZ ;  /* 0x0000001011117819 */ /* 0x000fe200000006ff */
[----:B------:R-:W-:Y:S01]  /*12f0*/  IMAD.U32 R16, R16, 0x10000, RZ ;  /* 0x0001000010107824 */ /* 0x000fe200078e00ff */
[C---:B----4-:R-:W-:Y:S02]  /*1300*/  @!P0 PRMT R23, R20.reuse, 0x7610, R23 ;  /* 0x0000761014178816 */ /* 0x050fe40000000017 */
[----:B------:R-:W-:Y:S01]  /*1310*/  @!P0 PRMT R19, R20, 0x7632, R19 ;  /* 0x0000763214138816 */ /* 0x000fe20000000013 */
[----:B------:R-:W-:Y:S01]  /*1320*/  FADD.FTZ R18, R17, R16 ;  /* 0x0000001011127221 */ /* 0x000fe20000010000 */
[----:B0-----:R-:W-:Y:S01]  /*1330*/  SHF.L.U32 R7, R23, 0x10, RZ ;  /* 0x0000001017077819 */ /* 0x001fe200000006ff */
[----:B------:R-:W-:Y:S02]  /*1340*/  FMUL.FTZ R16, R16, R16 ;  /* 0x0000001010107220 */ /* 0x000fe40000410000 */
[----:B------:R-:W-:-:S02]  /*1350*/  IMAD.U32 R20, R19, 0x10000, RZ ;  /* 0x0001000013147824 */ /* 0x000fc400078e00ff */
[----:B------:R-:W-:Y:S01]  /*1360*/  FADD.FTZ R18, R21, R18 ;  /* 0x0000001215127221 */ /* 0x000fe20000010000 */
[--C-:B------:R-:W-:Y:S01]  /*1370*/  FFMA.FTZ R17, R17, R17, R16.reuse ;  /* 0x0000001111117223 */ /* 0x100fe20000010010 */
[----:B------:R-:W-:Y:S01]  /*1380*/  PRMT R16, RZ, 0x7610, R16 ;  /* 0x00007610ff107816 */ /* 0x000fe20000000010 */
[----:B-1----:R-:W-:Y:S02]  /*1390*/  FADD.FTZ R9, R7, R20 ;  /* 0x0000001407097221 */ /* 0x002fe40000010000 */
[--C-:B------:R-:W-:Y:S01]  /*13a0*/  FADD.FTZ R22, R22, R17.reuse ;  /* 0x0000001116167221 */ /* 0x100fe20000010000 */
[----:B------:R-:W-:Y:S01]  /*13b0*/  PRMT R17, RZ, 0x7610, R17 ;  /* 0x00007610ff117816 */ /* 0x000fe20000000011 */
[----:B------:R-:W-:Y:S01]  /*13c0*/  FADD.FTZ R9, R18, R9 ;  /* 0x0000000912097221 */ /* 0x000fe20000010000 */
[----:B------:R-:W-:Y:S01]  /*13d0*/  PRMT R18, RZ, 0x7610, R18 ;  /* 0x00007610ff127816 */ /* 0x000fe20000000012 */
[----:B------:R-:W-:Y:S01]  /*13e0*/  FMUL.FTZ R20, R20, R20 ;  /* 0x0000001414147220 */ /* 0x000fe20000410000 */
[----:B------:R-:W-:-:S02]  /*13f0*/  PRMT R19, RZ, 0x7610, R19 ;  /* 0x00007610ff137816 */ /* 0x000fc40000000013 */
[C---:B--2---:R-:W-:Y:S02]  /*1400*/  @!P0 PRMT R16, R6.reuse, 0x7632, R16 ;  /* 0x0000763206108816 */ /* 0x044fe40000000010 */
[----:B------:R-:W-:Y:S02]  /*1410*/  @!P0 PRMT R17, R6, 0x7610, R17 ;  /* 0x0000761006118816 */ /* 0x000fe40000000011 */
[----:B------:R-:W-:Y:S02]  /*1420*/  SHF.L.U32 R16, R16, 0x10, RZ ;  /* 0x0000001010107819 */ /* 0x000fe400000006ff */
[C---:B-----5:R-:W-:Y:S01]  /*1430*/  @!P0 PRMT R18, R8.reuse, 0x7632, R18 ;  /* 0x0000763208128816 */ /* 0x060fe20000000012 */
[----:B------:R-:W-:Y:S01]  /*1440*/  IMAD.U32 R17, R17, 0x10000, RZ ;  /* 0x0001000011117824 */ /* 0x000fe200078e00ff */
[----:B------:R-:W-:Y:S01]  /*1450*/  @!P0 PRMT R19, R8, 0x7610, R19 ;  /* 0x0000761008138816 */ /* 0x000fe20000000013 */
[----:B------:R-:W-:Y:S01]  /*1460*/  FFMA.FTZ R7, R7, R7, R20 ;  /* 0x0000000707077223 */ /* 0x000fe20000010014 */
[----:B------:R-:W-:Y:S01]  /*1470*/  SHF.L.U32 R18, R18, 0x10, RZ ;  /* 0x0000001012127819 */ /* 0x000fe200000006ff */
[----:B------:R-:W-:Y:S01]  /*1480*/  FMUL.FTZ R6, R16, R16 ;  /* 0x0000001010067220 */ /* 0x000fe20000410000 */
[----:B------:R-:W-:Y:S01]  /*1490*/  FADD.FTZ R16, R17, R16 ;  /* 0x0000001011107221 */ /* 0x000fe20000010000 */
[----:B------:R-:W-:-:S02]  /*14a0*/  IMAD.U32 R19, R19, 0x10000, RZ ;  /* 0x0001000013137824 */ /* 0x000fc400078e00ff */
[----:B------:R-:W-:Y:S01]  /*14b0*/  FADD.FTZ R7, R22, R7 ;  /* 0x0000000716077221 */ /* 0x000fe20000010000 */
        /* <DEDUP_REMOVED lines=8> */
.L_x_1982:
        /* <DEDUP_REMOVED lines=9> */
[----:B------:R-:W-:Y:S01]  /*15d0*/  @!P0 VIADD R25, R2, 0x1 ;  /* 0x0000000102198836 */ /* 0x000fe20000000000 */
        /* <DEDUP_REMOVED lines=11> */
[C---:B0-----:R-:W-:Y:S02]  /*1690*/  @!P0 LEA R16, P2, R8.reuse, R16, 0x1 ;  /* 0x0000001008108211 */ /* 0x041fe400078408ff */
[----:B------:R-:W-:Y:S02]  /*16a0*/  @!P0 IADD3 R25, PT, PT, R19, R25, RZ ;  /* 0x0000001913198210 */ /* 0x000fe40007ffe0ff */
        /* <DEDUP_REMOVED lines=8> */
[----:B------:R-:W-:Y:S01]  /*1730*/  PRMT R18, RZ, 0x7610, R18 ;  /* 0x00007610ff127816 */ /* 0x000fe20000000012 */
[----:B------:R-:W-:Y:S01]  /*1740*/  VIADD R2, R2, 0x2 ;  /* 0x0000000202027836 */ /* 0x000fe20000000000 */
[C---:B--2---:R-:W-:Y:S02]  /*1750*/  @!P0 PRMT R0, R16.reuse, 0x7632, R0 ;  /* 0x0000763210008816 */ /* 0x044fe40000000000 */
[----:B------:R-:W-:-:S03]  /*1760*/  @!P0 PRMT R4, R16, 0x7610, R4 ;  /* 0x0000761010048816 */ /* 0x000fc60000000004 */
[----:B------:R-:W-:Y:S01]  /*1770*/  IMAD.U32 R9, R0, 0x10000, RZ ;  /* 0x0001000000097824 */ /* 0x000fe200078e00ff */
[----:B---3--:R-:W-:Y:S02]  /*1780*/  @!P0 PRMT R8, R6, 0x7632, R8 ;  /* 0x0000763206088816 */ /* 0x008fe40000000008 */
[----:B------:R-:W-:Y:S01]  /*1790*/  SHF.L.U32 R4, R4, 0x10, RZ ;  /* 0x0000001004047819 */ /* 0x000fe200000006ff */
[----:B------:R-:W-:Y:S01]  /*17a0*/  FMUL.FTZ R7, R9, R9 ;  /* 0x0000000909077220 */ /* 0x000fe20000410000 */
[----:B------:R-:W-:Y:S01]  /*17b0*/  @!P0 PRMT R18, R6, 0x7610, R18 ;  /* 0x0000761006128816 */ /* 0x000fe20000000012 */
[----:B------:R-:W-:Y:S02]  /*17c0*/  IMAD.U32 R17, R8, 0x10000, RZ ;  /* 0x0001000008117824 */ /* 0x000fe400078e00ff */
[----:B------:R-:W-:Y:S01]  /*17d0*/  FADD.FTZ R0, R4, R9 ;  /* 0x0000000904007221 */ /* 0x000fe20000010000 */
[----:B------:R-:W-:Y:S01]  /*17e0*/  SHF.L.U32 R18, R18, 0x10, RZ ;  /* 0x0000001012127819 */ /* 0x000fe200000006ff */
[----:B------:R-:W-:Y:S01]  /*17f0*/  FFMA.FTZ R7, R4, R4, R7 ;  /* 0x0000000404077223 */ /* 0x000fe20000010007 */
[----:B------:R-:W-:Y:S01]  /*1800*/  FMUL.FTZ R9, R17, R17 ;  /* 0x0000001111097220 */ /* 0x000fe20000410000 */
[----:B------:R-:W-:-:S02]  /*1810*/  FADD.FTZ R0, R21, R0 ;  /* 0x0000000015007221 */ /* 0x000fc40000010000 */
[----:B------:R-:W-:Y:S01]  /*1820*/  FADD.FTZ R17, R18, R17 ;  /* 0x0000001112117221 */ /* 0x000fe20000010000 */
[----:B------:R-:W-:Y:S01]  /*1830*/  FADD.FTZ R22, R22, R7 ;  /* 0x0000000716167221 */ /* 0x000fe20000010000 */
[----:B------:R-:W-:Y:S02]  /*1840*/  FFMA.FTZ R9, R18, R18, R9 ;  /* 0x0000001212097223 */ /* 0x000fe40000010009 */
[----:B------:R-:W-:Y:S02]  /*1850*/  FADD.FTZ R21, R0, R17 ;  /* 0x0000001100157221 */ /* 0x000fe40000010000 */
[----:B------:R-:W-:-:S07]  /*1860*/  FADD.FTZ R22, R22, R9 ;  /* 0x0000000916167221 */ /* 0x000fce0000010000 */
.L_x_1983:
[----:B------:R-:W-:Y:S05]  /*1870*/  @P1 BRA `(.L_x_1979) ;  /* 0x00000000006c1947 */ /* 0x000fea0003800000 */
[----:B------:R-:W0:Y:S01]  /*1880*/  LDCU.64 UR4, c[0x0][0x3e0] ;  /* 0x00007c00ff0477ac */ /* 0x000e220008000a00 */
[----:B------:R-:W-:Y:S01]  /*1890*/  SHF.R.S32.HI R0, RZ, 0x1f, R2 ;  /* 0x0000001fff007819 */ /* 0x000fe20000011402 */
[----:B------:R-:W-:Y:S01]  /*18a0*/  BSSY.RECONVERGENT B0, `(.L_x_1984) ;  /* 0x0000011000007945 */ /* 0x000fe20003800200 */
[----:B------:R-:W-:Y:S02]  /*18b0*/  MOV R4, R14 ;  /* 0x0000000e00047202 */ /* 0x000fe40000000f00 */
[----:B0-----:R-:W-:Y:S01]  /*18c0*/  ISETP.GE.U32.AND P0, PT, R12, UR4, PT ;  /* 0x000000040c007c0c */ /* 0x001fe2000bf06070 */
[----:B------:R-:W-:Y:S01]  /*18d0*/  IMAD R9, R0, UR4, RZ ;  /* 0x0000000400097c24 */ /* 0x000fe2000f8e02ff */
[----:B------:R-:W-:Y:S01]  /*18e0*/  PRMT R0, RZ, 0x7610, R0 ;  /* 0x00007610ff007816 */ /* 0x000fe20000000000 */
[----:B------:R-:W-:Y:S01]  /*18f0*/  IMAD.WIDE.U32 R6, R2, UR4, R4 ;  /* 0x0000000402067c25 */ /* 0x000fe2000f8e0004 */
[----:B------:R-:W-:-:S03]  /*1900*/  ISETP.GE.AND.EX P0, PT, R13, UR5, PT, P0 ;  /* 0x000000050d007c0c */ /* 0x000fc6000bf06300 */
[----:B------:R-:W-:Y:S01]  /*1910*/  IMAD R9, R2, UR5, R9 ;  /* 0x0000000502097c24 */ /* 0x000fe2000f8e0209 */
[----:B------:R-:W-:-:S09]  /*1920*/  PRMT R2, RZ, 0x7610, R2 ;  /* 0x00007610ff027816 */ /* 0x000fd20000000002 */
[----:B------:R-:W-:Y:S05]  /*1930*/  @P0 BRA `(.L_x_1985) ;  /* 0x00000000001c0947 */ /* 0x000fea0003800000 */
[----:B------:R-:W0:Y:S01]  /*1940*/  LDCU.64 UR4, c[0x0][0x390] ;  /* 0x00007200ff0477ac */ /* 0x000e220008000a00 */
[----:B------:R-:W-:Y:S01]  /*1950*/  IMAD.IADD R9, R7, 0x1, R9 ;  /* 0x0000000107097824 */ /* 0x000fe200078e0209 */
[----:B0-----:R-:W-:-:S04]  /*1960*/  LEA R4, P0, R6, UR4, 0x1 ;  /* 0x0000000406047c11 */ /* 0x001fc8000f8008ff */
[----:B------:R-:W-:-:S05]  /*1970*/  LEA.HI.X R5, R6, UR5, R9, 0x1, P0 ;  /* 0x0000000506057c11 */ /* 0x000fca00080f0c09 */
[----:B------:R-:W2:Y:S02]  /*1980*/  LDG.E R4, desc[UR10][R4.64] ;  /* 0x0000000a04047981 */ /* 0x000ea4000c1e1900 */
[C---:B--2---:R-:W-:Y:S02]  /*1990*/  PRMT R2, R4.reuse, 0x7610, R2 ;  /* 0x0000761004027816 */ /* 0x044fe40000000002 */
[----:B------:R-:W-:-:S07]  /*19a0*/  PRMT R0, R4, 0x7632, R0 ;  /* 0x0000763204007816 */ /* 0x000fce0000000000 */
.L_x_1985:
[----:B------:R-:W-:Y:S05]  /*19b0*/  BSYNC.RECONVERGENT B0 ;  /* 0x0000000000007941 */ /* 0x000fea0003800200 */
.L_x_1984:
[----:B------:R-:W-:Y:S01]  /*19c0*/  SHF.L.U32 R5, R0, 0x10, RZ ;  /* 0x0000001000057819 */ /* 0x000fe200000006ff */
[----:B------:R-:W-:-:S04]  /*19d0*/  IMAD.U32 R2, R2, 0x10000, RZ ;  /* 0x0001000002027824 */ /* 0x000fc800078e00ff */
[----:B------:R-:W-:Y:S01]  /*19e0*/  FMUL.FTZ R7, R5, R5 ;  /* 0x0000000505077220 */ /* 0x000fe20000410000 */
[----:B------:R-:W-:-:S03]  /*19f0*/  FADD.FTZ R0, R2, R5 ;  /* 0x0000000502007221 */ /* 0x000fc60000010000 */
[----:B------:R-:W-:Y:S01]  /*1a00*/  FFMA.FTZ R7, R2, R2, R7 ;  /* 0x0000000202077223 */ /* 0x000fe20000010007 */
[----:B------:R-:W-:-:S03]  /*1a10*/  FADD.FTZ R21, R21, R0 ;  /* 0x0000000015157221 */ /* 0x000fc60000010000 */
[----:B------:R-:W-:-:S07]  /*1a20*/  FADD.FTZ R22, R22, R7 ;  /* 0x0000000716167221 */ /* 0x000fce0000010000 */
.L_x_1979:
[----:B------:R-:W0:Y:S01]  /*1a30*/  LDCU UR5, c[0x0][0x40c] ;  /* 0x00008180ff0577ac */ /* 0x000e220008000800 */
[----:B------:R-:W-:Y:S01]  /*1a40*/  MOV R10, RZ ;  /* 0x000000ff000a7202 */ /* 0x000fe20000000f00 */
[----:B0-----:R-:W0:Y:S01]  /*1a50*/  I2F.U32.RP R2, UR5 ;  /* 0x0000000500027d06 */ /* 0x001e220008209000 */
[----:B------:R-:W-:-:S07]  /*1a60*/  ISETP.NE.U32.AND P2, PT, RZ, UR5, PT ;  /* 0x00000005ff007c0c */ /* 0x000fce000bf45070 */
[----:B0-----:R-:W0:Y:S02]  /*1a70*/  MUFU.RCP R2, R2 ;  /* 0x0000000200027308 */ /* 0x001e240000001000 */
[----:B0-----:R-:W-:Y:S02]  /*1a80*/  IADD3 R4, PT, PT, R2, 0xffffffe, RZ ;  /* 0x0ffffffe02047810 */ /* 0x001fe40007ffe0ff */
[----:B------:R-:W0:Y:S04]  /*1a90*/  S2R R2, SR_CgaCtaId ;  /* 0x0000000000027919 */ /* 0x000e280000008800 */
[----:B------:R1:W2:Y:S02]  /*1aa0*/  F2I.FTZ.U32.TRUNC.NTZ R5, R4 ;  /* 0x0000000400057305 */ /* 0x0002a4000021f000 */
[----:B-1----:R-:W-:-:S02]  /*1ab0*/  HFMA2 R4, -RZ, RZ, 0, 0 ;  /* 0x00000000ff047431 */ /* 0x002fc400000001ff */
        /* <DEDUP_REMOVED lines=9> */
[----:B------:R-:W-:Y:S02]  /*1b50*/  ISETP.GE.U32.AND P1, PT, R5, UR5, PT ;  /* 0x0000000505007c0c */ /* 0x000fe4000bf26070 */
[----:B------:R-:W-:-:S04]  /*1b60*/  MOV R5, 0x400 ;  /* 0x0000040000057802 */ /* 0x000fc80000000f00 */
[----:B0-----:R-:W-:-:S07]  /*1b70*/  LEA R7, R2, R5, 0x18 ;  /* 0x0000000502077211 */ /* 0x001fce00078ec0ff */
        /* <DEDUP_REMOVED lines=21> */
[----:B0-----:R-:W-:Y:S04]  /*1cd0*/  LDS R21, [R18+0x214] ;  /* 0x0002140012157984 */ /* 0x001fe80000000800 */
[----:B------:R-:W0:Y:S04]  /*1ce0*/  LDS R24, [R18+0x220] ;  /* 0x0002200012187984 */ /* 0x000e280000000800 */
[----:B------:R-:W-:Y:S04]  /*1cf0*/  LDS R22, [R18+0x218] ;  /* 0x0002180012167984 */ /* 0x000fe80000000800 */
[----:B------:R-:W0:Y:S01]  /*1d00*/  LDS R25, [R18+0x224] ;  /* 0x0002240012197984 */ /* 0x000e220000000800 */
[----:B-1----:R-:W-:-:S03]  /*1d10*/  SHF.R.U32.HI R2, RZ, 0x2, R13 ;  /* 0x00000002ff027819 */ /* 0x002fc6000001160d */
[----:B------:R-:W1:Y:S02]  /*1d20*/  LDS R12, [R18+0x24c] ;  /* 0x00024c00120c7984 */ /* 0x000e640000000800 */
[----:B------:R-:W-:Y:S02]  /*1d30*/  IMAD.HI.U32 R2, R2, 0x24924925, RZ ;  /* 0x2492492502027827 */ /* 0x000fe400078e00ff */
        /* <DEDUP_REMOVED lines=11> */
[----:B0-----:R-:W-:-:S03]  /*1df0*/  @!P3 FADD.FTZ R24, R21, R24 ;  /* 0x000000181518b221 */ /* 0x001fc60000010000 */
[----:B------:R-:W0:Y:S04]  /*1e00*/  LDS R4, [R18+0x250] ;  /* 0x0002500012047984 */ /* 0x000e280000000800 */
[----:B------:R-:W0:Y:S01]  /*1e10*/  LDS R6, [R18+0x254] ;  /* 0x0002540012067984 */ /* 0x000e220000000800 */
[----:B------:R-:W-:Y:S01]  /*1e20*/  @!P3 FADD.FTZ R25, R22, R25 ;  /* 0x000000191619b221 */ /* 0x000fe20000010000 */
[----:B-1----:R-:W-:Y:S01]  /*1e30*/  ISETP.NE.AND P3, PT, R12, RZ, PT ;  /* 0x000000ff0c00720c */ /* 0x002fe20003f65270 */
[----:B------:R-:W-:Y:S02]  /*1e40*/  @!P2 FADD.FTZ R19, R19, R24 ;  /* 0x000000181313a221 */ /* 0x000fe40000010000 */
[----:B------:R-:W-:Y:S01]  /*1e50*/  @!P2 FADD.FTZ R17, R17, R25 ;  /* 0x000000191111a221 */ /* 0x000fe20000010000 */
[----:B--2---:R-:W-:Y:S01]  /*1e60*/  IADD3 R20, PT, PT, R26, R23, R20 ;  /* 0x000000171a147210 */ /* 0x004fe20007ffe014 */
[----:B---3--:R-:W-:-:S03]  /*1e70*/  @!P1 FADD.FTZ R8, R8, R19 ;  /* 0x0000001308089221 */ /* 0x008fc60000010000 */
[----:B------:R-:W-:Y:S01]  /*1e80*/  IADD3 R15, PT, PT, R15, R20, R16 ;  /* 0x000000140f0f7210 */ /* 0x000fe20007ffe010 */
[----:B------:R-:W-:Y:S02]  /*1e90*/  IMAD R16, R2, -0x1c, R13 ;  /* 0xffffffe402107824 */ /* 0x000fe400078e020d */
[----:B----4-:R-:W-:Y:S01]  /*1ea0*/  @!P1 FADD.FTZ R14, R14, R17 ;  /* 0x000000110e0e9221 */ /* 0x010fe20000010000 */
[----:B------:R-:W-:Y:S02]  /*1eb0*/  IMAD R2, R11, 0x54, R5 ;  /* 0x000000540b027824 */ /* 0x000fe400078e0205 */
[----:B------:R-:W-:Y:S02]  /*1ec0*/  IMAD.IADD R12, R12, 0x1, R15 ;  /* 0x000000010c0c7824 */ /* 0x000fe400078e020f */
[----:B-----5:R-:W-:Y:S01]  /*1ed0*/  @!P0 FADD.FTZ R7, R7, R8 ;  /* 0x0000000807078221 */ /* 0x020fe20000010000 */
[----:B------:R-:W-:Y:S02]  /*1ee0*/  IMAD R13, R16, 0xc, R5 ;  /* 0x0000000c100d7824 */ /* 0x000fe400078e0205 */
[----:B------:R-:W-:-:S03]  /*1ef0*/  @!P0 FADD.FTZ R9, R9, R14 ;  /* 0x0000000e09098221 */ /* 0x000fc60000010000 */
[----:B------:R1:W-:Y:S01]  /*1f00*/  STS [R13+0xc0], R12 ;  /* 0x0000c00c0d007388 */ /* 0x0003e20000000800 */
[----:B0-----:R-:W-:Y:S01]  /*1f10*/  @!P3 FADD.FTZ R4, R4, R7 ;  /* 0x000000070404b221 */ /* 0x001fe20000010000 */
[----:B------:R-:W-:Y:S01]  /*1f20*/  MOV R7, 0xfffffff ;  /* 0x0fffffff00077802 */ /* 0x000fe20000000f00 */
[----:B------:R-:W-:-:S03]  /*1f30*/  @!P3 FADD.FTZ R6, R6, R9 ;  /* 0x000000090606b221 */ /* 0x000fc60000010000 */
[----:B------:R1:W-:Y:S01]  /*1f40*/  STS [R13+0xc4], R4 ;  /* 0x0000c4040d007388 */ /* 0x0003e20000000800 */
[----:B------:R-:W-:-:S03]  /*1f50*/  R2UR UR4, R7 ;  /* 0x00000000070472ca */ /* 0x000fc600000e0000 */
[----:B------:R1:W-:Y:S10]  /*1f60*/  STS [R13+0xc8], R6 ;  /* 0x0000c8060d007388 */ /* 0x0003f40000000800 */
[----:B-1----:R-:W-:Y:S05]  /*1f70*/  BRA.DIV UR4, `(.L_x_1987) ;  /* 0x0000000a04f87947 */ /* 0x002fea000b800000 */
        /* <DEDUP_REMOVED lines=81> */
.L_x_1999:
[----:B------:R-:W1:Y:S01]  /*2490*/  LDS R10, [R2+0x210] ;  /* 0x00021000020a7984 */ /* 0x000e620000000800 */
[----:B------:R-:W-:Y:S02]  /*24a0*/  ISETP.NE.AND P2, PT, R11, RZ, PT ;  /* 0x000000ff0b00720c */ /* 0x000fe40003f45270 */
[----:B------:R-:W-:Y:S01]  /*24b0*/  PLOP3.LUT P0, PT, PT, PT, PT, 0x80, 0x8 ;  /* 0x000000000008781c */ /* 0x000fe20003f0f070 */
[----:B------:R-:W2:Y:S01]  /*24c0*/  S2R R24, SR_CgaCtaId ;  /* 0x0000000000187919 */ /* 0x000ea20000008800 */
[----:B------:R-:W3:Y:S04]  /*24d0*/  LDS R17, [R2+0x21c] ;  /* 0x00021c0002117984 */ /* 0x000ee80000000800 */
[----:B------:R-:W4:Y:S04]  /*24e0*/  LDS R15, [R13+0xb4] ;  /* 0x0000b4000d0f7984 */ /* 0x000f280000000800 */
[----:B------:R-:W-:Y:S04]  /*24f0*/  LDS R16, [R13+0xb8] ;  /* 0x0000b8000d107984 */ /* 0x000fe80000000800 */
[----:B------:R-:W5:Y:S04]  /*2500*/  LDS R7, [R2+0x214] ;  /* 0x0002140002077984 */ /* 0x000f680000000800 */
[----:B0-----:R-:W-:Y:S04]  /*2510*/  LDS R6, [R2+0x218] ;  /* 0x0002180002067984 */ /* 0x001fe80000000800 */
[----:B------:R0:W5:Y:S04]  /*2520*/  LDS R23, [R13+0xbc] ;  /* 0x0000bc000d177984 */ /* 0x0001680000000800 */
[----:B------:R-:W5:Y:S04]  /*2530*/  LDS R18, [R2+0x228] ;  /* 0x0002280002127984 */ /* 0x000f680000000800 */
[----:B------:R-:W5:Y:S01]  /*2540*/  LDS R22, [R2+0x234] ;  /* 0x0002340002167984 */ /* 0x000f620000000800 */
[----:B0-----:R-:W-:-:S03]  /*2550*/  MOV R13, 0x400 ;  /* 0x00000400000d7802 */ /* 0x001fc60000000f00 */
[----:B------:R-:W0:Y:S01]  /*2560*/  LDS R19, [R2+0x220] ;  /* 0x0002200002137984 */ /* 0x000e220000000800 */
[----:B-1----:R-:W-:Y:S02]  /*2570*/  @P2 ISETP.NE.AND P1, PT, R10, RZ, PT ;  /* 0x000000ff0a00220c */ /* 0x002fe40003f25270 */
[----:B--2---:R-:W-:Y:S01]  /*2580*/  LEA R26, R24, R13, 0x18 ;  /* 0x0000000d181a7211 */ /* 0x004fe200078ec0ff */
[----:B------:R-:W1:Y:S01]  /*2590*/  LDS R20, [R2+0x224] ;  /* 0x0002240002147984 */ /* 0x000e620000000800 */
[----:B------:R-:W-:-:S03]  /*25a0*/  @P2 PLOP3.LUT P0, PT, P1, PT, PT, 0x80, 0x8 ;  /* 0x000000000008281c */ /* 0x000fc60000f0f070 */
[----:B------:R-:W2:Y:S01]  /*25b0*/  LDS R21, [R2+0x240] ;  /* 0x0002400002157984 */ /* 0x000ea20000000800 */
[----:B---3--:R-:W-:-:S03]  /*25c0*/  ISETP.NE.AND P1, PT, R17, RZ, PT ;  /* 0x000000ff1100720c */ /* 0x008fc60003f25270 */
[----:B------:R-:W3:Y:S01]  /*25d0*/  LDS R12, [R2+0x22c] ;  /* 0x00022c00020c7984 */ /* 0x000ee20000000800 */
[----:B----4-:R-:W-:-:S03]  /*25e0*/  @P2 IMAD.IADD R10, R15, 0x1, R10 ;  /* 0x000000010f0a2824 */ /* 0x010fc600078e020a */
[----:B------:R-:W4:Y:S02]  /*25f0*/  LDS R11, [R2+0x230] ;  /* 0x00023000020b7984 */ /* 0x000f240000000800 */
[----:B------:R-:W-:Y:S02]  /*2600*/  IADD3 R17, PT, PT, R17, R10, RZ ;  /* 0x0000000a11117210 */ /* 0x000fe40007ffe0ff */
[----:B------:R-:W4:Y:S01]  /*2610*/  LDS R14, [R2+0x24c] ;  /* 0x00024c00020e7984 */ /* 0x000f220000000800 */
[----:B-----5:R-:W-:-:S03]  /*2620*/  @!P0 FADD.FTZ R7, R16, R7 ;  /* 0x0000000710078221 */ /* 0x020fc60000010000 */
[----:B------:R-:W5:Y:S04]  /*2630*/  LDS R5, [R2+0x238] ;  /* 0x0002380002057984 */ /* 0x000f680000000800 */
[----:B------:R-:W5:Y:S01]  /*2640*/  LDS R4, [R2+0x23c] ;  /* 0x00023c0002047984 */ /* 0x000f620000000800 */
[----:B------:R-:W-:-:S03]  /*2650*/  @!P0 FADD.FTZ R6, R23, R6 ;  /* 0x0000000617068221 */ /* 0x000fc60000010000 */
[----:B------:R-:W5:Y:S01]  /*2660*/  LDS R8, [R2+0x244] ;  /* 0x0002440002087984 */ /* 0x000f620000000800 */
[C---:B------:R-:W-:Y:S01]  /*2670*/  ISETP.NE.AND P0, PT, R18.reuse, RZ, PT ;  /* 0x000000ff1200720c */ /* 0x040fe20003f05270 */
[----:B------:R-:W-:Y:S02]  /*2680*/  IMAD.IADD R15, R18, 0x1, R17 ;  /* 0x00000001120f7824 */ /* 0x000fe400078e0211 */
[----:B------:R-:W5:Y:S01]  /*2690*/  LDS R9, [R2+0x248] ;  /* 0x0002480002097984 */ /* 0x000f620000000800 */
[C---:B------:R-:W-:Y:S02]  /*26a0*/  ISETP.NE.AND P2, PT, R22.reuse, RZ, PT ;  /* 0x000000ff1600720c */ /* 0x040fe40003f45270 */
[----:B------:R-:W-:Y:S01]  /*26b0*/  IADD3 R22, PT, PT, R22, R15, RZ ;  /* 0x0000000f16167210 */ /* 0x000fe20007ffe0ff */
[----:B------:R-:W5:Y:S01]  /*26c0*/  LDS R13, [R2+0x250] ;  /* 0x00025000020d7984 */ /* 0x000f620000000800 */
[----:B0-----:R-:W-:-:S03]  /*26d0*/  @!P1 FADD.FTZ R19, R19, R7 ;  /* 0x0000000713139221 */ /* 0x001fc60000010000 */
[----:B------:R-:W0:Y:S01]  /*26e0*/  LDS R24, [R2+0x254] ;  /* 0x0002540002187984 */ /* 0x000e220000000800 */
[----:B-1----:R-:W-:Y:S01]  /*26f0*/  @!P1 FADD.FTZ R20, R20, R6 ;  /* 0x0000000614149221 */ /* 0x002fe20000010000 */
[----:B------:R-:W1:Y:S01]  /*2700*/  S2R R25, SR_TID.X ;  /* 0x0000000000197919 */ /* 0x000e620000002100 */
[C---:B--2---:R-:W-:Y:S01]  /*2710*/  ISETP.NE.AND P1, PT, R21.reuse, RZ, PT ;  /* 0x000000ff1500720c */ /* 0x044fe20003f25270 */
[----:B------:R-:W-:Y:S02]  /*2720*/  IMAD.IADD R21, R21, 0x1, R22 ;  /* 0x0000000115157824 */ /* 0x000fe400078e0216 */
[----:B---3--:R-:W-:Y:S01]  /*2730*/  @!P0 FADD.FTZ R12, R12, R19 ;  /* 0x000000130c0c8221 */ /* 0x008fe20000010000 */
[----:B----4-:R-:W-:Y:S01]  /*2740*/  @!P0 FADD.FTZ R11, R11, R20 ;  /* 0x000000140b0b8221 */ /* 0x010fe20000010000 */
[C---:B------:R-:W-:Y:S02]  /*2750*/  ISETP.NE.AND P0, PT, R14.reuse, RZ, PT ;  /* 0x000000ff0e00720c */ /* 0x040fe40003f05270 */
[----:B------:R-:W-:Y:S01]  /*2760*/  IADD3 R14, PT, PT, R14, R21, RZ ;  /* 0x000000150e0e7210 */ /* 0x000fe20007ffe0ff */
[----:B-----5:R-:W-:Y:S01]  /*2770*/  @!P2 FADD.FTZ R5, R5, R12 ;  /* 0x0000000c0505a221 */ /* 0x020fe20000010000 */
[----:B------:R-:W-:-:S04]  /*2780*/  @!P2 FADD.FTZ R4, R4, R11 ;  /* 0x0000000b0404a221 */ /* 0x000fc80000010000 */
[----:B------:R-:W-:Y:S01]  /*2790*/  @!P1 FADD.FTZ R8, R8, R5 ;  /* 0x0000000508089221 */ /* 0x000fe20000010000 */
[----:B------:R-:W-:Y:S01]  /*27a0*/  @!P1 FADD.FTZ R9, R9, R4 ;  /* 0x0000000409099221 */ /* 0x000fe20000010000 */
[----:B-1----:R-:W-:-:S03]  /*27b0*/  IMAD R25, R25, 0x54, R26 ;  /* 0x0000005419197824 */ /* 0x002fc600078e021a */
[----:B------:R-:W-:Y:S01]  /*27c0*/  @!P0 FADD.FTZ R13, R13, R8 ;  /* 0x000000080d0d8221 */ /* 0x000fe20000010000 */
[----:B0-----:R-:W-:Y:S01]  /*27d0*/  @!P0 FADD.FTZ R24, R24, R9 ;  /* 0x0000000918188221 */ /* 0x001fe20000010000 */
        /* <DEDUP_REMOVED lines=18> */
.L_x_1986:
[----:B-1----:R-:W1:Y:S01]  /*2900*/  S2R R13, SR_CgaCtaId ;  /* 0x00000000000d7919 */ /* 0x002e620000008800 */
[----:B------:R-:W-:Y:S01]  /*2910*/  MOV R10, 0x400 ;  /* 0x00000400000a7802 */ /* 0x000fe20000000f00 */
[----:B0-----:R-:W-:Y:S01]  /*2920*/  IMAD.MOV.U32 R4, RZ, RZ, RZ ;  /* 0x000000ffff047224 */ /* 0x001fe200078e00ff */
[----:B------:R-:W-:Y:S05]  /*2930*/  WARPSYNC.ALL ;  /* 0x0000000000007948 */ /* 0x000fea0003800000 */
[----:B------:R-:W0:Y:S01]  /*2940*/  S2R R5, SR_TID.X ;  /* 0x0000000000057919 */ /* 0x000e220000002100 */
[----:B-1----:R-:W-:Y:S01]  /*2950*/  LEA R7, R13, R10, 0x18 ;  /* 0x0000000a0d077211 */ /* 0x002fe200078ec0ff */
[----:B0-----:R-:W-:-:S04]  /*2960*/  IMAD.HI.U32 R2, R5, 0x2aaaaaab, R4 ;  /* 0x2aaaaaab05027827 */ /* 0x001fc800078e0004 */
        /* <DEDUP_REMOVED lines=18> */
[----:B------:R-:W-:-:S03]  /*2a90*/  USHF.L.U32 UR4, UR7, 0x1, URZ ;  /* 0x0000000107047899 */ /* 0x000fc600080006ff */
[----:B------:R-:W-:-:S03]  /*2aa0*/  LEA R3, R13, R0, 0x18 ;  /* 0x000000000d037211 */ /* 0x000fc600078ec0ff */
[----:B------:R-:W-:Y:S02]  /*2ab0*/  IMAD R9, R11, UR4, R11 ;  /* 0x000000040b097c24 */ /* 0x000fe4000f8e020b */
[----:B------:R-:W-:Y:S02]  /*2ac0*/  IMAD R0, R5, 0x8, R3 ;  /* 0x0000000805007824 */ /* 0x000fe400078e0203 */
[----:B------:R-:W0:Y:S01]  /*2ad0*/  LDC.64 R4, c[0x0][0x3c0] ;  /* 0x0000f000ff047b82 */ /* 0x000e220000000a00 */
[----:B------:R-:W-:Y:S01]  /*2ae0*/  IMAD R3, R11, UR4, R8 ;  /* 0x000000040b037c24 */ /* 0x000fe2000f8e0208 */
[----:B------:R-:W-:Y:S01]  /*2af0*/  IADD3 R9, PT, PT, R8, R9, RZ ;  /* 0x0000000908097210 */ /* 0x000fe20007ffe0ff */
[----:B------:R-:W1:Y:S02]  /*2b00*/  LDS.64 R6, [R0] ;  /* 0x0000000000067984 */ /* 0x000e640000000a00 */
[----:B0-----:R-:W-:-:S04]  /*2b10*/  IMAD.WIDE R2, R3, 0x4, R4 ;  /* 0x0000000403027825 */ /* 0x001fc800078e0204 */
[----:B------:R-:W-:Y:S01]  /*2b20*/  IMAD.WIDE R4, R9, 0x4, R4 ;  /* 0x0000000409047825 */ /* 0x000fe200078e0204 */
[----:B-1----:R-:W-:Y:S04]  /*2b30*/  REDG.E.ADD.F32.FTZ.RN.STRONG.GPU desc[UR10][R2.64], R6 ;  /* 0x00000006020079a6 */ /* 0x002fe8000c12f30a */
[----:B------:R-:W-:Y:S01]  /*2b40*/  REDG.E.ADD.F32.FTZ.RN.STRONG.GPU desc[UR10][R4.64], R7 ;  /* 0x00000007040079a6 */ /* 0x000fe2000c12f30a */
[----:B------:R-:W-:Y:S05]  /*2b50*/  EXIT ;  /* 0x000000000000794d */ /* 0x000fea0003800000 */
.L_x_1987:
[----:B------:R-:W-:Y:S05]  /*2b60*/  WARPSYNC.COLLECTIVE R7, `(.L_x_1988) ;  /* 0x0000000007087348 */ /* 0x000fea0003c00000 */
[----:B------:R-:W-:Y:S01]  /*2b70*/  NOP ;  /* 0x0000000000007918 */ /* 0x000fe20000000000 */
[----:B------:R-:W-:Y:S05]  /*2b80*/  ENDCOLLECTIVE ;  /* 0x000000000000791b */ /* 0x000fea0003800000 */
.L_x_1988:
        /* <DEDUP_REMOVED lines=14> */
.L_x_1989:
        /* <DEDUP_REMOVED lines=9> */
.L_x_1990:
        /* <DEDUP_REMOVED lines=11> */
.L_x_1991:
        /* <DEDUP_REMOVED lines=9> */
.L_x_1992:
        /* <DEDUP_REMOVED lines=11> */
.L_x_1993:
        /* <DEDUP_REMOVED lines=9> */
.L_x_1994:
        /* <DEDUP_REMOVED lines=11> */
.L_x_1995:
        /* <DEDUP_REMOVED lines=10> */
.L_x_1996:
        /* <DEDUP_REMOVED lines=9> */
.L_x_1997:
[----:B------:R-:W-:Y:S01]  /*3160*/  @!P0 FADD.FTZ R6, R6, R15 ;  /* 0x0000000f06068221 */ /* 0x000fe20000010000 */
[----:B------:R0:W-:Y:S04]  /*3170*/  STS [R13+0xc0], R12 ;  /* 0x0000c00c0d007388 */ /* 0x0001e80000000800 */
[----:B------:R0:W-:Y:S04]  /*3180*/  STS [R13+0xc4], R4 ;  /* 0x0000c4040d007388 */ /* 0x0001e80000000800 */
[----:B------:R0:W-:Y:S02]  /*3190*/  STS [R13+0xc8], R6 ;  /* 0x0000c8060d007388 */ /* 0x0001e40000000800 */
[----:B0-----:R-:W-:Y:S05]  /*31a0*/  WARPSYNC.COLLECTIVE R7, `(.L_x_1998) ;  /* 0x0000000007087348 */ /* 0x001fea0003c00000 */
[----:B------:R-:W-:Y:S01]  /*31b0*/  NOP ;  /* 0x0000000000007918 */ /* 0x000fe20000000000 */
[----:B0-----:R-:W-:Y:S05]  /*31c0*/  ENDCOLLECTIVE ;  /* 0x000000000000791b */ /* 0x001fea0003800000 */
.L_x_1998:
[----:B------:R-:W-:Y:S05]  /*31d0*/  BRA `(.L_x_1999) ;  /* 0xfffffff000ac7947 */ /* 0x000fea000383ffff */
.L_x_2000:
        /* <DEDUP_REMOVED lines=10> */
.L_x_3651:


//--------------------- .text._Z30group_norm_nhwc_fwd_sum_kernelI11Bf16IOFp32WLi64EEv26Group_norm_nhwc_fwd_params --------------------------
	.section	.text._Z30group_norm_nhwc_fwd_sum_kernelI11Bf16IOFp32WLi64EEv26Group_norm_nhwc_fwd_params,"ax",@progbits
	.align	128
        .global         _Z30group_norm_nhwc_fwd_sum_kernelI11Bf16IOFp32WLi64EEv26Group_norm_nhwc_fwd_params
        .type           _Z30group_norm_nhwc_fwd_sum_kernelI11Bf16IOFp32WLi64EEv26Group_norm_nhwc_fwd_params,@function
        .size           _Z30group_norm_nhwc_fwd_sum_kernelI11Bf16IOFp32WLi64EEv26Group_norm_nhwc_fwd_params,(.L_x_3652 - _Z30group_norm_nhwc_fwd_sum_kernelI11Bf16IOFp32WLi64EEv26Group_norm_nhwc_fwd_params)
        .other          _Z30group_norm_nhwc_fwd_sum_kernelI11Bf16IOFp32WLi64EEv26Group_norm_nhwc_fwd_params,@"STO_CUDA_ENTRY STV_DEFAULT"
_Z30group_norm_nhwc_fwd_sum_kernelI11Bf16IOFp32WLi64EEv26Group_norm_nhwc_fwd_params:
.text._Z30group_norm_nhwc_fwd_sum_kernelI11Bf16IOFp32WLi64EEv26Group_norm_nhwc_fwd_params:
        /* <DEDUP_REMOVED lines=40> */
.L_x_2003:
        /* <DEDUP_REMOVED lines=193> */
.L_x_2002:
        /* <DEDUP_REMOVED lines=13> */
[----:B------:R-:W-:Y:S02]  /*0f60*/  @!P0 VIADD R17, R18, 0x2 ;  /* 0x0000000212118836 */ /* 0x000fe40000000000 */
[----:B------:R-:W-:Y:S01]  /*0f70*/  @!P0 IMAD R11, R2, UR4, RZ ;  /* 0x00000004020b8c24 */ /* 0x000fe2000f8e02ff */
[----:B------:R-:W-:Y:S01]  /*0f80*/  @!P0 SHF.R.S32.HI R8, RZ, 0x1f, R9 ;  /* 0x0000001fff088819 */ /* 0x000fe20000011409 */
[----:B------:R-:W1:Y:S01]  /*0f90*/  @!P0 LDC.64 R24, c[0x0][0x390] ;  /* 0x0000e400ff188b82 */ /* 0x000e620000000a00 */
[----:B------:R-:W-:-:S04]  /*0fa0*/  @!P0 IMAD.WIDE.U32 R2, R18, UR4, R6 ;  /* 0x0000000412028c25 */ /* 0x000fc8000f8e0006 */
[----:B------:R-:W-:Y:S02]  /*0fb0*/  @!P0 IMAD R11, R18, UR5, R11 ;  /* 0x00000005120b8c24 */ /* 0x000fe4000f8e020b */
[----:B------:R-:W-:Y:S02]  /*0fc0*/  @!P0 IMAD R8, R8, UR4, RZ ;  /* 0x0000000408088c24 */ /* 0x000fe4000f8e02ff */
[----:B------:R-:W-:Y:S02]  /*0fd0*/  @!P0 IMAD.IADD R3, R3, 0x1, R11 ;  /* 0x0000000103038824 */ /* 0x000fe400078e020b */
[----:B------:R-:W-:-:S04]  /*0fe0*/  @!P0 IMAD.WIDE.U32 R10, R9, UR4, R6 ;  /* 0x00000004090a8c25 */ /* 0x000fc8000f8e0006 */
[----:B------:R-:W-:Y:S01]  /*0ff0*/  @!P0 IMAD R9, R9, UR5, R8 ;  /* 0x0000000509098c24 */ /* 0x000fe2000f8e0208 */
[----:B0-----:R-:W-:Y:S01]  /*1000*/  @!P0 LEA R28, P2, R2, R28, 0x1 ;  /* 0x0000001c021c8211 */ /* 0x001fe200078408ff */
[----:B------:R-:W-:-:S03]  /*1010*/  @!P0 VIADD R27, R18, 0x3 ;  /* 0x00000003121b8836 */ /* 0x000fc60000000000 */
[----:B------:R-:W-:Y:S02]  /*1020*/  @!P0 LEA.HI.X R29, R2, R29, R3, 0x1, P2 ;  /* 0x0000001d021d8211 */ /* 0x000fe400010f0c03 */
[----:B------:R-:W0:Y:S01]  /*1030*/  @!P0 LDC.64 R2, c[0x0][0x390] ;  /* 0x0000e400ff028b82 */ /* 0x000e220000000a00 */
[----:B------:R-:W-:Y:S02]  /*1040*/  @!P0 IADD3 R6, PT, PT, R11, R9, RZ ;  /* 0x000000090b068210 */ /* 0x000fe40007ffe0ff */
[C---:B-1----:R-:W-:Y:S01]  /*1050*/  @!P0 LEA R24, P2, R10.reuse, R24, 0x1 ;  /* 0x000000180a188211 */ /* 0x042fe200078408ff */
[----:B------:R-:W2:Y:S03]  /*1060*/  @!P0 LDG.E R23, desc[UR10][R28.64] ;  /* 0x0000000a1c178981 */ /* 0x000ea6000c1e1900 */
[----:B------:R-:W-:Y:S01]  /*1070*/  @!P0 LEA.HI.X R25, R10, R25, R6, 0x1, P2 ;  /* 0x000000190a198211 */ /* 0x000fe200010f0c06 */
[----:B------:R-:W1:Y:S01]  /*1080*/  @!P0 LDC.64 R8, c[0x0][0x390] ;  /* 0x0000e400ff088b82 */ /* 0x000e620000000a00 */
[----:B------:R-:W-:-:S02]  /*1090*/  @!P0 SHF.R.S32.HI R6, RZ, 0x1f, R17 ;  /* 0x0000001fff068819 */ /* 0x000fc40000011411 */
[----:B------:R-:W-:Y:S01]  /*10a0*/  @!P0 SHF.R.S32.HI R16, RZ, 0x1f, R27 ;  /* 0x0000001fff108819 */ /* 0x000fe2000001141b */
[----:B------:R3:W4:Y:S02]  /*10b0*/  @!P0 LDG.E R22, desc[UR10][R24.64] ;  /* 0x0000000a18168981 */ /* 0x000724000c1e1900 */
[----:B------:R-:W-:Y:S01]  /*10c0*/  @!P0 IMAD R26, R6, UR4, RZ ;  /* 0x00000004061a8c24 */ /* 0x000fe2000f8e02ff */
[----:B------:R-:W-:-:S03]  /*10d0*/  @!P0 MOV R6, R14 ;  /* 0x0000000e00068202 */ /* 0x000fc60000000f00 */
[C---:B------:R-:W-:Y:S02]  /*10e0*/  @!P0 IMAD R26, R17.reuse, UR5, R26 ;  /* 0x00000005111a8c24 */ /* 0x040fe4000f8e021a */
[----:B------:R-:W-:-:S04]  /*10f0*/  @!P0 IMAD.WIDE.U32 R10, R17, UR4, R6 ;  /* 0x00000004110a8c25 */ /* 0x000fc8000f8e0006 */
[----:B---3--:R-:W-:Y:S02]  /*1100*/  @!P0 IMAD R24, R16, UR4, RZ ;  /* 0x0000000410188c24 */ /* 0x008fe4000f8e02ff */
[----:B------:R-:W-:Y:S01]  /*1110*/  @!P0 IMAD.WIDE.U32 R16, R27, UR4, R6 ;  /* 0x000000041b108c25 */ /* 0x000fe2000f8e0006 */
[----:B0-----:R-:W-:-:S03]  /*1120*/  @!P0 LEA R2, P2, R10, R2, 0x1 ;  /* 0x000000020a028211 */ /* 0x001fc600078408ff */
[----:B------:R-:W-:Y:S02]  /*1130*/  @!P0 IMAD R27, R27, UR5, R24 ;  /* 0x000000051b1b8c24 */ /* 0x000fe4000f8e0218 */
[----:B------:R-:W-:Y:S01]  /*1140*/  @!P0 IMAD.IADD R26, R11, 0x1, R26 ;  /* 0x000000010b1a8824 */ /* 0x000fe200078e021a */
[----:B-1----:R-:W-:Y:S01]  /*1150*/  @!P0 LEA R8, P3, R16, R8, 0x1 ;  /* 0x0000000810088211 */ /* 0x002fe200078608ff */
[----:B------:R-:W-:-:S03]  /*1160*/  @!P0 IMAD.IADD R6, R17, 0x1, R27 ;  /* 0x0000000111068824 */ /* 0x000fc600078e021b */
        /* <DEDUP_REMOVED lines=10> */
[----:B------:R-:W-:Y:S02]  /*1210*/  @!P0 PRMT R6, R23, 0x7632, R6 ;  /* 0x0000763217068816 */ /* 0x000fe40000000006 */
[----:B------:R-:W-:-:S03]  /*1220*/  SHF.L.U32 R10, R10, 0x10, RZ ;  /* 0x000000100a0a7819 */ /* 0x000fc600000006ff */
[----:B------:R-:W-:Y:S01]  /*1230*/  IMAD.U32 R11, R6, 0x10000, RZ ;  /* 0x00010000060b7824 */ /* 0x000fe200078e00ff */
        /* <DEDUP_REMOVED lines=20> */
[----:B-----5:R-:W-:Y:S01]  /*1380*/  @!P0 PRMT R11, R8, 0x7632, R11 ;  /* 0x00007632080b8816 */ /* 0x020fe2000000000b */
[----:B------:R-:W-:Y:S01]  /*1390*/  IMAD.U32 R10, R10, 0x10000, RZ ;  /* 0x000100000a0a7824 */ /* 0x000fe200078e00ff */
[----:B------:R-:W-:Y:S01]  /*13a0*/  @!P0 PRMT R2, R8, 0x7610, R2 ;  /* 0x0000761008028816 */ /* 0x000fe20000000002 */
[----:B------:R-:W-:Y:S01]  /*13b0*/  FMUL.FTZ R3, R9, R9 ;  /* 0x0000000909037220 */ /* 0x000fe20000410000 */
[----:B------:R-:W-:Y:S01]  /*13c0*/  SHF.L.U32 R11, R11, 0x10, RZ ;  /* 0x000000100b0b7819 */ /* 0x000fe200000006ff */
[----:B------:R-:W-:Y:S01]  /*13d0*/  FADD.FTZ R9, R10, R9 ;  /* 0x000000090a097221 */ /* 0x000fe20000010000 */
[----:B------:R-:W-:Y:S01]  /*13e0*/  FADD.FTZ R16, R21, R16 ;  /* 0x0000001015107221 */ /* 0x000fe20000010000 */
        /* <DEDUP_REMOVED lines=9> */
.L_x_2004:
        /* <DEDUP_REMOVED lines=36> */
[----:B---3--:R-:W-:Y:S01]  /*16c0*/  @!P0 PRMT R8, R2, 0x7632, R8 ;  /* 0x0000763202088816 */ /* 0x008fe20000000008 */
[----:B------:R-:W-:Y:S01]  /*16d0*/  IMAD.U32 R6, R6, 0x10000, RZ ;  /* 0x0001000006067824 */ /* 0x000fe200078e00ff */
[----:B------:R-:W-:Y:S01]  /*16e0*/  @!P0 PRMT R9, R2, 0x7610, R9 ;  /* 0x0000761002098816 */ /* 0x000fe20000000009 */
[----:B------:R-:W-:Y:S01]  /*16f0*/  FMUL.FTZ R3, R5, R5 ;  /* 0x0000000505037220 */ /* 0x000fe20000410000 */
[----:B------:R-:W-:Y:S01]  /*1700*/  SHF.L.U32 R8, R8, 0x10, RZ ;  /* 0x0000001008087819 */ /* 0x000fe200000006ff */
[C---:B------:R-:W-:Y:S02]  /*1710*/  FADD.FTZ R5, R6.reuse, R5 ;  /* 0x0000000506057221 */ /* 0x040fe40000010000 */
[----:B------:R-:W-:Y:S02]  /*1720*/  IMAD.U32 R9, R9, 0x10000, RZ ;  /* 0x0001000009097824 */ /* 0x000fe400078e00ff */
[----:B------:R-:W-:Y:S01]  /*1730*/  FFMA.FTZ R6, R6, R6, R3 ;  /* 0x0000000606067223 */ /* 0x000fe20000010003 */
[----:B------:R-:W-:Y:S01]  /*1740*/  FMUL.FTZ R2, R8, R8 ;  /* 0x0000000808027220 */ /* 0x000fe20000410000 */
[----:B------:R-:W-:Y:S01]  /*1750*/  FADD.FTZ R5, R20, R5 ;  /* 0x0000000514057221 */ /* 0x000fe20000010000 */
[----:B------:R-:W-:Y:S01]  /*1760*/  FADD.FTZ R8, R9, R8 ;  /* 0x0000000809087221 */ /* 0x000fe20000010000 */
[----:B------:R-:W-:Y:S01]  /*1770*/  FADD.FTZ R21, R21, R6 ;  /* 0x0000000615157221 */ /* 0x000fe20000010000 */
[----:B------:R-:W-:-:S02]  /*1780*/  FFMA.FTZ R2, R9, R9, R2 ;  /* 0x0000000909027223 */ /* 0x000fc40000010002 */
[----:B------:R-:W-:Y:S02]  /*1790*/  FADD.FTZ R20, R5, R8 ;  /* 0x0000000805147221 */ /* 0x000fe40000010000 */
[----:B------:R-:W-:-:S07]  /*17a0*/  FADD.FTZ R21, R21, R2 ;  /* 0x0000000215157221 */ /* 0x000fce0000010000 */
.L_x_2005:
[----:B------:R-:W-:Y:S05]  /*17b0*/  @P1 BRA `(.L_x_2001) ;  /* 0x00000000006c1947 */ /* 0x000fea0003800000 */
[----:B------:R-:W0:Y:S01]  /*17c0*/  LDCU.64 UR4, c[0x0][0x3e0] ;  /* 0x00007c00ff0477ac */ /* 0x000e220008000a00 */
[----:B------:R-:W-:Y:S01]  /*17d0*/  SHF.R.S32.HI R2, RZ, 0x1f, R18 ;  /* 0x0000001fff027819 */ /* 0x000fe20000011412 */
[----:B------:R-:W-:Y:S01]  /*17e0*/  BSSY.RECONVERGENT B0, `(.L_x_2006) ;  /* 0x0000011000007945 */ /* 0x000fe20003800200 */
[----:B------:R-:W-:Y:S02]  /*17f0*/  MOV R6, R14 ;  /* 0x0000000e00067202 */ /* 0x000fe40000000f00 */
[----:B------:R-:W-:Y:S02]  /*1800*/  PRMT R5, RZ, 0x7610, R5 ;  /* 0x00007610ff057816 */ /* 0x000fe40000000005 */
[----:B------:R-:W-:Y:S02]  /*1810*/  PRMT R8, RZ, 0x7610, R8 ;  /* 0x00007610ff087816 */ /* 0x000fe40000000008 */
[----:B0-----:R-:W-:Y:S01]  /*1820*/  ISETP.GE.U32.AND P0, PT, R12, UR4, PT ;  /* 0x000000040c007c0c */ /* 0x001fe2000bf06070 */
[----:B------:R-:W-:-:S02]  /*1830*/  IMAD R3, R2, UR4, RZ ;  /* 0x0000000402037c24 */ /* 0x000fc4000f8e02ff */
[----:B------:R-:W-:Y:S01]  /*1840*/  IMAD.WIDE.U32 R6, R18, UR4, R6 ;  /* 0x0000000412067c25 */ /* 0x000fe2000f8e0006 */
[----:B------:R-:W-:-:S03]  /*1850*/  ISETP.GE.AND.EX P0, PT, R13, UR5, PT, P0 ;  /* 0x000000050d007c0c */ /* 0x000fc6000bf06300 */
[----:B------:R-:W-:-:S10]  /*1860*/  IMAD R3, R18, UR5, R3 ;  /* 0x0000000512037c24 */ /* 0x000fd4000f8e0203 */
        /* <DEDUP_REMOVED lines=8> */
.L_x_2007:
[----:B------:R-:W-:Y:S05]  /*18f0*/  BSYNC.RECONVERGENT B0 ;  /* 0x0000000000007941 */ /* 0x000fea0003800200 */
.L_x_2006:
[----:B------:R-:W-:Y:S01]  /*1900*/  IMAD.U32 R5, R5, 0x10000, RZ ;  /* 0x0001000005057824 */ /* 0x000fe200078e00ff */
[----:B------:R-:W-:-:S03]  /*1910*/  SHF.L.U32 R8, R8, 0x10, RZ ;  /* 0x0000001008087819 */ /* 0x000fc600000006ff */
[----:B------:R-:W-:Y:S02]  /*1920*/  FMUL.FTZ R3, R5, R5 ;  /* 0x0000000505037220 */ /* 0x000fe40000410000 */
[C---:B------:R-:W-:Y:S02]  /*1930*/  FADD.FTZ R5, R8.reuse, R5 ;  /* 0x0000000508057221 */ /* 0x040fe40000010000 */
[----:B------:R-:W-:Y:S02]  /*1940*/  FFMA.FTZ R8, R8, R8, R3 ;  /* 0x0000000808087223 */ /* 0x000fe40000010003 */
[----:B------:R-:W-:Y:S02]  /*1950*/  FADD.FTZ R20, R20, R5 ;  /* 0x0000000514147221 */ /* 0x000fe40000010000 */
[----:B------:R-:W-:-:S07]  /*1960*/  FADD.FTZ R21, R21, R8 ;  /* 0x0000000815157221 */ /* 0x000fce0000010000 */
.L_x_2001:
        /* <DEDUP_REMOVED lines=10> */
[----:B0-----:R-:W-:-:S04]  /*1a10*/  VIADD R2, R5, 0xffffffe ;  /* 0x0ffffffe05027836 */ /* 0x001fc80000000000 */
        /* <DEDUP_REMOVED lines=9> */
[----:B------:R-:W-:Y:S01]  /*1ab0*/  @P0 VIADD R3, R3, -UR5 ;  /* 0x8000000503030c36 */ /* 0x000fe20008000000 */
[----:B------:R-:W-:-:S04]  /*1ac0*/  @P0 IADD3 R10, PT, PT, R10, 0x1, RZ ;  /* 0x000000010a0a0810 */ /* 0x000fc80007ffe0ff */
[----:B------:R-:W-:-:S13]  /*1ad0*/  ISETP.GE.U32.AND P1, PT, R3, UR5, PT ;  /* 0x0000000503007c0c */ /* 0x000fda000bf26070 */
[----:B------:R-:W-:Y:S01]  /*1ae0*/  @P1 VIADD R10, R10, 0x1 ;  /* 0x000000010a0a1836 */ /* 0x000fe20000000000 */
        /* <DEDUP_REMOVED lines=82> */
.L_x_2028:
[----:B------:R-:W-:Y:S02]  /*2010*/  ISETP.NE.AND P1, PT, R0, RZ, PT ;  /* 0x000000ff0000720c */ /* 0x000fe40003f25270 */
[----:B------:R-:W-:-:S11]  /*2020*/  PLOP3.LUT P0, PT, PT, PT, PT, 0x80, 0x8 ;  /* 0x000000000008781c */ /* 0x000fd60003f0f070 */
[----:B------:R-:W-:Y:S01]  /*2030*/  @P1 ISETP.NE.AND P2, PT, R4, RZ, PT ;  /* 0x000000ff0400120c */ /* 0x000fe20003f45270 */
[----:B---3--:R-:W-:-:S03]  /*2040*/  @P1 IMAD.IADD R4, R13, 0x1, R4 ;  /* 0x000000010d041824 */ /* 0x008fc600078e0204 */
[----:B------:R-:W-:Y:S01]  /*2050*/  @P1 PLOP3.LUT P0, PT, P2, PT, PT, 0x80, 0x8 ;  /* 0x000000000008181c */ /* 0x000fe2000170f070 */
[----:B------:R-:W-:-:S12]  /*2060*/  IMAD.IADD R7, R7, 0x1, R4 ;  /* 0x0000000107077824 */ /* 0x000fd800078e0204 */
[----:B-1----:R-:W-:Y:S01]  /*2070*/  @!P0 FADD.FTZ R5, R24, R5 ;  /* 0x0000000518058221 */ /* 0x002fe20000010000 */
[----:B--2---:R-:W-:-:S03]  /*2080*/  @!P0 FADD.FTZ R6, R23, R6 ;  /* 0x0000000617068221 */ /* 0x004fc60000010000 */
[----:B------:R-:W-:Y:S01]  /*2090*/  @!P4 FADD.FTZ R2, R2, R5 ;  /* 0x000000050202c221 */ /* 0x000fe20000010000 */
[----:B------:R-:W-:Y:S01]  /*20a0*/  @!P4 FADD.FTZ R3, R3, R6 ;  /* 0x000000060303c221 */ /* 0x000fe20000010000 */
[----:B------:R1:W-:Y:S04]  /*20b0*/  STS.64 [R14], R4 ;  /* 0x000000040e007388 */ /* 0x0003e80000000a00 */
[----:B------:R1:W-:Y:S04]  /*20c0*/  STS.64 [R14+0x8], R6 ;  /* 0x000008060e007388 */ /* 0x0003e80000000a00 */
[----:B------:R1:W-:Y:S02]  /*20d0*/  STS.64 [R14+0x10], R2 ;  /* 0x000010020e007388 */ /* 0x0003e40000000a00 */
.L_x_2008:
[----:B------:R-:W-:Y:S05]  /*20e0*/  WARPSYNC.ALL ;  /* 0x0000000000007948 */ /* 0x000fea0003800000 */
[----:B------:R-:W-:Y:S01]  /*20f0*/  BAR.SYNC.DEFER_BLOCKING 0x0 ;  /* 0x0000000000007b1d */ /* 0x000fe20000010000 */
[----:B------:R-:W-:-:S07]  /*2100*/  UIADD3 UR4, UPT, UPT, UR5, -0x2, URZ ;  /* 0xfffffffe05047890 */ /* 0x000fce000fffe0ff */
[----:B-1----:R-:W1:Y:S01]  /*2110*/  LDC R7, c[0x0][0x408] ;  /* 0x00010200ff077b82 */ /* 0x002e620000000800 */
[----:B------:R-:W-:-:S07]  /*2120*/  ISETP.NE.AND P1, PT, R12, UR4, PT ;  /* 0x000000040c007c0c */ /* 0x000fce000bf25270 */
[----:B------:R-:W2:Y:S06]  /*2130*/  LDC R13, c[0x0][0x3f8] ;  /* 0x0000fe00ff0d7b82 */ /* 0x000eac0000000800 */
[----:B------:R-:W-:Y:S01]  /*2140*/  @!P1 IADD3 R4, PT, PT, R8, 0x320, RZ ;  /* 0x0000032008049810 */ /* 0x000fe20007ffe0ff */
[----:B------:R-:W-:Y:S03]  /*2150*/  @!P1 LDS R3, [R11+0x18] ;  /* 0x000018000b039984 */ /* 0x000fe60000000800 */
[----:B------:R-:W-:Y:S01]  /*2160*/  @!P1 LEA R5, R9, R4, 0x18 ;  /* 0x0000000409059211 */ /* 0x000fe200078ec0ff */
[----:B------:R-:W3:Y:S04]  /*2170*/  @!P1 LDS R2, [R11+0x14] ;  /* 0x000014000b029984 */ /* 0x000ee80000000800 */
[----:B------:R-:W-:-:S02]  /*2180*/  @!P1 IMAD R5, R10, 0x8, R5 ;  /* 0x000000080a059824 */ /* 0x000fc400078e0205 */
        /* <DEDUP_REMOVED lines=20> */
.L_x_2009:
        /* <DEDUP_REMOVED lines=10> */
.L_x_2010:
[----:B------:R-:W-:Y:S01]  /*2370*/  IMAD.MOV.U32 R22, RZ, RZ, R15 ;  /* 0x000000ffff167224 */ /* 0x000fe200078e000f */
[----:B------:R-:W-:-:S07]  /*2380*/  MOV R18, R23 ;  /* 0x0000001700127202 */ /* 0x000fce0000000f00 */
[----:B------:R-:W-:Y:S05]  /*2390*/  WARPSYNC.COLLECTIVE R19, `(.L_x_2011) ;  /* 0x0000000013087348 */ /* 0x000fea0003c00000 */
[----:B------:R0:W1:Y:S02]  /*23a0*/  SHFL.UP P0, R23, R22, R21, R20 ;  /* 0x0400001516177389 */ /* 0x0000640000000014 */
[----:B01----:R-:W-:Y:S05]  /*23b0*/  ENDCOLLECTIVE ;  /* 0x000000000000791b */ /* 0x003fea0003800000 */
.L_x_2011:
[----:B------:R-:W-:-:S04]  /*23c0*/  SEL R18, R18, RZ, P1 ;  /* 0x000000ff12127207 */ /* 0x000fc80000800000 */
[----:B------:R-:W-:Y:S01]  /*23d0*/  IADD3 R18, PT, PT, R17, R18, RZ ;  /* 0x0000001211127210 */ /* 0x000fe20007ffe0ff */
[----:B------:R-:W-:Y:S02]  /*23e0*/  IMAD.MOV.U32 R22, RZ, RZ, R16 ;  /* 0x000000ffff167224 */ /* 0x000fe400078e0010 */
[----:B------:R-:W-:-:S07]  /*23f0*/  FADD.FTZ R24, R15, R23 ;  /* 0x000000170f187221 */ /* 0x000fce0000010000 */
[----:B------:R-:W-:Y:S05]  /*2400*/  WARPSYNC.COLLECTIVE R19, `(.L_x_2012) ;  /* 0x0000000013087348 */ /* 0x000fea0003c00000 */
[----:B------:R0:W1:Y:S02]  /*2410*/  SHFL.UP P0, R23, R22, R21, R20 ;  /* 0x0400001516177389 */ /* 0x0000640000000014 */
[----:B01----:R-:W-:Y:S05]  /*2420*/  ENDCOLLECTIVE ;  /* 0x000000000000791b */ /* 0x003fea0003800000 */
.L_x_2012:
[----:B------:R-:W-:Y:S01]  /*2430*/  @P1 FSEL R15, R24, R15, !P3 ;  /* 0x0000000f180f1208 */ /* 0x000fe20005800000 */
[----:B------:R-:W-:Y:S02]  /*2440*/  HFMA2 R21, -RZ, RZ, 0, 1.1920928955078125e-07 ;  /* 0x00000002ff157431 */ /* 0x000fe400000001ff */
[----:B------:R-:W-:Y:S01]  /*2450*/  IMAD.MOV.U32 R22, RZ, RZ, R18 ;  /* 0x000000ffff167224 */ /* 0x000fe200078e0012 */
[----:B------:R-:W-:-:S07]  /*2460*/  MOV R25, R23 ;  /* 0x0000001700197202 */ /* 0x000fce0000000f00 */
[----:B------:R-:W-:Y:S05]  /*2470*/  WARPSYNC.COLLECTIVE R19, `(.L_x_2013) ;  /* 0x0000000013087348 */ /* 0x000fea0003c00000 */
[----:B------:R0:W1:Y:S02]  /*2480*/  SHFL.UP P0, R23, R22, R21, R20 ;  /* 0x0400001516177389 */ /* 0x0000640000000014 */
[----:B01----:R-:W-:Y:S05]  /*2490*/  ENDCOLLECTIVE ;  /* 0x000000000000791b */ /* 0x003fea0003800000 */
.L_x_2013:
        /* <DEDUP_REMOVED lines=9> */
.L_x_2014:
[----:B------:R-:W-:Y:S01]  /*2530*/  IMAD.IADD R17, R18, 0x1, R17 ;  /* 0x0000000112117824 */ /* 0x000fe200078e0211 */
[----:B------:R-:W-:Y:S02]  /*2540*/  MOV R22, R16 ;  /* 0x0000001000167202 */ /* 0x000fe40000000f00 */
[----:B------:R-:W-:-:S07]  /*2550*/  MOV R24, R23 ;  /* 0x0000001700187202 */ /* 0x000fce0000000f00 */
[----:B------:R-:W-:Y:S05]  /*2560*/  WARPSYNC.COLLECTIVE R19, `(.L_x_2015) ;  /* 0x0000000013087348 */ /* 0x000fea0003c00000 */
[----:B------:R0:W1:Y:S02]  /*2570*/  SHFL.UP P0, R23, R22, R21, R20 ;  /* 0x0400001516177389 */ /* 0x0000640000000014 */
[----:B01----:R-:W-:Y:S05]  /*2580*/  ENDCOLLECTIVE ;  /* 0x000000000000791b */ /* 0x003fea0003800000 */
.L_x_2015:
        /* <DEDUP_REMOVED lines=8> */
.L_x_2016:
        /* <DEDUP_REMOVED lines=9> */
.L_x_2017:
[----:B------:R-:W-:-:S04]  /*26a0*/  SEL R18, R18, RZ, P1 ;  /* 0x000000ff12127207 */ /* 0x000fc80000800000 */
[----:B------:R-:W-:Y:S01]  /*26b0*/  IADD3 R18, PT, PT, R17, R18, RZ ;  /* 0x0000001211127210 */ /* 0x000fe20007ffe0ff */
[----:B------:R-:W-:Y:S02]  /*26c0*/  IMAD.MOV.U32 R22, RZ, RZ, R16 ;  /* 0x000000ffff167224 */ /* 0x000fe400078e0010 */
[----:B------:R-:W-:-:S07]  /*26d0*/  FADD.FTZ R24, R15, R23 ;  /* 0x000000170f187221 */ /* 0x000fce0000010000 */
[----:B------:R-:W-:Y:S05]  /*26e0*/  WARPSYNC.COLLECTIVE R19, `(.L_x_2018) ;  /* 0x0000000013087348 */ /* 0x000fea0003c00000 */
[----:B------:R0:W1:Y:S02]  /*26f0*/  SHFL.UP P0, R23, R22, R21, R20 ;  /* 0x0400001516177389 */ /* 0x0000640000000014 */
[----:B01----:R-:W-:Y:S05]  /*2700*/  ENDCOLLECTIVE ;  /* 0x000000000000791b */ /* 0x003fea0003800000 */
.L_x_2018:
[----:B------:R-:W-:Y:S01]  /*2710*/  @P1 FSEL R15, R24, R15, !P2 ;  /* 0x0000000f180f1208 */ /* 0x000fe20005000000 */
[----:B------:R-:W-:Y:S02]  /*2720*/  HFMA2 R21, -RZ, RZ, 0, 4.76837158203125e-07 ;  /* 0x00000008ff157431 */ /* 0x000fe400000001ff */
[----:B------:R-:W-:Y:S01]  /*2730*/  IMAD.MOV.U32 R22, RZ, RZ, R18 ;  /* 0x000000ffff167224 */ /* 0x000fe200078e0012 */
[----:B------:R-:W-:-:S07]  /*2740*/  MOV R25, R23 ;  /* 0x0000001700197202 */ /* 0x000fce0000000f00 */
[----:B------:R-:W-:Y:S05]  /*2750*/  WARPSYNC.COLLECTIVE R19, `(.L_x_2019) ;  /* 0x0000000013087348 */ /* 0x000fea0003c00000 */
[----:B------:R0:W1:Y:S02]  /*2760*/  SHFL.UP P0, R23, R22, R21, R20 ;  /* 0x0400001516177389 */ /* 0x0000640000000014 */
[----:B01----:R-:W-:Y:S05]  /*2770*/  ENDCOLLECTIVE ;  /* 0x000000000000791b */ /* 0x003fea0003800000 */
.L_x_2019:
        /* <DEDUP_REMOVED lines=8> */
.L_x_2020:
[----:B------:R-:W-:Y:S01]  /*2800*/  IMAD.IADD R17, R18, 0x1, R17 ;  /* 0x0000000112117824 */ /* 0x000fe200078e0211 */
[----:B------:R-:W-:Y:S01]  /*2810*/  MOV R22, R16 ;  /* 0x0000001000167202 */ /* 0x000fe20000000f00 */
[----:B------:R-:W-:-:S07]  /*2820*/  IMAD.MOV.U32 R24, RZ, RZ, R23 ;  /* 0x000000ffff187224 */ /* 0x000fce00078e0017 */
[----:B------:R-:W-:Y:S05]  /*2830*/  WARPSYNC.COLLECTIVE R19, `(.L_x_2021) ;  /* 0x0000000013087348 */ /* 0x000fea0003c00000 */
[----:B------:R0:W1:Y:S02]  /*2840*/  SHFL.UP P0, R23, R22, R21, R20 ;  /* 0x0400001516177389 */ /* 0x0000640000000014 */
[----:B01----:R-:W-:Y:S05]  /*2850*/  ENDCOLLECTIVE ;  /* 0x000000000000791b */ /* 0x003fea0003800000 */
.L_x_2021:
        /* <DEDUP_REMOVED lines=8> */
.L_x_2022:
[----:B------:R-:W-:-:S05]  /*28e0*/  FADD.FTZ R25, R16, R25 ;  /* 0x0000001910197221 */ /* 0x000fca0000010000 */
[----:B------:R-:W-:Y:S02]  /*28f0*/  @P3 FSEL R16, R25, R16, !P1 ;  /* 0x0000001019103208 */ /* 0x000fe40004800000 */
[----:B------:R-:W-:Y:S01]  /*2900*/  ISETP.GE.AND P1, PT, R13, 0x10, PT ;  /* 0x000000100d00780c */ /* 0x000fe20003f26270 */
[----:B------:R-:W-:Y:S01]  /*2910*/  IMAD.MOV.U32 R22, RZ, RZ, R15 ;  /* 0x000000ffff167224 */ /* 0x000fe200078e000f */
[----:B------:R-:W-:-:S11]  /*2920*/  MOV R18, R23 ;  /* 0x0000001700127202 */ /* 0x000fd60000000f00 */
[----:B------:R-:W-:Y:S05]  /*2930*/  WARPSYNC.COLLECTIVE R19, `(.L_x_2023) ;  /* 0x0000000013087348 */ /* 0x000fea0003c00000 */
[----:B------:R0:W1:Y:S02]  /*2940*/  SHFL.UP P0, R23, R22, R21, R20 ;  /* 0x0400001516177389 */ /* 0x0000640000000014 */
[----:B01----:R-:W-:Y:S05]  /*2950*/  ENDCOLLECTIVE ;  /* 0x000000000000791b */ /* 0x003fea0003800000 */
.L_x_2023:
[----:B------:R-:W-:-:S04]  /*2960*/  SEL R18, R18, RZ, P1 ;  /* 0x000000ff12127207 */ /* 0x000fc80000800000 */
[----:B------:R-:W-:Y:S01]  /*2970*/  IADD3 R18, PT, PT, R17, R18, RZ ;  /* 0x0000001211127210 */ /* 0x000fe20007ffe0ff */
[----:B------:R-:W-:Y:S01]  /*2980*/  IMAD.MOV.U32 R22, RZ, RZ, R16 ;  /* 0x000000ffff167224 */ /* 0x000fe200078e0010 */
[----:B------:R-:W-:-:S07]  /*2990*/  MOV R24, R23 ;  /* 0x0000001700187202 */ /* 0x000fce0000000f00 */
[----:B------:R-:W-:Y:S05]  /*29a0*/  WARPSYNC.COLLECTIVE R19, `(.L_x_2024) ;  /* 0x0000000013087348 */ /* 0x000fea0003c00000 */
[----:B------:R0:W1:Y:S02]  /*29b0*/  SHFL.UP P0, R23, R22, R21, R20 ;  /* 0x0400001516177389 */ /* 0x0000640000000014 */
[----:B01----:R-:W-:Y:S05]  /*29c0*/  ENDCOLLECTIVE ;  /* 0x000000000000791b */ /* 0x003fea0003800000 */
.L_x_2024:
        /* <DEDUP_REMOVED lines=10> */
.L_x_2025:
[----:B------:R-:W-:Y:S01]  /*2a70*/  MOV R22, R15 ;  /* 0x0000000f00167202 */ /* 0x000fe20000000f00 */
[----:B------:R-:W-:-:S07]  /*2a80*/  IMAD.MOV.U32 R13, RZ, RZ, R23 ;  /* 0x000000ffff0d7224 */ /* 0x000fce00078e0017 */
[----:B------:R-:W-:Y:S05]  /*2a90*/  WARPSYNC.COLLECTIVE R19, `(.L_x_2026) ;  /* 0x0000000013087348 */ /* 0x000fea0003c00000 */
[----:B------:R0:W1:Y:S02]  /*2aa0*/  SHFL.UP P0, R23, R22, R21, R20 ;  /* 0x0400001516177389 */ /* 0x0000640000000014 */
[----:B01----:R-:W-:Y:S05]  /*2ab0*/  ENDCOLLECTIVE ;  /* 0x000000000000791b */ /* 0x003fea0003800000 */
.L_x_2026:
[----:B------:R-:W-:Y:S01]  /*2ac0*/  MOV R22, R16 ;  /* 0x0000001000167202 */ /* 0x000fe20000000f00 */
[----:B------:R-:W-:-:S07]  /*2ad0*/  IMAD.MOV.U32 R24, RZ, RZ, R23 ;  /* 0x000000ffff187224 */ /* 0x000fce00078e0017 */
[----:B------:R-:W-:Y:S05]  /*2ae0*/  WARPSYNC.COLLECTIVE R19, `(.L_x_2027) ;  /* 0x0000000013087348 */ /* 0x000fea0003c00000 */
[----:B------:R0:W1:Y:S02]  /*2af0*/  SHFL.UP P0, R23, R22, R21, R20 ;  /* 0x0400001516177389 */ /* 0x0000640000000014 */
[----:B01----:R-:W-:Y:S05]  /*2b00*/  ENDCOLLECTIVE ;  /* 0x000000000000791b */ /* 0x003fea0003800000 */
.L_x_2027:
[----:B------:R-:W-:Y:S05]  /*2b10*/  BRA `(.L_x_2028) ;  /* 0xfffffff4003c7947 */ /* 0x000fea000383ffff */
.L_x_2029:
        /* <DEDUP_REMOVED lines=14> */
.L_x_3652:


//--------------------- .text._Z30group_norm_nhwc_fwd_sum_kernelI11Bf16IOFp32WLi128EEv26Group_norm_nhwc_fwd_params --------------------------
	.section	.text._Z30group_norm_nhwc_fwd_sum_kernelI11Bf16IOFp32WLi128EEv26Group_norm_nhwc_fwd_params,"ax",@progbits
	.align	128
        .global         _Z30group_norm_nhwc_fwd_sum_kernelI11Bf16IOFp32WLi128EEv26Group_norm_nhwc_fwd_params
        .type           _Z30group_norm_nhwc_fwd_sum_kernelI11Bf16IOFp32WLi128EEv26Group_norm_nhwc_fwd_params,@function
        .size           _Z30group_norm_nhwc_fwd_sum_kernelI11Bf16IOFp32WLi128EEv26Group_norm_nhwc_fwd_params,(.L_x_3653 - _Z30group_norm_nhwc_fwd_sum_kernelI11Bf16IOFp32WLi128EEv26Group_norm_nhwc_fwd_params)
        .other          _Z30group_norm_nhwc_fwd_sum_kernelI11Bf16IOFp32WLi128EEv26Group_norm_nhwc_fwd_params,@"STO_CUDA_ENTRY STV_DEFAULT"
_Z30group_norm_nhwc_fwd_sum_kernelI11Bf16IOFp32WLi128EEv26Group_norm_nhwc_fwd_params:
.text._Z30group_norm_nhwc_fwd_sum_kernelI11Bf16IOFp32WLi128EEv26Group_norm_nhwc_fwd_params:
        /* <DEDUP_REMOVED lines=40> */
.L_x_2032:
        /* <DEDUP_REMOVED lines=193> */
.L_x_2031:
        /* <DEDUP_REMOVED lines=95> */
.L_x_2033:
        /* <DEDUP_REMOVED lines=51> */
.L_x_2034:
        /* <DEDUP_REMOVED lines=20> */
.L_x_2036:
[----:B------:R-:W-:Y:S05]  /*18f0*/  BSYNC.RECONVERGENT B0 ;  /* 0x0000000000007941 */ /* 0x000fea0003800200 */
.L_x_2035:
[----:B------:R-:W-:Y:S01]  /*1900*/  IMAD.U32 R5, R5, 0x10000, RZ ;  /* 0x0001000005057824 */ /* 0x000fe200078e00ff */
[----:B------:R-:W-:-:S03]  /*1910*/  SHF.L.U32 R8, R8, 0x10, RZ ;  /* 0x0000001008087819 */ /* 0x000fc600000006ff */
[----:B------:R-:W-:Y:S02]  /*1920*/  FMUL.FTZ R3, R5, R5 ;  /* 0x0000000505037220 */ /* 0x000fe40000410000 */
[C---:B------:R-:W-:Y:S02]  /*1930*/  FADD.FTZ R5, R8.reuse, R5 ;  /* 0x0000000508057221 */ /* 0x040fe40000010000 */
[----:B------:R-:W-:Y:S02]  /*1940*/  FFMA.FTZ R8, R8, R8, R3 ;  /* 0x0000000808087223 */ /* 0x000fe40000010003 */
[----:B------:R-:W-:Y:S02]  /*1950*/  FADD.FTZ R20, R20, R5 ;  /* 0x0000000514147221 */ /* 0x000fe40000010000 */
[----:B------:R-:W-:-:S07]  /*1960*/  FADD.FTZ R21, R21, R8 ;  /* 0x0000000815157221 */ /* 0x000fce0000010000 */
.L_x_2030:
[----:B------:R-:W0:Y:S01]  /*1970*/  LDCU UR5, c[0x0][0x40c] ;  /* 0x00008180ff0577ac */ /* 0x000e220008000800 */
[----:B------:R-:W-:Y:S01]  /*1980*/  HFMA2 R2, -RZ, RZ, 0, 0 ;  /* 0x00000000ff027431 */ /* 0x000fe200000001ff */
[----:B------:R-:W1:Y:S01]  /*1990*/  S2R R8, SR_CgaCtaId ;  /* 0x0000000000087919 */ /* 0x000e620000008800 */
[----:B0-----:R-:W0:Y:S01]  /*19a0*/  I2F.U32.RP R5, UR5 ;  /* 0x0000000500057d06 */ /* 0x001e220008209000 */
[----:B------:R-:W-:-:S07]  /*19b0*/  ISETP.NE.U32.AND P2, PT, RZ, UR5, PT ;  /* 0x00000005ff007c0c */ /* 0x000fce000bf45070 */
[----:B0-----:R-:W0:Y:S02]  /*19c0*/  MUFU.RCP R5, R5 ;  /* 0x0000000500057308 */ /* 0x001e240000001000 */
[----:B0-----:R-:W-:Y:S01]  /*19d0*/  VIADD R3, R5, 0xffffffe ;  /* 0x0ffffffe05037836 */ /* 0x001fe20000000000 */
[----:B------:R-:W-:-:S04]  /*19e0*/  MOV R5, 0x400 ;  /* 0x0000040000057802 */ /* 0x000fc80000000f00 */
[----:B-1----:R-:W-:Y:S01]  /*19f0*/  LEA R5, R8, R5, 0x18 ;  /* 0x0000000508057211 */ /* 0x002fe200078ec0ff */
[----:B------:R-:W0:Y:S02]  /*1a00*/  F2I.FTZ.U32.TRUNC.NTZ R3, R3 ;  /* 0x0000000300037305 */ /* 0x000e24000021f000 */
[----:B0-----:R-:W-:-:S04]  /*1a10*/  IMAD.MOV R7, RZ, RZ, -R3 ;  /* 0x000000ffff077224 */ /* 0x001fc800078e0a03 */
        /* <DEDUP_REMOVED lines=24> */
[----:B0-----:R-:W0:Y:S01]  /*1ba0*/  S2R R20, SR_LANEID ;  /* 0x0000000000147919 */ /* 0x001e220000000000 */
        /* <DEDUP_REMOVED lines=12> */
[----:B------:R0:W0:Y:S01]  /*1c70*/  LDS R7, [R0+0x10] ;  /* 0x0000100000077984 */ /* 0x0000220000000800 */
[----:B-1----:R-:W-:Y:S01]  /*1c80*/  FADD.FTZ R3, R13, R16 ;  /* 0x000000100d037221 */ /* 0x002fe20000010000 */
[----:B--2---:R-:W-:-:S04]  /*1c90*/  ISETP.NE.AND P1, PT, R15, RZ, PT ;  /* 0x000000ff0f00720c */ /* 0x004fc80003f25270 */
[----:B------:R-:W-:Y:S01]  /*1ca0*/  FSEL R18, R3, R16, !P1 ;  /* 0x0000001003127208 */ /* 0x000fe20004800000 */
[----:B---3--:R-:W-:-:S04]  /*1cb0*/  FADD.FTZ R22, R14, R11 ;  /* 0x0000000b0e167221 */ /* 0x008fc80000010000 */
[----:B----4-:R-:W-:Y:S01]  /*1cc0*/  FADD.FTZ R18, R9, R18 ;  /* 0x0000001209127221 */ /* 0x010fe20000010000 */
[----:B------:R-:W-:-:S05]  /*1cd0*/  FSEL R3, R22, R11, !P1 ;  /* 0x0000000b16037208 */ /* 0x000fca0004800000 */
[----:B-----5:R-:W-:Y:S01]  /*1ce0*/  FADD.FTZ R17, R10, R3 ;  /* 0x000000030a117221 */ /* 0x020fe20000010000 */
[----:B0-----:R-:W-:-:S04]  /*1cf0*/  ISETP.NE.AND P2, PT, R12, RZ, PT ;  /* 0x000000ff0c00720c */ /* 0x001fc80003f45270 */
[----:B------:R-:W-:Y:S02]  /*1d00*/  FSEL R3, R18, R9, !P2 ;  /* 0x0000000912037208 */ /* 0x000fe40005000000 */
[----:B------:R-:W-:-:S03]  /*1d10*/  FSEL R0, R17, R10, !P2 ;  /* 0x0000000a11007208 */ /* 0x000fc60005000000 */
[----:B------:R-:W-:Y:S02]  /*1d20*/  FADD.FTZ R3, R6, R3 ;  /* 0x0000000306037221 */ /* 0x000fe40000010000 */
        /* <DEDUP_REMOVED lines=56> */
[----:B------:R-:W3:Y:S01]  /*20b0*/  S2R R20, SR_TID.X ;  /* 0x0000000000147919 */ /* 0x000ee20000002100 */
[----:B0-----:R-:W-:Y:S01]  /*20c0*/  FADD.FTZ R26, R3, R26 ;  /* 0x0000001a031a7221 */ /* 0x001fe20000010000 */
[----:B-1----:R-:W-:-:S04]  /*20d0*/  FADD.FTZ R21, R0, R21 ;  /* 0x0000001500157221 */ /* 0x002fc80000010000 */
[----:B------:R-:W-:Y:S02]  /*20e0*/  @P4 FSEL R3, R26, R3, !P0 ;  /* 0x000000031a034208 */ /* 0x000fe40004000000 */
[----:B--2---:R-:W-:Y:S02]  /*20f0*/  SEL R18, R25, RZ, P4 ;  /* 0x000000ff19127207 */ /* 0x004fe40002000000 */
[----:B------:R-:W-:Y:S02]  /*2100*/  @P4 FSEL R0, R21, R0, !P0 ;  /* 0x0000000015004208 */ /* 0x000fe40004000000 */
[----:B------:R-:W0:Y:S01]  /*2110*/  SHFL.UP PT, R3, R3, 0x1, RZ ;  /* 0x0420000003037989 */ /* 0x000e2200000e00ff */
[----:B------:R-:W-:-:S03]  /*2120*/  IMAD.IADD R22, R23, 0x1, R18 ;  /* 0x0000000117167824 */ /* 0x000fc600078e0212 */
[----:B------:R1:W2:Y:S04]  /*2130*/  SHFL.UP PT, R25, R0, 0x1, RZ ;  /* 0x0420000000197989 */ /* 0x0002a800000e00ff */
[----:B---3--:R1:W4:Y:S02]  /*2140*/  SHFL.UP PT, R21, R22, 0x1, RZ ;  /* 0x0420000016157989 */ /* 0x00832400000e00ff */
.L_x_2057:
        /* <DEDUP_REMOVED lines=10> */
[----:B------:R-:W-:Y:S01]  /*21f0*/  IMAD.IADD R3, R12, 0x1, R15 ;  /* 0x000000010c037824 */ /* 0x000fe200078e020f */
[----:B---3--:R-:W-:Y:S01]  /*2200*/  LEA R17, R17, R0, 0x18 ;  /* 0x0000000011117211 */ /* 0x008fe200078ec0ff */
[----:B------:R-:W-:Y:S01]  /*2210*/  @!P1 FADD.FTZ R16, R16, R13 ;  /* 0x0000000d10109221 */ /* 0x000fe20000010000 */
[----:B------:R-:W-:Y:S02]  /*2220*/  @!P1 FADD.FTZ R11, R11, R14 ;  /* 0x0000000e0b0b9221 */ /* 0x000fe40000010000 */
[----:B------:R-:W-:Y:S01]  /*2230*/  IADD3 R8, PT, PT, R8, R3, RZ ;  /* 0x0000000308087210 */ /* 0x000fe20007ffe0ff */
        /* <DEDUP_REMOVED lines=17> */
.L_x_2037:
        /* <DEDUP_REMOVED lines=29> */
[----:B------:R-:W-:Y:S02]  /*2520*/  IMAD R3, R11, UR4, R6 ;  /* 0x000000040b037c24 */ /* 0x000fe4000f8e0206 */
[----:B------:R-:W-:Y:S01]  /*2530*/  IMAD.IADD R7, R6, 0x1, R7 ;  /* 0x0000000106077824 */ /* 0x000fe200078e0207 */
[----:B------:R-:W1:Y:S01]  /*2540*/  LDS.64 R8, [R0] ;  /* 0x0000000000087984 */ /* 0x000e620000000a00 */
[----:B0-----:R-:W-:-:S04]  /*2550*/  IMAD.WIDE R2, R3, 0x4, R4 ;  /* 0x0000000403027825 */ /* 0x001fc800078e0204 */
[----:B------:R-:W-:Y:S01]  /*2560*/  IMAD.WIDE R4, R7, 0x4, R4 ;  /* 0x0000000407047825 */ /* 0x000fe200078e0204 */
[----:B-1----:R-:W-:Y:S04]  /*2570*/  REDG.E.ADD.F32.FTZ.RN.STRONG.GPU desc[UR10][R2.64], R8 ;  /* 0x00000008020079a6 */ /* 0x002fe8000c12f30a */
[----:B------:R-:W-:Y:S01]  /*2580*/  REDG.E.ADD.F32.FTZ.RN.STRONG.GPU desc[UR10][R4.64], R9 ;  /* 0x00000009040079a6 */ /* 0x000fe2000c12f30a */
[----:B------:R-:W-:Y:S05]  /*2590*/  EXIT ;  /* 0x000000000000794d */ /* 0x000fea0003800000 */
.L_x_2038:
[----:B------:R-:W-:Y:S01]  /*25a0*/  MOV R24, R21 ;  /* 0x0000001500187202 */ /* 0x000fe20000000f00 */
[----:B------:R-:W-:Y:S01]  /*25b0*/  IMAD.MOV.U32 R19, RZ, RZ, 0x1 ;  /* 0x00000001ff137424 */ /* 0x000fe200078e00ff */
[----:B------:R-:W-:Y:S01]  /*25c0*/  MOV R17, 0xffffffff ;  /* 0xffffffff00117802 */ /* 0x000fe20000000f00 */
[----:B------:R-:W-:Y:S01]  /*25d0*/  IMAD.MOV.U32 R18, RZ, RZ, RZ ;  /* 0x000000ffff127224 */ /* 0x000fe200078e00ff */
[----:B------:R-:W-:Y:S02]  /*25e0*/  ISETP.GE.AND P5, PT, R20, 0x1, PT ;  /* 0x000000011400780c */ /* 0x000fe40003fa6270 */
[----:B------:R-:W-:-:S13]  /*25f0*/  ISETP.NE.AND P4, PT, R21, RZ, PT ;  /* 0x000000ff1500720c */ /* 0x000fda0003f85270 */
[----:B------:R-:W-:Y:S05]  /*2600*/  WARPSYNC.COLLECTIVE R17, `(.L_x_2039) ;  /* 0x0000000011087348 */ /* 0x000fea0003c00000 */
[----:B------:R0:W1:Y:S02]  /*2610*/  SHFL.UP P0, R25, R24, R19, R18 ;  /* 0x0400001318197389 */ /* 0x0000640000000012 */
[----:B01----:R-:W-:Y:S05]  /*2620*/  ENDCOLLECTIVE ;  /* 0x000000000000791b */ /* 0x003fea0003800000 */
.L_x_2039:
[----:B------:R-:W-:Y:S01]  /*2630*/  ISETP.GE.AND P6, PT, R20, 0x8, PT ;  /* 0x000000081400780c */ /* 0x000fe20003fc6270 */
[----:B------:R-:W-:Y:S01]  /*2640*/  IMAD.MOV.U32 R24, RZ, RZ, R3 ;  /* 0x000000ffff187224 */ /* 0x000fe200078e0003 */
[----:B------:R-:W-:-:S11]  /*2650*/  SEL R22, R25, RZ, P5 ;  /* 0x000000ff19167207 */ /* 0x000fd60002800000 */
[----:B------:R-:W-:Y:S05]  /*2660*/  WARPSYNC.COLLECTIVE R17, `(.L_x_2040) ;  /* 0x0000000011087348 */ /* 0x000fea0003c00000 */
[----:B------:R0:W1:Y:S02]  /*2670*/  SHFL.UP P0, R25, R24, R19, R18 ;  /* 0x0400001318197389 */ /* 0x0000640000000012 */
[----:B01----:R-:W-:Y:S05]  /*2680*/  ENDCOLLECTIVE ;  /* 0x000000000000791b */ /* 0x003fea0003800000 */
.L_x_2040:
[----:B------:R-:W-:Y:S02]  /*2690*/  IMAD.IADD R22, R21, 0x1, R22 ;  /* 0x0000000115167824 */ /* 0x000fe400078e0216 */
[----:B------:R-:W-:Y:S01]  /*26a0*/  IMAD.MOV.U32 R24, RZ, RZ, R0 ;  /* 0x000000ffff187224 */ /* 0x000fe200078e0000 */
[----:B------:R-:W-:-:S07]  /*26b0*/  MOV R26, R25 ;  /* 0x00000019001a7202 */ /* 0x000fce0000000f00 */
[----:B------:R-:W-:Y:S05]  /*26c0*/  WARPSYNC.COLLECTIVE R17, `(.L_x_2041) ;  /* 0x0000000011087348 */ /* 0x000fea0003c00000 */
[----:B------:R0:W1:Y:S02]  /*26d0*/  SHFL.UP P0, R25, R24, R19, R18 ;  /* 0x0400001318197389 */ /* 0x0000640000000012 */
[----:B01----:R-:W-:Y:S05]  /*26e0*/  ENDCOLLECTIVE ;  /* 0x000000000000791b */ /* 0x003fea0003800000 */
.L_x_2041:
[----:B------:R-:W-:-:S05]  /*26f0*/  FADD.FTZ R26, R3, R26 ;  /* 0x0000001a031a7221 */ /* 0x000fca0000010000 */
[----:B------:R-:W-:Y:S01]  /*2700*/  @P5 FSEL R3, R26, R3, !P4 ;  /* 0x000000031a035208 */ /* 0x000fe20006000000 */
[----:B------:R-:W-:Y:S02]  /*2710*/  HFMA2 R19, -RZ, RZ, 0, 1.1920928955078125e-07 ;  /* 0x00000002ff137431 */ /* 0x000fe400000001ff */
[----:B------:R-:W-:Y:S01]  /*2720*/  IMAD.MOV.U32 R24, RZ, RZ, R22 ;  /* 0x000000ffff187224 */ /* 0x000fe200078e0016 */
[----:B------:R-:W-:-:S07]  /*2730*/  MOV R23, R25 ;  /* 0x0000001900177202 */ /* 0x000fce0000000f00 */
[----:B------:R-:W-:Y:S05]  /*2740*/  WARPSYNC.COLLECTIVE R17, `(.L_x_2042) ;  /* 0x0000000011087348 */ /* 0x000fea0003c00000 */
[----:B------:R0:W1:Y:S02]  /*2750*/  SHFL.UP P0, R25, R24, R19, R18 ;  /* 0x0400001318197389 */ /* 0x0000640000000012 */
[----:B01----:R-:W-:Y:S05]  /*2760*/  ENDCOLLECTIVE ;  /* 0x000000000000791b */ /* 0x003fea0003800000 */
.L_x_2042:
        /* <DEDUP_REMOVED lines=9> */
.L_x_2043:
[----:B------:R-:W-:Y:S01]  /*2800*/  IMAD.IADD R21, R22, 0x1, R21 ;  /* 0x0000000116157824 */ /* 0x000fe200078e0215 */
[----:B------:R-:W-:Y:S01]  /*2810*/  MOV R24, R0 ;  /* 0x0000000000187202 */ /* 0x000fe20000000f00 */
[----:B------:R-:W-:-:S07]  /*2820*/  IMAD.MOV.U32 R26, RZ, RZ, R25 ;  /* 0x000000ffff1a7224 */ /* 0x000fce00078e0019 */
[----:B------:R-:W-:Y:S05]  /*2830*/  WARPSYNC.COLLECTIVE R17, `(.L_x_2044) ;  /* 0x0000000011087348 */ /* 0x000fea0003c00000 */
[----:B------:R0:W1:Y:S02]  /*2840*/  SHFL.UP P0, R25, R24, R19, R18 ;  /* 0x0400001318197389 */ /* 0x0000640000000012 */
[----:B01----:R-:W-:Y:S05]  /*2850*/  ENDCOLLECTIVE ;  /* 0x000000000000791b */ /* 0x003fea0003800000 */
.L_x_2044:
        /* <DEDUP_REMOVED lines=8> */
.L_x_2045:
        /* <DEDUP_REMOVED lines=9> */
.L_x_2046:
[----:B------:R-:W-:Y:S01]  /*2970*/  IADD3 R22, PT, PT, R21, R22, RZ ;  /* 0x0000001615167210 */ /* 0x000fe20007ffe0ff */
[----:B------:R-:W-:Y:S01]  /*2980*/  IMAD.MOV.U32 R24, RZ, RZ, R0 ;  /* 0x000000ffff187224 */ /* 0x000fe200078e0000 */
[----:B------:R-:W-:-:S07]  /*2990*/  MOV R26, R25 ;  /* 0x00000019001a7202 */ /* 0x000fce0000000f00 */
[----:B------:R-:W-:Y:S05]  /*29a0*/  WARPSYNC.COLLECTIVE R17, `(.L_x_2047) ;  /* 0x0000000011087348 */ /* 0x000fea0003c00000 */
[----:B------:R0:W1:Y:S02]  /*29b0*/  SHFL.UP P0, R25, R24, R19, R18 ;  /* 0x0400001318197389 */ /* 0x0000640000000012 */
[----:B01----:R-:W-:Y:S05]  /*29c0*/  ENDCOLLECTIVE ;  /* 0x000000000000791b */ /* 0x003fea0003800000 */
.L_x_2047:
[----:B------:R-:W-:-:S05]  /*29d0*/  FADD.FTZ R26, R3, R26 ;  /* 0x0000001a031a7221 */ /* 0x000fca0000010000 */
[----:B------:R-:W-:Y:S01]  /*29e0*/  @P5 FSEL R3, R26, R3, !P4 ;  /* 0x000000031a035208 */ /* 0x000fe20006000000 */
[----:B------:R-:W-:Y:S02]  /*29f0*/  HFMA2 R19, -RZ, RZ, 0, 4.76837158203125e-07 ;  /* 0x00000008ff137431 */ /* 0x000fe400000001ff */
[----:B------:R-:W-:Y:S01]  /*2a00*/  IMAD.MOV.U32 R24, RZ, RZ, R22 ;  /* 0x000000ffff187224 */ /* 0x000fe200078e0016 */
[----:B------:R-:W-:-:S07]  /*2a10*/  MOV R23, R25 ;  /* 0x0000001900177202 */ /* 0x000fce0000000f00 */
[----:B------:R-:W-:Y:S05]  /*2a20*/  WARPSYNC.COLLECTIVE R17, `(.L_x_2048) ;  /* 0x0000000011087348 */ /* 0x000fea0003c00000 */
[----:B------:R0:W1:Y:S02]  /*2a30*/  SHFL.UP P0, R25, R24, R19, R18 ;  /* 0x0400001318197389 */ /* 0x0000640000000012 */
[----:B01----:R-:W-:Y:S05]  /*2a40*/  ENDCOLLECTIVE ;  /* 0x000000000000791b */ /* 0x003fea0003800000 */
.L_x_2048:
[----:B------:R-:W-:-:S05]  /*2a50*/  FADD.FTZ R23, R0, R23 ;  /* 0x0000001700177221 */ /* 0x000fca0000010000 */
[----:B------:R-:W-:Y:S02]  /*2a60*/  @P5 FSEL R0, R23, R0, !P4 ;  /* 0x0000000017005208 */ /* 0x000fe40006000000 */
[----:B------:R-:W-:Y:S02]  /*2a70*/  ISETP.GE.AND P4, PT, R20, 0x10, PT ;  /* 0x000000101400780c */ /* 0x000fe40003f86270 */
[----:B------:R-:W-:Y:S02]  /*2a80*/  ISETP.NE.AND P5, PT, R22, RZ, PT ;  /* 0x000000ff1600720c */ /* 0x000fe40003fa5270 */
[----:B------:R-:W-:Y:S01]  /*2a90*/  MOV R24, R3 ;  /* 0x0000000300187202 */ /* 0x000fe20000000f00 */
[----:B------:R-:W-:-:S10]  /*2aa0*/  IMAD.MOV.U32 R23, RZ, RZ, R25 ;  /* 0x000000ffff177224 */ /* 0x000fd400078e0019 */
[----:B------:R-:W-:Y:S05]  /*2ab0*/  WARPSYNC.COLLECTIVE R17, `(.L_x_2049) ;  /* 0x0000000011087348 */ /* 0x000fea0003c00000 */
[----:B------:R0:W1:Y:S02]  /*2ac0*/  SHFL.UP P0, R25, R24, R19, R18 ;  /* 0x0400001318197389 */ /* 0x0000640000000012 */
[----:B01----:R-:W-:Y:S05]  /*2ad0*/  ENDCOLLECTIVE ;  /* 0x000000000000791b */ /* 0x003fea0003800000 */
.L_x_2049:
[----:B------:R-:W-:-:S05]  /*2ae0*/  SEL R23, R23, RZ, P6 ;  /* 0x000000ff17177207 */ /* 0x000fca0003000000 */
[----:B------:R-:W-:Y:S01]  /*2af0*/  IMAD.IADD R23, R22, 0x1, R23 ;  /* 0x0000000116177824 */ /* 0x000fe200078e0217 */
[----:B------:R-:W-:Y:S01]  /*2b00*/  MOV R24, R0 ;  /* 0x0000000000187202 */ /* 0x000fe20000000f00 */
[----:B------:R-:W-:-:S07]  /*2b10*/  FADD.FTZ R20, R3, R25 ;  /* 0x0000001903147221 */ /* 0x000fce0000010000 */
[----:B------:R-:W-:Y:S05]  /*2b20*/  WARPSYNC.COLLECTIVE R17, `(.L_x_2050) ;  /* 0x0000000011087348 */ /* 0x000fea0003c00000 */
[----:B------:R0:W1:Y:S02]  /*2b30*/  SHFL.UP P0, R25, R24, R19, R18 ;  /* 0x0400001318197389 */ /* 0x0000640000000012 */
[----:B01----:R-:W-:Y:S05]  /*2b40*/  ENDCOLLECTIVE ;  /* 0x000000000000791b */ /* 0x003fea0003800000 */
.L_x_2050:
[----:B------:R-:W-:Y:S02]  /*2b50*/  @P6 FSEL R3, R20, R3, !P5 ;  /* 0x0000000314036208 */ /* 0x000fe40006800000 */
[----:B------:R-:W0:Y:S01]  /*2b60*/  S2R R20, SR_TID.X ;  /* 0x0000000000147919 */ /* 0x000e220000002100 */
[----:B------:R-:W-:Y:S01]  /*2b70*/  MOV R24, R23 ;  /* 0x0000001700187202 */ /* 0x000fe20000000f00 */
[----:B------:R-:W-:Y:S02]  /*2b80*/  IMAD.MOV.U32 R19, RZ, RZ, 0x10 ;  /* 0x00000010ff137424 */ /* 0x000fe400078e00ff */
[----:B------:R-:W-:-:S07]  /*2b90*/  IMAD.MOV.U32 R21, RZ, RZ, R25 ;  /* 0x000000ffff157224 */ /* 0x000fce00078e0019 */
[----:B0-----:R-:W-:Y:S05]  /*2ba0*/  WARPSYNC.COLLECTIVE R17, `(.L_x_2051) ;  /* 0x0000000011087348 */ /* 0x001fea0003c00000 */
[----:B------:R1:W2:Y:S02]  /*2bb0*/  SHFL.UP P0, R25, R24, R19, R18 ;  /* 0x0400001318197389 */ /* 0x0002a40000000012 */
[----:B012---:R-:W-:Y:S05]  /*2bc0*/  ENDCOLLECTIVE ;  /* 0x000000000000791b */ /* 0x007fea0003800000 */
.L_x_2051:
[----:B------:R-:W-:-:S05]  /*2bd0*/  FADD.FTZ R21, R0, R21 ;  /* 0x0000001500157221 */ /* 0x000fca0000010000 */
[----:B------:R-:W-:Y:S02]  /*2be0*/  @P6 FSEL R0, R21, R0, !P5 ;  /* 0x0000000015006208 */ /* 0x000fe40006800000 */
[----:B------:R-:W-:Y:S01]  /*2bf0*/  ISETP.NE.AND P5, PT, R23, RZ, PT ;  /* 0x000000ff1700720c */ /* 0x000fe20003fa5270 */
[----:B------:R-:W-:Y:S01]  /*2c00*/  IMAD.MOV.U32 R24, RZ, RZ, R3 ;  /* 0x000000ffff187224 */ /* 0x000fe200078e0003 */
[----:B------:R-:W-:-:S11]  /*2c10*/  SEL R22, R25, RZ, P4 ;  /* 0x000000ff19167207 */ /* 0x000fd60002000000 */
[----:B------:R-:W-:Y:S05]  /*2c20*/  WARPSYNC.COLLECTIVE R17, `(.L_x_2052) ;  /* 0x0000000011087348 */ /* 0x000fea0003c00000 */
[----:B------:R0:W1:Y:S02]  /*2c30*/  SHFL.UP P0, R25, R24, R19, R18 ;  /* 0x0400001318197389 */ /* 0x0000640000000012 */
[----:B01----:R-:W-:Y:S05]  /*2c40*/  ENDCOLLECTIVE ;  /* 0x000000000000791b */ /* 0x003fea0003800000 */
.L_x_2052:
[----:B------:R-:W-:Y:S01]  /*2c50*/  IADD3 R22, PT, PT, R23, R22, RZ ;  /* 0x0000001617167210 */ /* 0x000fe20007ffe0ff */
[----:B------:R-:W-:Y:S01]  /*2c60*/  IMAD.MOV.U32 R24, RZ, RZ, R0 ;  /* 0x000000ffff187224 */ /* 0x000fe200078e0000 */
[----:B------:R-:W-:-:S07]  /*2c70*/  MOV R26, R25 ;  /* 0x00000019001a7202 */ /* 0x000fce0000000f00 */
[----:B------:R-:W-:Y:S05]  /*2c80*/  WARPSYNC.COLLECTIVE R17, `(.L_x_2053) ;  /* 0x0000000011087348 */ /* 0x000fea0003c00000 */
[----:B------:R0:W1:Y:S02]  /*2c90*/  SHFL.UP P0, R25, R24, R19, R18 ;  /* 0x0400001318197389 */ /* 0x0000640000000012 */
[----:B01----:R-:W-:Y:S05]  /*2ca0*/  ENDCOLLECTIVE ;  /* 0x000000000000791b */ /* 0x003fea0003800000 */
.L_x_2053:
[----:B------:R-:W-:-:S05]  /*2cb0*/  FADD.FTZ R26, R3, R26 ;  /* 0x0000001a031a7221 */ /* 0x000fca0000010000 */
[----:B------:R-:W-:Y:S01]  /*2cc0*/  @P4 FSEL R3, R26, R3, !P5 ;  /* 0x000000031a034208 */ /* 0x000fe20006800000 */
[----:B------:R-:W-:Y:S02]  /*2cd0*/  HFMA2 R19, -RZ, RZ, 0, 5.9604644775390625e-08 ;  /* 0x00000001ff137431 */ /* 0x000fe400000001ff */
[----:B------:R-:W-:Y:S01]  /*2ce0*/  IMAD.MOV.U32 R24, RZ, RZ, R22 ;  /* 0x000000ffff187224 */ /* 0x000fe200078e0016 */
[----:B------:R-:W-:-:S07]  /*2cf0*/  MOV R21, R25 ;  /* 0x0000001900157202 */ /* 0x000fce0000000f00 */
[----:B------:R-:W-:Y:S05]  /*2d00*/  WARPSYNC.COLLECTIVE R17, `(.L_x_2054) ;  /* 0x0000000011087348 */ /* 0x000fea0003c00000 */
[----:B------:R0:W1:Y:S02]  /*2d10*/  SHFL.UP P0, R25, R24, R19, R18 ;  /* 0x0400001318197389 */ /* 0x0000640000000012 */
[----:B01----:R-:W-:Y:S05]  /*2d20*/  ENDCOLLECTIVE ;  /* 0x000000000000791b */ /* 0x003fea0003800000 */
.L_x_2054:
[----:B------:R-:W-:-:S05]  /*2d30*/  FADD.FTZ R21, R0, R21 ;  /* 0x0000001500157221 */ /* 0x000fca0000010000 */
[----:B------:R-:W-:Y:S02]  /*2d40*/  @P4 FSEL R0, R21, R0, !P5 ;  /* 0x0000000015004208 */ /* 0x000fe40006800000 */
[----:B------:R-:W-:Y:S01]  /*2d50*/  MOV R24, R3 ;  /* 0x0000000300187202 */ /* 0x000fe20000000f00 */
[----:B------:R-:W-:-:S07]  /*2d60*/  IMAD.MOV.U32 R21, RZ, RZ, R25 ;  /* 0x000000ffff157224 */ /* 0x000fce00078e0019 */
[----:B------:R-:W-:Y:S05]  /*2d70*/  WARPSYNC.COLLECTIVE R17, `(.L_x_2055) ;  /* 0x0000000011087348 */ /* 0x000fea0003c00000 */
[----:B------:R0:W1:Y:S02]  /*2d80*/  SHFL.UP P0, R25, R24, R19, R18 ;  /* 0x0400001318197389 */ /* 0x0000640000000012 */
[----:B01----:R-:W-:Y:S05]  /*2d90*/  ENDCOLLECTIVE ;  /* 0x000000000000791b */ /* 0x003fea0003800000 */
.L_x_2055:
[----:B------:R-:W-:Y:S01]  /*2da0*/  MOV R24, R0 ;  /* 0x0000000000187202 */ /* 0x000fe20000000f00 */
[----:B------:R-:W-:-:S07]  /*2db0*/  IMAD.MOV.U32 R3, RZ, RZ, R25 ;  /* 0x000000ffff037224 */ /* 0x000fce00078e0019 */
[----:B------:R-:W-:Y:S05]  /*2dc0*/  WARPSYNC.COLLECTIVE R17, `(.L_x_2056) ;  /* 0x0000000011087348 */ /* 0x000fea0003c00000 */
[----:B------:R0:W1:Y:S02]  /*2dd0*/  SHFL.UP P0, R25, R24, R19, R18 ;  /* 0x0400001318197389 */ /* 0x0000640000000012 */
[----:B01----:R-:W-:Y:S05]  /*2de0*/  ENDCOLLECTIVE ;  /* 0x000000000000791b */ /* 0x003fea0003800000 */
.L_x_2056:
[----:B------:R-:W-:Y:S05]  /*2df0*/  BRA `(.L_x_2057) ;  /* 0xfffffff000d47947 */ /* 0x000fea000383ffff */
.L_x_2058:
        /* <DEDUP_REMOVED lines=16> */
.L_x_3653:


//--------------------- .text._Z30group_norm_nhwc_fwd_sum_kernelI11Bf16IOFp32WLi192EEv26Group_norm_nhwc_fwd_params --------------------------
	.section	.text._Z30group_norm_nhwc_fwd_sum_kernelI11Bf16IOFp32WLi192EEv26Group_norm_nhwc_fwd_params,"ax",@progbits
	.align	128
        .global         _Z30group_norm_nhwc_fwd_sum_kernelI11Bf16IOFp32WLi192EEv26Group_norm_nhwc_fwd_params
        .type           _Z30group_norm_nhwc_fwd_sum_kernelI11Bf16IOFp32WLi192EEv26Group_norm_nhwc_fwd_params,@function
        .size           _Z30group_norm_nhwc_fwd_sum_kernelI11Bf16IOFp32WLi192EEv26Group_norm_nhwc_fwd_params,(.L_x_3654 - _Z30group_norm_nhwc_fwd_sum_kernelI11Bf16IOFp32WLi192EEv26Group_norm_nhwc_fwd_params)
        .other          _Z30group_norm_nhwc_fwd_sum_kernelI11Bf16IOFp32WLi192EEv26Group_norm_nhwc_fwd_params,@"STO_CUDA_ENTRY STV_DEFAULT"
_Z30group_norm_nhwc_fwd_sum_kernelI11Bf16IOFp32WLi192EEv26Group_norm_nhwc_fwd_params:
.text._Z30group_norm_nhwc_fwd_sum_kernelI11Bf16IOFp32WLi192EEv26Group_norm_nhwc_fwd_params:
        /* <DEDUP_REMOVED lines=40> */
.L_x_2061:
        /* <DEDUP_REMOVED lines=32> */
[----:B------:R-:W-:-:S03]  /*0480*/  @!P0 LEA.HI.X R11, R18, R11, R19, 0x1, P1 ;  /* 0x0000000b120b8211 */ /* 0x000fc600008f0c13 */
[----:B------:R-:W-:Y:S02]  /*0490*/  @!P0 IMAD R24, R10, UR8, RZ ;  /* 0x000000080a188c24 */ /* 0x000fe4000f8e02ff */
[----:B------:R-:W-:Y:S01]  /*04a0*/  @!P0 IMAD.MOV.U32 R10, RZ, RZ, R22 ;  /* 0x000000ffff0a8224 */ /* 0x000fe200078e0016 */
[----:B------:R-:W-:Y:S01]  /*04b0*/  @!P0 MOV R19, R7 ;  /* 0x0000000700138202 */ /* 0x000fe20000000f00 */
[----:B------:R-:W-:-:S04]  /*04c0*/  @!P0 IMAD.MOV.U32 R18, RZ, RZ, R14 ;  /* 0x000000ffff128224 */ /* 0x000fc800078e000e */
[----:B------:R0:W3:Y:S01]  /*04d0*/  @!P0 LDG.E R10, desc[UR10][R10.64] ;  /* 0x0000000a0a0a8981 */ /* 0x0000e2000c1e1900 */
[----:B------:R-:W-:-:S04]  /*04e0*/  @!P0 IMAD.WIDE.U32 R18, R23, UR8, R18 ;  /* 0x0000000817128c25 */ /* 0x000fc8000f8e0012 */
[----:B------:R-:W-:Y:S01]  /*04f0*/  @!P0 IMAD R23, R23, UR9, R24 ;  /* 0x0000000917178c24 */ /* 0x000fe2000f8e0218 */
[----:B-1----:R-:W-:-:S03]  /*0500*/  @!P0 LEA R16, P1, R18, R16, 0x1 ;  /* 0x0000001012108211 */ /* 0x002fc600078208ff */
[----:B------:R-:W-:Y:S02]  /*0510*/  @!P0 IMAD.IADD R19, R19, 0x1, R23 ;  /* 0x0000000113138824 */ /* 0x000fe400078e0217 */
[----:B------:R-:W1:Y:S03]  /*0520*/  @!P0 LDC.64 R22, c[0x0][0x390] ;  /* 0x0000e400ff168b82 */ /* 0x000e660000000a00 */
[----:B------:R-:W-:-:S05]  /*0530*/  @!P0 LEA.HI.X R17, R18, R17, R19, 0x1, P1 ;  /* 0x0000001112118211 */ /* 0x000fca00008f0c13 */
[----:B------:R4:W5:Y:S01]  /*0540*/  @!P0 LDG.E R16, desc[UR10][R16.64] ;  /* 0x0000000a10108981 */ /* 0x000962000c1e1900 */
[----:B------:R-:W-:Y:S01]  /*0550*/  @!P0 SHF.R.S32.HI R18, RZ, 0x1f, R4 ;  /* 0x0000001fff128819 */ /* 0x000fe20000011404 */
[----:B------:R-:W-:Y:S01]  /*0560*/  IMAD.U32 R9, R9, 0x10000, RZ ;  /* 0x0001000009097824 */ /* 0x000fe200078e00ff */
[----:B------:R-:W-:Y:S02]  /*0570*/  @!P0 MOV R19, R7 ;  /* 0x0000000700138202 */ /* 0x000fe40000000f00 */
[----:B------:R-:W-:Y:S01]  /*0580*/  SHF.L.U32 R8, R8, 0x10, RZ ;  /* 0x0000001008087819 */ /* 0x000fe200000006ff */
[----:B0-----:R-:W-:Y:S02]  /*0590*/  @!P0 IMAD R11, R18, UR8, RZ ;  /* 0x00000008120b8c24 */ /* 0x001fe4000f8e02ff */
[----:B------:R-:W-:Y:S02]  /*05a0*/  @!P0 IMAD.MOV.U32 R18, RZ, RZ, R14 ;  /* 0x000000ffff128224 */ /* 0x000fe400078e000e */
[----:B------:R-:W-:-:S02]  /*05b0*/  @!P0 IMAD R27, R4, UR9, R11 ;  /* 0x00000009041b8c24 */ /* 0x000fc4000f8e020b */
[----:B------:R-:W-:-:S04]  /*05c0*/  @!P0 IMAD.WIDE.U32 R18, R4, UR8, R18 ;  /* 0x0000000804128c25 */ /* 0x000fc8000f8e0012 */
[----:B------:R-:W-:Y:S01]  /*05d0*/  @!P0 VIADD R11, R4, 0x1 ;  /* 0x00000001040b8836 */ /* 0x000fe20000000000 */
[----:B-1----:R-:W-:Y:S01]  /*05e0*/  @!P0 LEA R26, P1, R18, R22, 0x1 ;  /* 0x00000016121a8211 */ /* 0x002fe200078208ff */
[----:B------:R-:W-:-:S03]  /*05f0*/  @!P0 IMAD.IADD R19, R19, 0x1, R27 ;  /* 0x0000000113138824 */ /* 0x000fc600078e021b */
[----:B----4-:R-:W-:Y:S02]  /*0600*/  @!P0 SHF.R.S32.HI R17, RZ, 0x1f, R11 ;  /* 0x0000001fff118819 */ /* 0x010fe4000001140b */
[----:B------:R-:W-:Y:S01]  /*0610*/  @!P0 LEA.HI.X R23, R18, R23, R19, 0x1, P1 ;  /* 0x0000001712178211 */ /* 0x000fe200008f0c13 */
[----:B------:R-:W-:Y:S01]  /*0620*/  @!P0 IMAD.MOV.U32 R19, RZ, RZ, R7 ;  /* 0x000000ffff138224 */ /* 0x000fe200078e0007 */
[----:B------:R-:W-:Y:S01]  /*0630*/  @!P0 MOV R18, R14 ;  /* 0x0000000e00128202 */ /* 0x000fe20000000f00 */
[----:B------:R-:W-:Y:S02]  /*0640*/  @!P0 IMAD R22, R17, UR8, RZ ;  /* 0x0000000811168c24 */ /* 0x000fe4000f8e02ff */
[----:B------:R-:W-:Y:S02]  /*0650*/  FADD.FTZ R17, R9, R8 ;  /* 0x0000000809117221 */ /* 0x000fe40000010000 */
[----:B------:R-:W-:-:S04]  /*0660*/  @!P0 IMAD.WIDE.U32 R18, R11, UR8, R18 ;  /* 0x000000080b128c25 */ /* 0x000fc8000f8e0012 */
[----:B------:R-:W-:Y:S01]  /*0670*/  FADD.FTZ R20, R17, R20 ;  /* 0x0000001411147221 */ /* 0x000fe20000010000 */
[----:B------:R-:W-:Y:S01]  /*0680*/  @!P0 IMAD R11, R11, UR9, R22 ;  /* 0x000000090b0b8c24 */ /* 0x000fe2000f8e0216 */
[----:B--2---:R-:W-:-:S03]  /*0690*/  @!P0 LEA R24, P1, R18, R28, 0x1 ;  /* 0x0000001c12188211 */ /* 0x004fc600078208ff */
[----:B------:R-:W-:Y:S01]  /*06a0*/  @!P0 IMAD.IADD R11, R19, 0x1, R11 ;  /* 0x00000001130b8824 */ /* 0x000fe200078e020b */
[----:B------:R-:W-:-:S04]  /*06b0*/  @!P0 IADD3 R19, PT, PT, R4, 0x2, RZ ;  /* 0x0000000204138810 */ /* 0x000fc80007ffe0ff */
[--C-:B------:R-:W-:Y:S02]  /*06c0*/  @!P0 LEA.HI.X R29, R18, R29, R11.reuse, 0x1, P1 ;  /* 0x0000001d121d8211 */ /* 0x100fe400008f0c0b */
[----:B------:R-:W-:Y:S02]  /*06d0*/  PRMT R18, RZ, 0x7610, R18 ;  /* 0x00007610ff127816 */ /* 0x000fe40000000012 */
[----:B------:R-:W-:Y:S02]  /*06e0*/  PRMT R11, RZ, 0x7610, R11 ;  /* 0x00007610ff0b7816 */ /* 0x000fe4000000000b */
[----:B------:R-:W-:Y:S02]  /*06f0*/  @!P0 SHF.R.S32.HI R17, RZ, 0x1f, R19 ;  /* 0x0000001fff118819 */ /* 0x000fe40000011413 */
[C---:B---3--:R-:W-:Y:S02]  /*0700*/  @!P0 PRMT R18, R10.reuse, 0x7632, R18 ;  /* 0x000076320a128816 */ /* 0x048fe40000000012 */
[----:B------:R-:W-:Y:S01]  /*0710*/  @!P0 PRMT R11, R10, 0x7610, R11 ;  /* 0x000076100a0b8816 */ /* 0x000fe2000000000b */
[----:B------:R-:W-:-:S02]  /*0720*/  FMUL.FTZ R10, R8, R8 ;  /* 0x00000008080a7220 */ /* 0x000fc40000410000 */
[----:B------:R-:W-:Y:S02]  /*0730*/  IMAD.U32 R8, R18, 0x10000, RZ ;  /* 0x0001000012087824 */ /* 0x000fe400078e00ff */
[----:B------:R-:W-:Y:S01]  /*0740*/  FFMA.FTZ R10, R9, R9, R10 ;  /* 0x00000009090a7223 */ /* 0x000fe2000001000a */
[----:B------:R-:W-:Y:S02]  /*0750*/  IMAD.U32 R9, R11, 0x10000, RZ ;  /* 0x000100000b097824 */ /* 0x000fe400078e00ff */
[----:B------:R-:W-:Y:S01]  /*0760*/  FMUL.FTZ R18, R8, R8 ;  /* 0x0000000808127220 */ /* 0x000fe20000410000 */
[----:B------:R-:W-:Y:S01]  /*0770*/  FADD.FTZ R21, R10, R21 ;  /* 0x000000150a157221 */ /* 0x000fe20000010000 */
[C---:B------:R-:W-:Y:S02]  /*0780*/  FADD.FTZ R11, R9.reuse, R8 ;  /* 0x00000008090b7221 */ /* 0x040fe40000010000 */
[----:B------:R-:W-:Y:S01]  /*0790*/  FFMA.FTZ R10, R9, R9, R18 ;  /* 0x00000009090a7223 */ /* 0x000fe20000010012 */
[----:B------:R-:W-:Y:S01]  /*07a0*/  PRMT R8, RZ, 0x7610, R8 ;  /* 0x00007610ff087816 */ /* 0x000fe20000000008 */
[----:B------:R-:W-:Y:S01]  /*07b0*/  @!P0 IMAD R18, R17, UR8, RZ ;  /* 0x0000000811128c24 */ /* 0x000fe2000f8e02ff */
[----:B------:R-:W-:-:S02]  /*07c0*/  PRMT R9, RZ, 0x7610, R9 ;  /* 0x00007610ff097816 */ /* 0x000fc40000000009 */
[----:B------:R-:W-:Y:S01]  /*07d0*/  @!P0 MOV R17, R7 ;  /* 0x0000000700118202 */ /* 0x000fe20000000f00 */
[----:B------:R-:W-:Y:S01]  /*07e0*/  @!P0 IMAD R27, R19, UR9, R18 ;  /* 0x00000009131b8c24 */ /* 0x000fe2000f8e0212 */
[C---:B-----5:R-:W-:Y:S02]  /*07f0*/  @!P0 PRMT R8, R16.reuse, 0x7610, R8 ;  /* 0x0000761010088816 */ /* 0x060fe40000000008 */
[----:B------:R-:W-:Y:S01]  /*0800*/  @!P0 PRMT R9, R16, 0x7632, R9 ;  /* 0x0000763210098816 */ /* 0x000fe20000000009 */
[----:B------:R-:W-:-:S04]  /*0810*/  @!P0 IMAD.MOV.U32 R16, RZ, RZ, R14 ;  /* 0x000000ffff108224 */ /* 0x000fc800078e000e */
[----:B------:R-:W-:Y:S02]  /*0820*/  @!P0 IMAD.WIDE.U32 R16, R19, UR8, R16 ;  /* 0x0000000813108c25 */ /* 0x000fe4000f8e0010 */
[----:B------:R-:W0:Y:S02]  /*0830*/  @!P0 LDC.64 R18, c[0x0][0x390] ;  /* 0x0000e400ff128b82 */ /* 0x000e240000000a00 */
[----:B------:R-:W-:Y:S02]  /*0840*/  @!P0 IMAD.IADD R27, R17, 0x1, R27 ;  /* 0x00000001111b8824 */ /* 0x000fe400078e021b */
[----:B------:R-:W-:Y:S01]  /*0850*/  @!P0 IMAD.MOV.U32 R17, RZ, RZ, R23 ;  /* 0x000000ffff118224 */ /* 0x000fe200078e0017 */
[----:B0-----:R-:W-:-:S04]  /*0860*/  @!P0 LEA R22, P1, R16, R18, 0x1 ;  /* 0x0000001210168211 */ /* 0x001fc800078208ff */
[----:B------:R-:W-:Y:S01]  /*0870*/  @!P0 LEA.HI.X R27, R16, R19, R27, 0x1, P1 ;  /* 0x00000013101b8211 */ /* 0x000fe200008f0c1b */
[----:B------:R-:W-:Y:S01]  /*0880*/  @!P0 VIADD R19, R4, 0x3 ;  /* 0x0000000304138836 */ /* 0x000fe20000000000 */
[----:B------:R-:W-:-:S04]  /*0890*/  @!P0 MOV R16, R26 ;  /* 0x0000001a00108202 */ /* 0x000fc80000000f00 */
[----:B------:R-:W-:Y:S01]  /*08a0*/  @!P0 SHF.R.S32.HI R18, RZ, 0x1f, R19 ;  /* 0x0000001fff128819 */ /* 0x000fe20000011413 */
[----:B------:R0:W2:Y:S04]  /*08b0*/  @!P0 LDG.E R23, desc[UR10][R16.64] ;  /* 0x0000000a10178981 */ /* 0x0000a8000c1e1900 */
[----:B------:R-:W-:Y:S02]  /*08c0*/  @!P0 IMAD R18, R18, UR8, RZ ;  /* 0x0000000812128c24 */ /* 0x000fe4000f8e02ff */
[----:B0-----:R-:W-:Y:S01]  /*08d0*/  @!P0 IMAD.MOV.U32 R16, RZ, RZ, R24 ;  /* 0x000000ffff108224 */ /* 0x001fe200078e0018 */
[----:B------:R-:W-:-:S05]  /*08e0*/  @!P0 MOV R17, R29 ;  /* 0x0000001d00118202 */ /* 0x000fca0000000f00 */
[----:B------:R0:W3:Y:S01]  /*08f0*/  @!P0 LDG.E R24, desc[UR10][R16.64] ;  /* 0x0000000a10188981 */ /* 0x0000e2000c1e1900 */
[----:B------:R-:W-:Y:S02]  /*0900*/  @!P0 IMAD R29, R19, UR9, R18 ;  /* 0x00000009131d8c24 */ /* 0x000fe4000f8e0212 */
[----:B------:R-:W-:-:S06]  /*0910*/  @!P0 IMAD.MOV.U32 R26, RZ, RZ, R22 ;  /* 0x000000ffff1a8224 */ /* 0x000fcc00078e0016 */
[----:B------:R1:W4:Y:S01]  /*0920*/  @!P0 LDG.E R26, desc[UR10][R26.64] ;  /* 0x0000000a1a1a8981 */ /* 0x000322000c1e1900 */
[----:B0-----:R-:W-:Y:S02]  /*0930*/  @!P0 IMAD.MOV.U32 R16, RZ, RZ, R14 ;  /* 0x000000ffff108224 */ /* 0x001fe400078e000e */
[----:B------:R-:W-:Y:S02]  /*0940*/  @!P0 IMAD.MOV.U32 R17, RZ, RZ, R7 ;  /* 0x000000ffff118224 */ /* 0x000fe400078e0007 */
[----:B------:R-:W-:Y:S02]  /*0950*/  @!P0 IMAD.WIDE.U32 R16, R19, UR8, R16 ;  /* 0x0000000813108c25 */ /* 0x000fe4000f8e0010 */
[----:B------:R-:W0:Y:S03]  /*0960*/  @!P0 LDC.64 R18, c[0x0][0x390] ;  /* 0x0000e400ff128b82 */ /* 0x000e260000000a00 */
[----:B------:R-:W-:Y:S01]  /*0970*/  @!P0 IADD3 R29, PT, PT, R17, R29, RZ ;  /* 0x0000001d111d8210 */ /* 0x000fe20007ffe0ff */
[----:B------:R-:W-:Y:S01]  /*0980*/  @!P0 IMAD.MOV.U32 R17, RZ, RZ, R7 ;  /* 0x000000ffff118224 */ /* 0x000fe200078e0007 */
[----:B0-----:R-:W-:-:S04]  /*0990*/  @!P0 LEA R28, P1, R16, R18, 0x1 ;  /* 0x00000012101c8211 */ /* 0x001fc800078208ff */
[----:B------:R-:W-:Y:S01]  /*09a0*/  @!P0 LEA.HI.X R29, R16, R19, R29, 0x1, P1 ;  /* 0x00000013101d8211 */ /* 0x000fe200008f0c1d */
[----:B------:R-:W-:Y:S01]  /*09b0*/  @!P0 VIADD R19, R4, 0x4 ;  /* 0x0000000404138836 */ /* 0x000fe20000000000 */
[----:B------:R-:W-:-:S03]  /*09c0*/  @!P0 MOV R16, R14 ;  /* 0x0000000e00108202 */ /* 0x000fc60000000f00 */
[----:B------:R0:W5:Y:S01]  /*09d0*/  @!P0 LDG.E R22, desc[UR10][R28.64] ;  /* 0x0000000a1c168981 */ /* 0x000162000c1e1900 */
[----:B------:R-:W-:-:S05]  /*09e0*/  @!P0 SHF.R.S32.HI R18, RZ, 0x1f, R19 ;  /* 0x0000001fff128819 */ /* 0x000fca0000011413 */
[----:B------:R-:W-:-:S04]  /*09f0*/  @!P0 IMAD R18, R18, UR8, RZ ;  /* 0x0000000812128c24 */ /* 0x000fc8000f8e02ff */
[C---:B-1----:R-:W-:Y:S02]  /*0a00*/  @!P0 IMAD R27, R19.reuse, UR9, R18 ;  /* 0x00000009131b8c24 */ /* 0x042fe4000f8e0212 */
[----:B------:R-:W-:Y:S02]  /*0a10*/  @!P0 IMAD.WIDE.U32 R18, R19, UR8, R16 ;  /* 0x0000000813128c25 */ /* 0x000fe4000f8e0010 */
[----:B------:R-:W1:Y:S02]  /*0a20*/  @!P0 LDC.64 R16, c[0x0][0x390] ;  /* 0x0000e400ff108b82 */ /* 0x000e640000000a00 */
[----:B------:R-:W-:Y:S01]  /*0a30*/  @!P0 IMAD.IADD R19, R19, 0x1, R27 ;  /* 0x0000000113138824 */ /* 0x000fe200078e021b */
[----:B-1----:R-:W-:-:S04]  /*0a40*/  @!P0 LEA R16, P1, R18, R16, 0x1 ;  /* 0x0000001012108211 */ /* 0x002fc800078208ff */
[----:B------:R-:W-:-:S05]  /*0a50*/  @!P0 LEA.HI.X R17, R18, R17, R19, 0x1, P1 ;  /* 0x0000001112118211 */ /* 0x000fca00008f0c13 */
[----:B------:R1:W5:Y:S01]  /*0a60*/  @!P0 LDG.E R16, desc[UR10][R16.64] ;  /* 0x0000000a10108981 */ /* 0x000362000c1e1900 */
[----:B------:R-:W-:Y:S01]  /*0a70*/  SHF.L.U32 R9, R9, 0x10, RZ ;  /* 0x0000001009097819 */ /* 0x000fe200000006ff */
[--C-:B0-----:R-:W-:Y:S01]  /*0a80*/  FADD.FTZ R28, R21, R10.reuse ;  /* 0x0000000a151c7221 */ /* 0x101fe20000010000 */
[----:B------:R-:W-:Y:S01]  /*0a90*/  PRMT R10, RZ, 0x7610, R10 ;  /* 0x00007610ff0a7816 */ /* 0x000fe2000000000a */
[----:B------:R-:W-:Y:S01]  /*0aa0*/  IMAD.U32 R8, R8, 0x10000, RZ ;  /* 0x0001000008087824 */ /* 0x000fe200078e00ff */
[----:B------:R-:W-:Y:S01]  /*0ab0*/  PRMT R18, RZ, 0x7610, R18 ;  /* 0x00007610ff127816 */ /* 0x000fe20000000012 */
[----:B------:R-:W-:Y:S01]  /*0ac0*/  FADD.FTZ R20, R20, R11 ;  /* 0x0000000b14147221 */ /* 0x000fe20000010000 */
[----:B------:R-:W-:Y:S01]  /*0ad0*/  FMUL.FTZ R11, R9, R9 ;  /* 0x00000009090b7220 */ /* 0x000fe20000410000 */
[C---:B------:R-:W-:Y:S01]  /*0ae0*/  FADD.FTZ R9, R8.reuse, R9 ;  /* 0x0000000908097221 */ /* 0x040fe20000010000 */
[----:B------:R-:W-:Y:S02]  /*0af0*/  PRMT R19, RZ, 0x7610, R19 ;  /* 0x00007610ff137816 */ /* 0x000fe40000000013 */
[----:B------:R-:W-:Y:S01]  /*0b00*/  FFMA.FTZ R11, R8, R8, R11 ;  /* 0x00000008080b7223 */ /* 0x000fe2000001000b */
[----:B------:R-:W-:Y:S01]  /*0b10*/  FADD.FTZ R8, R20, R9 ;  /* 0x0000000914087221 */ /* 0x000fe20000010000 */
[----:B------:R-:W-:-:S02]  /*0b20*/  PRMT R20, RZ, 0x7610, R20 ;  /* 0x00007610ff147816 */ /* 0x000fc40000000014 */
[----:B------:R-:W-:Y:S01]  /*0b30*/  PRMT R21, RZ, 0x7610, R21 ;  /* 0x00007610ff157816 */ /* 0x000fe20000000015 */
[----:B------:R-:W-:Y:S01]  /*0b40*/  FADD.FTZ R9, R28, R11 ;  /* 0x0000000b1c097221 */ /* 0x000fe20000010000 */
[----:B------:R-:W-:-:S05]  /*0b50*/  VIADD R0, R0, 0x8 ;  /* 0x0000000800007836 */ /* 0x000fca0000000000 */
[----:B------:R-:W-:Y:S01]  /*0b60*/  ISETP.NE.AND P1, PT, R0, RZ, PT ;  /* 0x000000ff0000720c */ /* 0x000fe20003f25270 */
[----:B------:R-:W-:Y:S01]  /*0b70*/  VIADD R4, R4, 0x8 ;  /* 0x0000000804047836 */ /* 0x000fe20000000000 */
[C---:B--2---:R-:W-:Y:S02]  /*0b80*/  @!P0 PRMT R10, R23.reuse, 0x7632, R10 ;  /* 0x00007632170a8816 */ /* 0x044fe4000000000a */
[----:B------:R-:W-:-:S03]  /*0b90*/  @!P0 PRMT R18, R23, 0x7610, R18 ;  /* 0x0000761017128816 */ /* 0x000fc60000000012 */
[----:B-1----:R-:W-:Y:S01]  /*0ba0*/  IMAD.U32 R17, R10, 0x10000, RZ ;  /* 0x000100000a117824 */ /* 0x002fe200078e00ff */
[----:B------:R-:W-:Y:S02]  /*0bb0*/  SHF.L.U32 R18, R18, 0x10, RZ ;  /* 0x0000001012127819 */ /* 0x000fe400000006ff */
[----:B------:R-:W-:Y:S01]  /*0bc0*/  PRMT R10, RZ, 0x7610, R10 ;  /* 0x00007610ff0a7816 */ /* 0x000fe2000000000a */
[----:B------:R-:W-:Y:S02]  /*0bd0*/  FMUL.FTZ R11, R17, R17 ;  /* 0x00000011110b7220 */ /* 0x000fe40000410000 */
[----:B------:R-:W-:Y:S01]  /*0be0*/  FADD.FTZ R17, R18, R17 ;  /* 0x0000001112117221 */ /* 0x000fe20000010000 */
[C---:B---3--:R-:W-:Y:S02]  /*0bf0*/  @!P0 PRMT R19, R24.reuse, 0x7632, R19 ;  /* 0x0000763218138816 */ /* 0x048fe40000000013 */
[----:B------:R-:W-:-:S03]  /*0c00*/  @!P0 PRMT R20, R24, 0x7610, R20 ;  /* 0x0000761018148816 */ /* 0x000fc60000000014 */
[----:B------:R-:W-:Y:S02]  /*0c10*/  IMAD.U32 R19, R19, 0x10000, RZ ;  /* 0x0001000013137824 */ /* 0x000fe400078e00ff */
[----:B------:R-:W-:Y:S01]  /*0c20*/  FFMA.FTZ R18, R18, R18, R11 ;  /* 0x0000001212127223 */ /* 0x000fe2000001000b */
[----:B----4-:R-:W-:Y:S01]  /*0c30*/  @!P0 PRMT R21, R26, 0x7632, R21 ;  /* 0x000076321a158816 */ /* 0x010fe20000000015 */
[----:B------:R-:W-:Y:S01]  /*0c40*/  FADD.FTZ R24, R8, R17 ;  /* 0x0000001108187221 */ /* 0x000fe20000010000 */
[----:B------:R-:W-:Y:S01]  /*0c50*/  @!P0 PRMT R10, R26, 0x7610, R10 ;  /* 0x000076101a0a8816 */ /* 0x000fe2000000000a */
[----:B------:R-:W-:Y:S02]  /*0c60*/  IMAD.U32 R20, R20, 0x10000, RZ ;  /* 0x0001000014147824 */ /* 0x000fe400078e00ff */
[----:B------:R-:W-:Y:S01]  /*0c70*/  FMUL.FTZ R11, R19, R19 ;  /* 0x00000013130b7220 */ /* 0x000fe20000410000 */
[----:B------:R-:W-:Y:S01]  /*0c80*/  SHF.L.U32 R8, R21, 0x10, RZ ;  /* 0x0000001015087819 */ /* 0x000fe200000006ff */
[----:B------:R-:W-:Y:S01]  /*0c90*/  FADD.FTZ R18, R9, R18 ;  /* 0x0000001209127221 */ /* 0x000fe20000010000 */
[----:B------:R-:W-:-:S02]  /*0ca0*/  IMAD.U32 R9, R10, 0x10000, RZ ;  /* 0x000100000a097824 */ /* 0x000fc400078e00ff */
[----:B------:R-:W-:Y:S01]  /*0cb0*/  FFMA.FTZ R11, R20, R20, R11 ;  /* 0x00000014140b7223 */ /* 0x000fe2000001000b */
[----:B------:R-:W-:Y:S01]  /*0cc0*/  FMUL.FTZ R10, R8, R8 ;  /* 0x00000008080a7220 */ /* 0x000fe20000410000 */
[----:B------:R-:W-:Y:S02]  /*0cd0*/  FADD.FTZ R19, R20, R19 ;  /* 0x0000001314137221 */ /* 0x000fe40000010000 */
[--C-:B------:R-:W-:Y:S01]  /*0ce0*/  FADD.FTZ R21, R18, R11.reuse ;  /* 0x0000000b12157221 */ /* 0x100fe20000010000 */
[----:B------:R-:W-:Y:S01]  /*0cf0*/  PRMT R11, RZ, 0x7610, R11 ;  /* 0x00007610ff0b7816 */ /* 0x000fe2000000000b */
[C---:B------:R-:W-:Y:S01]  /*0d00*/  FADD.FTZ R8, R9.reuse, R8 ;  /* 0x0000000809087221 */ /* 0x040fe20000010000 */
[----:B------:R-:W-:Y:S01]  /*0d10*/  FFMA.FTZ R10, R9, R9, R10 ;  /* 0x00000009090a7223 */ /* 0x000fe2000001000a */
[----:B------:R-:W-:Y:S01]  /*0d20*/  PRMT R9, RZ, 0x7610, R9 ;  /* 0x00007610ff097816 */ /* 0x000fe20000000009 */
[----:B------:R-:W-:Y:S01]  /*0d30*/  FADD.FTZ R19, R24, R19 ;  /* 0x0000001318137221 */ /* 0x000fe20000010000 */
[----:B------:R-:W-:-:S03]  /*0d40*/  PRMT R17, RZ, 0x7610, R17 ;  /* 0x00007610ff117816 */ /* 0x000fc60000000011 */
[----:B------:R-:W-:Y:S01]  /*0d50*/  FADD.FTZ R19, R19, R8 ;  /* 0x0000000813137221 */ /* 0x000fe20000010000 */
[----:B------:R-:W-:Y:S01]  /*0d60*/  FADD.FTZ R21, R21, R10 ;  /* 0x0000000a15157221 */ /* 0x000fe20000010000 */
[C---:B-----5:R-:W-:Y:S02]  /*0d70*/  @!P0 PRMT R11, R22.reuse, 0x7632, R11 ;  /* 0x00007632160b8816 */ /* 0x060fe4000000000b */
        /* <DEDUP_REMOVED lines=20> */
.L_x_2060:
        /* <DEDUP_REMOVED lines=12> */
[----:B------:R-:W-:-:S03]  /*0f80*/  @!P0 IADD3 R11, PT, PT, R4, 0x1, RZ ;  /* 0x00000001040b8810 */ /* 0x000fc60007ffe0ff */
[----:B------:R-:W-:Y:S01]  /*0f90*/  @!P0 IMAD R19, R6, UR4, RZ ;  /* 0x0000000406138c24 */ /* 0x000fe2000f8e02ff */
[----:B------:R-:W-:Y:S01]  /*0fa0*/  @!P0 SHF.R.S32.HI R10, RZ, 0x1f, R11 ;  /* 0x0000001fff0a8819 */ /* 0x000fe2000001140b */
[----:B------:R-:W1:Y:S01]  /*0fb0*/  @!P0 LDC.64 R28, c[0x0][0x390] ;  /* 0x0000e400ff1c8b82 */ /* 0x000e620000000a00 */
[----:B------:R-:W-:Y:S02]  /*0fc0*/  @!P0 IMAD.MOV.U32 R6, RZ, RZ, R14 ;  /* 0x000000ffff068224 */ /* 0x000fe400078e000e */
[C---:B------:R-:W-:Y:S02]  /*0fd0*/  @!P0 IMAD R19, R4.reuse, UR5, R19 ;  /* 0x0000000504138c24 */ /* 0x040fe4000f8e0213 */
[----:B------:R-:W-:-:S04]  /*0fe0*/  @!P0 IMAD.WIDE.U32 R8, R4, UR4, R6 ;  /* 0x0000000404088c25 */ /* 0x000fc8000f8e0006 */
[----:B------:R-:W-:Y:S02]  /*0ff0*/  @!P0 IMAD R10, R10, UR4, RZ ;  /* 0x000000040a0a8c24 */ /* 0x000fe4000f8e02ff */
[----:B------:R-:W-:Y:S02]  /*1000*/  @!P0 IMAD.IADD R9, R9, 0x1, R19 ;  /* 0x0000000109098824 */ /* 0x000fe400078e0213 */
[----:B------:R-:W-:Y:S01]  /*1010*/  @!P0 IMAD.WIDE.U32 R18, R11, UR4, R6 ;  /* 0x000000040b128c25 */ /* 0x000fe2000f8e0006 */
[----:B0-----:R-:W-:-:S03]  /*1020*/  @!P0 LEA R16, P2, R8, R16, 0x1 ;  /* 0x0000001008108211 */ /* 0x001fc600078408ff */
[----:B------:R-:W-:Y:S01]  /*1030*/  @!P0 IMAD R11, R11, UR5, R10 ;  /* 0x000000050b0b8c24 */ /* 0x000fe2000f8e020a */
[----:B------:R-:W-:Y:S02]  /*1040*/  @!P0 LEA.HI.X R17, R8, R17, R9, 0x1, P2 ;  /* 0x0000001108118211 */ /* 0x000fe400010f0c09 */
[----:B------:R-:W0:Y:S02]  /*1050*/  @!P0 LDC.64 R8, c[0x0][0x390] ;  /* 0x0000e400ff088b82 */ /* 0x000e240000000a00 */
[----:B------:R-:W-:Y:S01]  /*1060*/  @!P0 IADD3 R6, PT, PT, R19, R11, RZ ;  /* 0x0000000b13068210 */ /* 0x000fe20007ffe0ff */
[----:B------:R-:W-:Y:S01]  /*1070*/  @!P0 VIADD R19, R4, 0x2 ;  /* 0x0000000204138836 */ /* 0x000fe20000000000 */
[C---:B-1----:R-:W-:Y:S01]  /*1080*/  @!P0 LEA R28, P2, R18.reuse, R28, 0x1 ;  /* 0x0000001c121c8211 */ /* 0x042fe200078408ff */
[----:B------:R1:W2:Y:S03]  /*1090*/  @!P0 LDG.E R23, desc[UR10][R16.64] ;  /* 0x0000000a10178981 */ /* 0x0002a6000c1e1900 */
[----:B------:R-:W-:Y:S01]  /*10a0*/  @!P0 LEA.HI.X R29, R18, R29, R6, 0x1, P2 ;  /* 0x0000001d121d8211 */ /* 0x000fe200010f0c06 */
[----:B------:R-:W3:Y:S01]  /*10b0*/  @!P0 LDC.64 R10, c[0x0][0x390] ;  /* 0x0000e400ff0a8b82 */ /* 0x000ee20000000a00 */
[----:B------:R-:W-:-:S02]  /*10c0*/  @!P0 SHF.R.S32.HI R6, RZ, 0x1f, R19 ;  /* 0x0000001fff068819 */ /* 0x000fc40000011413 */
[----:B------:R-:W-:Y:S01]  /*10d0*/  @!P0 SHF.R.S32.HI R18, RZ, 0x1f, R27 ;  /* 0x0000001fff128819 */ /* 0x000fe2000001141b */
[----:B------:R-:W4:Y:S02]  /*10e0*/  @!P0 LDG.E R22, desc[UR10][R28.64] ;  /* 0x0000000a1c168981 */ /* 0x000f24000c1e1900 */
[----:B------:R-:W-:Y:S01]  /*10f0*/  @!P0 IMAD R24, R6, UR4, RZ ;  /* 0x0000000406188c24 */ /* 0x000fe2000f8e02ff */
[----:B------:R-:W-:Y:S01]  /*1100*/  @!P0 MOV R6, R14 ;  /* 0x0000000e00068202 */ /* 0x000fe20000000f00 */
[----:B------:R-:W-:Y:S02]  /*1110*/  @!P0 IMAD R26, R18, UR4, RZ ;  /* 0x00000004121a8c24 */ /* 0x000fe4000f8e02ff */
[C---:B------:R-:W-:Y:S02]  /*1120*/  @!P0 IMAD R24, R19.reuse, UR5, R24 ;  /* 0x0000000513188c24 */ /* 0x040fe4000f8e0218 */
[----:B-1----:R-:W-:-:S04]  /*1130*/  @!P0 IMAD.WIDE.U32 R16, R19, UR4, R6 ;  /* 0x0000000413108c25 */ /* 0x002fc8000f8e0006 */
[----:B------:R-:W-:Y:S01]  /*1140*/  @!P0 IMAD.WIDE.U32 R18, R27, UR4, R6 ;  /* 0x000000041b128c25 */ /* 0x000fe2000f8e0006 */
[----:B0-----:R-:W-:-:S03]  /*1150*/  @!P0 LEA R8, P2, R16, R8, 0x1 ;  /* 0x0000000810088211 */ /* 0x001fc600078408ff */
[----:B------:R-:W-:Y:S02]  /*1160*/  @!P0 IMAD R27, R27, UR5, R26 ;  /* 0x000000051b1b8c24 */ /* 0x000fe4000f8e021a */
[----:B------:R-:W-:Y:S02]  /*1170*/  @!P0 IMAD.IADD R24, R17, 0x1, R24 ;  /* 0x0000000111188824 */ /* 0x000fe400078e0218 */
[----:B------:R-:W-:Y:S01]  /*1180*/  @!P0 IMAD.IADD R27, R19, 0x1, R27 ;  /* 0x00000001131b8824 */ /* 0x000fe200078e021b */
[----:B---3--:R-:W-:Y:S02]  /*1190*/  @!P0 LEA R10, P3, R18, R10, 0x1 ;  /* 0x0000000a120a8211 */ /* 0x008fe400078608ff */
[----:B------:R-:W-:Y:S02]  /*11a0*/  @!P0 LEA.HI.X R9, R16, R9, R24, 0x1, P2 ;  /* 0x0000000910098211 */ /* 0x000fe400010f0c18 */
[----:B------:R-:W-:-:S03]  /*11b0*/  @!P0 LEA.HI.X R11, R18, R11, R27, 0x1, P3 ;  /* 0x0000000b120b8211 */ /* 0x000fc600018f0c1b */
[----:B------:R0:W3:Y:S04]  /*11c0*/  @!P0 LDG.E R8, desc[UR10][R8.64] ;  /* 0x0000000a08088981 */ /* 0x0000e8000c1e1900 */
        /* <DEDUP_REMOVED lines=9> */
[----:B------:R-:W-:-:S04]  /*1260*/  IMAD.U32 R17, R6, 0x10000, RZ ;  /* 0x0001000006117824 */ /* 0x000fc800078e00ff */
[----:B0-----:R-:W-:Y:S01]  /*1270*/  FADD.FTZ R9, R16, R17 ;  /* 0x0000001110097221 */ /* 0x001fe20000010000 */
[----:B------:R-:W-:Y:S01]  /*1280*/  FMUL.FTZ R17, R17, R17 ;  /* 0x0000001111117220 */ /* 0x000fe20000410000 */
[----:B----4-:R-:W-:-:S03]  /*1290*/  @!P0 PRMT R19, R22, 0x7610, R19 ;  /* 0x0000761016138816 */ /* 0x010fc60000000013 */
[----:B------:R-:W-:Y:S01]  /*12a0*/  FFMA.FTZ R16, R16, R16, R17 ;  /* 0x0000001010107223 */ /* 0x000fe20000010011 */
[----:B------:R-:W-:-:S03]  /*12b0*/  @!P0 PRMT R18, R22, 0x7632, R18 ;  /* 0x0000763216128816 */ /* 0x000fc60000000012 */
[--C-:B------:R-:W-:Y:S01]  /*12c0*/  FADD.FTZ R21, R21, R16.reuse ;  /* 0x0000001015157221 */ /* 0x100fe20000010000 */
[----:B------:R-:W-:Y:S01]  /*12d0*/  PRMT R16, RZ, 0x7610, R16 ;  /* 0x00007610ff107816 */ /* 0x000fe20000000010 */
[----:B------:R-:W-:Y:S01]  /*12e0*/  IMAD.U32 R6, R19, 0x10000, RZ ;  /* 0x0001000013067824 */ /* 0x000fe200078e00ff */
[----:B-1----:R-:W-:Y:S02]  /*12f0*/  SHF.L.U32 R11, R18, 0x10, RZ ;  /* 0x00000010120b7819 */ /* 0x002fe400000006ff */
[----:B------:R-:W-:Y:S02]  /*1300*/  PRMT R17, RZ, 0x7610, R17 ;  /* 0x00007610ff117816 */ /* 0x000fe40000000011 */
[----:B------:R-:W-:Y:S01]  /*1310*/  PRMT R18, RZ, 0x7610, R18 ;  /* 0x00007610ff127816 */ /* 0x000fe20000000012 */
[----:B------:R-:W-:Y:S01]  /*1320*/  FADD.FTZ R20, R20, R9 ;  /* 0x0000000914147221 */ /* 0x000fe20000010000 */
[----:B------:R-:W-:Y:S01]  /*1330*/  FADD.FTZ R9, R6, R11 ;  /* 0x0000000b06097221 */ /* 0x000fe20000010000 */
[----:B------:R-:W-:Y:S01]  /*1340*/  PRMT R19, RZ, 0x7610, R19 ;  /* 0x00007610ff137816 */ /* 0x000fe20000000013 */
[----:B------:R-:W-:Y:S01]  /*1350*/  FMUL.FTZ R11, R11, R11 ;  /* 0x0000000b0b0b7220 */ /* 0x000fe20000410000 */
[----:B---3--:R-:W-:-:S02]  /*1360*/  @!P0 PRMT R16, R8, 0x7632, R16 ;  /* 0x0000763208108816 */ /* 0x008fc40000000010 */
[----:B------:R-:W-:Y:S02]  /*1370*/  @!P0 PRMT R17, R8, 0x7610, R17 ;  /* 0x0000761008118816 */ /* 0x000fe40000000011 */
[----:B-----5:R-:W-:Y:S01]  /*1380*/  @!P0 PRMT R18, R10, 0x7632, R18 ;  /* 0x000076320a128816 */ /* 0x020fe20000000012 */
[----:B------:R-:W-:Y:S01]  /*1390*/  IMAD.U32 R16, R16, 0x10000, RZ ;  /* 0x0001000010107824 */ /* 0x000fe200078e00ff */
[----:B------:R-:W-:Y:S01]  /*13a0*/  @!P0 PRMT R19, R10, 0x7610, R19 ;  /* 0x000076100a138816 */ /* 0x000fe20000000013 */
[----:B------:R-:W-:Y:S01]  /*13b0*/  FFMA.FTZ R6, R6, R6, R11 ;  /* 0x0000000606067223 */ /* 0x000fe2000001000b */
[----:B------:R-:W-:Y:S01]  /*13c0*/  SHF.L.U32 R18, R18, 0x10, RZ ;  /* 0x0000001012127819 */ /* 0x000fe200000006ff */
[----:B------:R-:W-:Y:S02]  /*13d0*/  IMAD.U32 R17, R17, 0x10000, RZ ;  /* 0x0001000011117824 */ /* 0x000fe400078e00ff */
[----:B------:R-:W-:Y:S01]  /*13e0*/  FMUL.FTZ R8, R16, R16 ;  /* 0x0000001010087220 */ /* 0x000fe20000410000 */
[----:B------:R-:W-:Y:S01]  /*13f0*/  FADD.FTZ R21, R21, R6 ;  /* 0x0000000615157221 */ /* 0x000fe20000010000 */
[----:B------:R-:W-:Y:S01]  /*1400*/  FADD.FTZ R9, R20, R9 ;  /* 0x0000000914097221 */ /* 0x000fe20000010000 */
[----:B------:R-:W-:-:S02]  /*1410*/  IMAD.U32 R19, R19, 0x10000, RZ ;  /* 0x0001000013137824 */ /* 0x000fc400078e00ff */
        /* <DEDUP_REMOVED lines=9> */
.L_x_2062:
        /* <DEDUP_REMOVED lines=36> */
[C---:B---3--:R-:W-:Y:S01]  /*16f0*/  @!P0 PRMT R10, R8.reuse, 0x7632, R10 ;  /* 0x00007632080a8816 */ /* 0x048fe2000000000a */
[----:B------:R-:W-:Y:S01]  /*1700*/  IMAD.U32 R5, R5, 0x10000, RZ ;  /* 0x0001000005057824 */ /* 0x000fe200078e00ff */
[----:B------:R-:W-:Y:S01]  /*1710*/  @!P0 PRMT R11, R8, 0x7610, R11 ;  /* 0x00007610080b8816 */ /* 0x000fe2000000000b */
[----:B------:R-:W-:Y:S01]  /*1720*/  FMUL.FTZ R6, R0, R0 ;  /* 0x0000000000067220 */ /* 0x000fe20000410000 */
[----:B------:R-:W-:Y:S01]  /*1730*/  SHF.L.U32 R10, R10, 0x10, RZ ;  /* 0x000000100a0a7819 */ /* 0x000fe200000006ff */
[----:B------:R-:W-:Y:S02]  /*1740*/  FADD.FTZ R9, R5, R0 ;  /* 0x0000000005097221 */ /* 0x000fe40000010000 */
        /* <DEDUP_REMOVED lines=9> */
.L_x_2063:
[----:B------:R-:W-:Y:S05]  /*17e0*/  @P1 BRA `(.L_x_2059) ;  /* 0x00000000006c1947 */ /* 0x000fea0003800000 */
[----:B------:R-:W0:Y:S01]  /*17f0*/  LDCU.64 UR4, c[0x0][0x3e0] ;  /* 0x00007c00ff0477ac */ /* 0x000e220008000a00 */
[----:B------:R-:W-:Y:S01]  /*1800*/  SHF.R.S32.HI R0, RZ, 0x1f, R4 ;  /* 0x0000001fff007819 */ /* 0x000fe20000011404 */
[----:B------:R-:W-:Y:S01]  /*1810*/  BSSY.RECONVERGENT B0, `(.L_x_2064) ;  /* 0x0000011000007945 */ /* 0x000fe20003800200 */
[----:B------:R-:W-:Y:S02]  /*1820*/  MOV R6, R14 ;  /* 0x0000000e00067202 */ /* 0x000fe40000000f00 */
[----:B------:R-:W-:Y:S02]  /*1830*/  PRMT R8, RZ, 0x7610, R8 ;  /* 0x00007610ff087816 */ /* 0x000fe40000000008 */
[----:B0-----:R-:W-:Y:S01]  /*1840*/  ISETP.GE.U32.AND P0, PT, R12, UR4, PT ;  /* 0x000000040c007c0c */ /* 0x001fe2000bf06070 */
[----:B------:R-:W-:Y:S01]  /*1850*/  IMAD R5, R0, UR4, RZ ;  /* 0x0000000400057c24 */ /* 0x000fe2000f8e02ff */
[----:B------:R-:W-:Y:S01]  /*1860*/  PRMT R0, RZ, 0x7610, R0 ;  /* 0x00007610ff007816 */ /* 0x000fe20000000000 */
        /* <DEDUP_REMOVED lines=11> */
.L_x_2065:
[----:B------:R-:W-:Y:S05]  /*1920*/  BSYNC.RECONVERGENT B0 ;  /* 0x0000000000007941 */ /* 0x000fea0003800200 */
.L_x_2064:
[----:B------:R-:W-:Y:S01]  /*1930*/  IMAD.U32 R5, R0, 0x10000, RZ ;  /* 0x0001000000057824 */ /* 0x000fe200078e00ff */
[----:B------:R-:W-:-:S03]  /*1940*/  SHF.L.U32 R8, R8, 0x10, RZ ;  /* 0x0000001008087819 */ /* 0x000fc600000006ff */
[----:B------:R-:W-:Y:S02]  /*1950*/  FMUL.FTZ R7, R5, R5 ;  /* 0x0000000505077220 */ /* 0x000fe40000410000 */
[C---:B------:R-:W-:Y:S02]  /*1960*/  FADD.FTZ R5, R8.reuse, R5 ;  /* 0x0000000508057221 */ /* 0x040fe40000010000 */
[----:B------:R-:W-:Y:S02]  /*1970*/  FFMA.FTZ R8, R8, R8, R7 ;  /* 0x0000000808087223 */ /* 0x000fe40000010007 */
[----:B------:R-:W-:Y:S02]  /*1980*/  FADD.FTZ R20, R20, R5 ;  /* 0x0000000514147221 */ /* 0x000fe40000010000 */
[----:B------:R-:W-:-:S07]  /*1990*/  FADD.FTZ R21, R21, R8 ;  /* 0x0000000815157221 */ /* 0x000fce0000010000 */
.L_x_2059:
[----:B------:R-:W0:Y:S02]  /*19a0*/  LDCU UR4, c[0x0][0x40c] ;  /* 0x00008180ff0477ac */ /* 0x000e240008000800 */
[----:B0-----:R-:W0:Y:S01]  /*19b0*/  I2F.U32.RP R0, UR4 ;  /* 0x0000000400007d06 */ /* 0x001e220008209000 */
[----:B------:R-:W-:-:S07]  /*19c0*/  ISETP.NE.U32.AND P2, PT, RZ, UR4, PT ;  /* 0x00000004ff007c0c */ /* 0x000fce000bf45070 */
[----:B0-----:R-:W0:Y:S02]  /*19d0*/  MUFU.RCP R0, R0 ;  /* 0x0000000000007308 */ /* 0x001e240000001000 */
[----:B0-----:R-:W-:Y:S01]  /*19e0*/  VIADD R4, R0, 0xffffffe ;  /* 0x0ffffffe00047836 */ /* 0x001fe20000000000 */
[----:B------:R-:W-:-:S05]  /*19f0*/  MOV R0, 0x400 ;  /* 0x0000040000007802 */ /* 0x000fca0000000f00 */
[----:B------:R0:W1:Y:S02]  /*1a00*/  F2I.FTZ.U32.TRUNC.NTZ R5, R4 ;  /* 0x0000000400057305 */ /* 0x000064000021f000 */
[----:B0-----:R-:W-:Y:S02]  /*1a10*/  HFMA2 R4, -RZ, RZ, 0, 0 ;  /* 0x00000000ff047431 */ /* 0x001fe400000001ff */
[----:B-1----:R-:W-:-:S04]  /*1a20*/  IMAD.MOV R7, RZ, RZ, -R5 ;  /* 0x000000ffff077224 */ /* 0x002fc800078e0a05 */
[----:B------:R-:W-:-:S04]  /*1a30*/  IMAD R7, R7, UR4, RZ ;  /* 0x0000000407077c24 */ /* 0x000fc8000f8e02ff */
[----:B------:R-:W-:Y:S02]  /*1a40*/  IMAD.HI.U32 R26, R5, R7, R4 ;  /* 0x00000007051a7227 */ /* 0x000fe400078e0004 */
[----:B------:R-:W0:Y:S04]  /*1a50*/  S2R R5, SR_CgaCtaId ;  /* 0x0000000000057919 */ /* 0x000e280000008800 */
[----:B------:R-:W-:-:S04]  /*1a60*/  IMAD.HI.U32 R26, R26, R25, RZ ;  /* 0x000000191a1a7227 */ /* 0x000fc800078e00ff */
[----:B------:R-:W-:-:S04]  /*1a70*/  IMAD.MOV R2, RZ, RZ, -R26 ;  /* 0x000000ffff027224 */ /* 0x000fc800078e0a1a */
[----:B------:R-:W-:-:S05]  /*1a80*/  IMAD R2, R2, UR4, R25 ;  /* 0x0000000402027c24 */ /* 0x000fca000f8e0219 */
[----:B------:R-:W-:-:S13]  /*1a90*/  ISETP.GE.U32.AND P0, PT, R2, UR4, PT ;  /* 0x0000000402007c0c */ /* 0x000fda000bf06070 */
[----:B------:R-:W-:Y:S01]  /*1aa0*/  @P0 VIADD R2, R2, -UR4 ;  /* 0x8000000402020c36 */ /* 0x000fe20008000000 */
[----:B------:R-:W-:Y:S02]  /*1ab0*/  @P0 IADD3 R26, PT, PT, R26, 0x1, RZ ;  /* 0x000000011a1a0810 */ /* 0x000fe40007ffe0ff */
[----:B0-----:R-:W-:Y:S02]  /*1ac0*/  LEA R5, R5, R0, 0x18 ;  /* 0x0000000005057211 */ /* 0x001fe400078ec0ff */
[----:B------:R-:W-:-:S13]  /*1ad0*/  ISETP.GE.U32.AND P1, PT, R2, UR4, PT ;  /* 0x0000000402007c0c */ /* 0x000fda000bf26070 */
[----:B------:R-:W-:Y:S01]  /*1ae0*/  @P1 VIADD R26, R26, 0x1 ;  /* 0x000000011a1a1836 */ /* 0x000fe20000000000 */
        /* <DEDUP_REMOVED lines=18> */
[----:B------:R-:W2:Y:S04]  /*1c10*/  LDS R22, [R2+0x20] ;  /* 0x0000200002167984 */ /* 0x000ea80000000800 */
[----:B------:R-:W3:Y:S04]  /*1c20*/  LDS R24, [R2+0x1c] ;  /* 0x00001c0002187984 */ /* 0x000ee80000000800 */
[----:B0-----:R-:W-:Y:S04]  /*1c30*/  LDS R20, [R2+0x18] ;  /* 0x0000180002147984 */ /* 0x001fe80000000800 */
[----:B------:R-:W0:Y:S04]  /*1c40*/  LDS R21, [R2+0x24] ;  /* 0x0000240002157984 */ /* 0x000e280000000800 */
[----:B------:R-:W4:Y:S04]  /*1c50*/  LDS R19, [R2+0x2c] ;  /* 0x00002c0002137984 */ /* 0x000f280000000800 */
[----:B------:R-:W5:Y:S04]  /*1c60*/  LDS R17, [R2+0x28] ;  /* 0x0000280002117984 */ /* 0x000f680000000800 */
[----:B------:R-:W1:Y:S04]  /*1c70*/  LDS R18, [R2+0x30] ;  /* 0x0000300002127984 */ /* 0x000e680000000800 */
[----:B------:R-:W1:Y:S04]  /*1c80*/  LDS R16, [R2+0x38] ;  /* 0x0000380002107984 */ /* 0x000e680000000800 */
[----:B------:R-:W1:Y:S04]  /*1c90*/  LDS R14, [R2+0x34] ;  /* 0x00003400020e7984 */ /* 0x000e680000000800 */
[----:B------:R-:W1:Y:S04]  /*1ca0*/  LDS R15, [R2+0x3c] ;  /* 0x00003c00020f7984 */ /* 0x000e680000000800 */
[----:B------:R-:W1:Y:S01]  /*1cb0*/  LDS R13, [R2+0x44] ;  /* 0x00004400020d7984 */ /* 0x000e620000000800 */
[----:B--2---:R-:W-:-:S03]  /*1cc0*/  FADD.FTZ R3, R23, R22 ;  /* 0x0000001617037221 */ /* 0x004fc60000010000 */
[----:B------:R-:W2:Y:S01]  /*1cd0*/  LDS R12, [R2+0x48] ;  /* 0x00004800020c7984 */ /* 0x000ea20000000800 */
[----:B---3--:R-:W-:-:S03]  /*1ce0*/  ISETP.NE.AND P5, PT, R24, RZ, PT ;  /* 0x000000ff1800720c */ /* 0x008fc60003fa5270 */
[----:B------:R-:W3:Y:S01]  /*1cf0*/  LDS R11, [R2+0x40] ;  /* 0x00004000020b7984 */ /* 0x000ee20000000800 */
[----:B------:R-:W-:-:S03]  /*1d00*/  FSEL R0, R3, R22, !P5 ;  /* 0x0000001603007208 */ /* 0x000fc60006800000 */
[----:B------:R-:W3:Y:S01]  /*1d10*/  LDS R10, [R2+0x10] ;  /* 0x00001000020a7984 */ /* 0x000ee20000000800 */
[----:B0-----:R-:W-:-:S03]  /*1d20*/  FADD.FTZ R4, R20, R21 ;  /* 0x0000001514047221 */ /* 0x001fc60000010000 */
[----:B------:R-:W0:Y:S01]  /*1d30*/  LDS R8, [R2+0x50] ;  /* 0x0000500002087984 */ /* 0x000e220000000800 */
[----:B----4-:R-:W-:Y:S01]  /*1d40*/  FADD.FTZ R0, R19, R0 ;  /* 0x0000000013007221 */ /* 0x010fe20000010000 */
[----:B------:R-:W-:Y:S02]  /*1d50*/  FSEL R3, R4, R21, !P5 ;  /* 0x0000001504037208 */ /* 0x000fe40006800000 */
[----:B------:R-:W4:Y:S01]  /*1d60*/  LDS R7, [R2+0x54] ;  /* 0x0000540002077984 */ /* 0x000f220000000800 */
[----:B-----5:R-:W-:-:S03]  /*1d70*/  ISETP.NE.AND P4, PT, R17, RZ, PT ;  /* 0x000000ff1100720c */ /* 0x020fc60003f85270 */
[----:B------:R5:W4:Y:S01]  /*1d80*/  LDS R9, [R2+0x4c] ;  /* 0x00004c0002097984 */ /* 0x000b220000000800 */
[----:B-1----:R-:W-:Y:S01]  /*1d90*/  FADD.FTZ R5, R18, R3 ;  /* 0x0000000312057221 */ /* 0x002fe20000010000 */
[----:B------:R-:W-:-:S04]  /*1da0*/  FSEL R3, R0, R19, !P4 ;  /* 0x0000001300037208 */ /* 0x000fc80006000000 */
[----:B------:R-:W-:Y:S01]  /*1db0*/  FSEL R0, R5, R18, !P4 ;  /* 0x0000001205007208 */ /* 0x000fe20006000000 */
[----:B------:R-:W-:Y:S01]  /*1dc0*/  FADD.FTZ R3, R16, R3 ;  /* 0x0000000310037221 */ /* 0x000fe20000010000 */
[----:B------:R-:W-:Y:S01]  /*1dd0*/  ISETP.NE.AND P3, PT, R14, RZ, PT ;  /* 0x000000ff0e00720c */ /* 0x000fe20003f65270 */
[----:B------:R-:W1:Y:S02]  /*1de0*/  S2R R5, SR_LANEID ;  /* 0x0000000000057919 */ /* 0x000e640000000000 */
[----:B-----5:R-:W-:Y:S01]  /*1df0*/  FADD.FTZ R2, R15, R0 ;  /* 0x000000000f027221 */ /* 0x020fe20000010000 */
[----:B------:R-:W-:-:S04]  /*1e00*/  FSEL R0, R3, R16, !P3 ;  /* 0x0000001003007208 */ /* 0x000fc80005800000 */
[----:B------:R-:W-:Y:S01]  /*1e10*/  FSEL R3, R2, R15, !P3 ;  /* 0x0000000f02037208 */ /* 0x000fe20005800000 */
[----:B------:R-:W-:-:S04]  /*1e20*/  FADD.FTZ R0, R13, R0 ;  /* 0x000000000d007221 */ /* 0x000fc80000010000 */
[----:B--2---:R-:W-:Y:S01]  /*1e30*/  FADD.FTZ R27, R12, R3 ;  /* 0x000000030c1b7221 */ /* 0x004fe20000010000 */
[----:B---3--:R-:W-:-:S04]  /*1e40*/  ISETP.NE.AND P2, PT, R11, RZ, PT ;  /* 0x000000ff0b00720c */ /* 0x008fc80003f45270 */
[----:B------:R-:W-:Y:S02]  /*1e50*/  FSEL R3, R0, R13, !P2 ;  /* 0x0000000d00037208 */ /* 0x000fe40005000000 */
[----:B------:R-:W-:Y:S02]  /*1e60*/  FSEL R2, R27, R12, !P2 ;  /* 0x0000000c1b027208 */ /* 0x000fe40005000000 */
[----:B------:R-:W-:Y:S01]  /*1e70*/  IADD3 R0, PT, PT, R17, R24, R10 ;  /* 0x0000001811007210 */ /* 0x000fe20007ffe00a */
[----:B0-----:R-:W-:-:S03]  /*1e80*/  FADD.FTZ R27, R8, R3 ;  /* 0x00000003081b7221 */ /* 0x001fc60000010000 */
[----:B------:R-:W-:Y:S01]  /*1e90*/  IADD3 R0, PT, PT, R11, R0, R14 ;  /* 0x000000000b007210 */ /* 0x000fe20007ffe00e */
[----:B----4-:R-:W-:Y:S01]  /*1ea0*/  FADD.FTZ R2, R7, R2 ;  /* 0x0000000207027221 */ /* 0x010fe20000010000 */
[----:B------:R-:W-:-:S03]  /*1eb0*/  ISETP.NE.AND P1, PT, R9, RZ, PT ;  /* 0x000000ff0900720c */ /* 0x000fc60003f25270 */
[----:B------:R-:W-:Y:S01]  /*1ec0*/  IMAD.IADD R3, R9, 0x1, R0 ;  /* 0x0000000109037824 */ /* 0x000fe200078e0200 */
[----:B------:R-:W-:Y:S02]  /*1ed0*/  FSEL R4, R27, R8, !P1 ;  /* 0x000000081b047208 */ /* 0x000fe40004800000 */
[----:B------:R-:W-:Y:S01]  /*1ee0*/  FSEL R2, R2, R7, !P1 ;  /* 0x0000000702027208 */ /* 0x000fe20004800000 */
[----:B-1----:R-:W-:Y:S06]  /*1ef0*/  BRA.DIV UR4, `(.L_x_2067) ;  /* 0x0000000a04447947 */ /* 0x002fec000b800000 */
[----:B------:R-:W0:Y:S01]  /*1f00*/  SHFL.UP PT, R0, R4, 0x1, RZ ;  /* 0x0420000004007989 */ /* 0x000e2200000e00ff */
[----:B------:R-:W-:Y:S02]  /*1f10*/  ISETP.GE.AND P6, PT, R5, 0x1, PT ;  /* 0x000000010500780c */ /* 0x000fe40003fc6270 */
[----:B------:R-:W-:Y:S01]  /*1f20*/  ISETP.NE.AND P0, PT, R3, RZ, PT ;  /* 0x000000ff0300720c */ /* 0x000fe20003f05270 */
[----:B------:R-:W1:Y:S01]  /*1f30*/  SHFL.UP PT, R29, R3, 0x1, RZ ;  /* 0x04200000031d7989 */ /* 0x000e6200000e00ff */
[----:B0-----:R-:W-:Y:S01]  /*1f40*/  FADD.FTZ R27, R4, R0 ;  /* 0x00000000041b7221 */ /* 0x001fe20000010000 */
[----:B-1----:R-:W-:-:S08]  /*1f50*/  SEL R0, R29, RZ, P6 ;  /* 0x000000ff1d007207 */ /* 0x002fd00003000000 */
[----:B------:R-:W-:Y:S01]  /*1f60*/  @P6 FSEL R4, R27, R4, !P0 ;  /* 0x000000041b046208 */ /* 0x000fe20004000000 */
[----:B------:R-:W-:Y:S02]  /*1f70*/  IMAD.IADD R29, R3, 0x1, R0 ;  /* 0x00000001031d7824 */ /* 0x000fe400078e0200 */
[----:B------:R-:W0:Y:S02]  /*1f80*/  SHFL.UP PT, R0, R2, 0x1, RZ ;  /* 0x0420000002007989 */ /* 0x000e2400000e00ff */
[----:B0-----:R-:W-:Y:S02]  /*1f90*/  FADD.FTZ R27, R2, R0 ;  /* 0x00000000021b7221 */ /* 0x001fe40000010000 */
[----:B------:R-:W0:Y:S03]  /*1fa0*/  SHFL.UP PT, R0, R4, 0x2, RZ ;  /* 0x0440000004007989 */ /* 0x000e2600000e00ff */
[----:B------:R-:W-:-:S02]  /*1fb0*/  @P6 FSEL R2, R27, R2, !P0 ;  /* 0x000000021b026208 */ /* 0x000fc40004000000 */
        /* <DEDUP_REMOVED lines=8> */
[----:B0-----:R-:W-:Y:S02]  /*2040*/  FADD.FTZ R3, R2, R0 ;  /* 0x0000000002037221 */ /* 0x001fe40000010000 */
[----:B------:R-:W0:Y:S03]  /*2050*/  SHFL.UP PT, R0, R4, 0x4, RZ ;  /* 0x0480000004007989 */ /* 0x000e2600000e00ff */
[----:B------:R-:W-:Y:S02]  /*2060*/  @P6 FSEL R2, R3, R2, !P0 ;  /* 0x0000000203026208 */ /* 0x000fe40004000000 */
[----:B------:R-:W-:-:S02]  /*2070*/  ISETP.GE.AND P6, PT, R5, 0x4, PT ;  /* 0x000000040500780c */ /* 0x000fc40003fc6270 */
[----:B------:R-:W-:Y:S01]  /*2080*/  ISETP.NE.AND P0, PT, R29, RZ, PT ;  /* 0x000000ff1d00720c */ /* 0x000fe20003f05270 */
[----:B0-----:R-:W-:Y:S02]  /*2090*/  FADD.FTZ R3, R4, R0 ;  /* 0x0000000004037221 */ /* 0x001fe40000010000 */
[----:B------:R-:W0:Y:S08]  /*20a0*/  SHFL.UP PT, R0, R29, 0x4, RZ ;  /* 0x048000001d007989 */ /* 0x000e3000000e00ff */
[----:B------:R-:W-:-:S02]  /*20b0*/  @P6 FSEL R4, R3, R4, !P0 ;  /* 0x0000000403046208 */ /* 0x000fc40004000000 */
[----:B0-----:R-:W-:-:S05]  /*20c0*/  SEL R0, R0, RZ, P6 ;  /* 0x000000ff00007207 */ /* 0x001fca0003000000 */
[----:B------:R-:W-:Y:S02]  /*20d0*/  IMAD.IADD R29, R29, 0x1, R0 ;  /* 0x000000011d1d7824 */ /* 0x000fe400078e0200 */
        /* <DEDUP_REMOVED lines=17> */
[----:B------:R-:W1:Y:S01]  /*21f0*/  SHFL.UP PT, R5, R2, 0x10, RZ ;  /* 0x0600000002057989 */ /* 0x000e6200000e00ff */
[----:B0-----:R-:W-:-:S03]  /*2200*/  FADD.FTZ R3, R4, R0 ;  /* 0x0000000004037221 */ /* 0x001fc60000010000 */
[----:B------:R-:W0:Y:S06]  /*2210*/  SHFL.UP PT, R0, R29, 0x10, RZ ;  /* 0x060000001d007989 */ /* 0x000e2c00000e00ff */
[----:B------:R-:W-:Y:S01]  /*2220*/  @P6 FSEL R4, R3, R4, !P0 ;  /* 0x0000000403046208 */ /* 0x000fe20004000000 */
[----:B-1----:R-:W-:-:S05]  /*2230*/  FADD.FTZ R5, R2, R5 ;  /* 0x0000000502057221 */ /* 0x002fca0000010000 */
[----:B------:R-:W1:Y:S01]  /*2240*/  SHFL.UP PT, R4, R4, 0x1, RZ ;  /* 0x0420000004047989 */ /* 0x000e6200000e00ff */
[----:B------:R-:W-:-:S06]  /*2250*/  @P6 FSEL R2, R5, R2, !P0 ;  /* 0x0000000205026208 */ /* 0x000fcc0004000000 */
[----:B------:R-:W2:Y:S01]  /*2260*/  SHFL.UP PT, R2, R2, 0x1, RZ ;  /* 0x0420000002027989 */ /* 0x000ea200000e00ff */
[----:B0-----:R-:W-:-:S04]  /*2270*/  SEL R0, R0, RZ, P6 ;  /* 0x000000ff00007207 */ /* 0x001fc80003000000 */
[----:B------:R-:W-:-:S05]  /*2280*/  IADD3 R29, PT, PT, R29, R0, RZ ;  /* 0x000000001d1d7210 */ /* 0x000fca0007ffe0ff */
[----:B-1----:R0:W3:Y:S02]  /*2290*/  SHFL.UP PT, R5, R29, 0x1, RZ ;  /* 0x042000001d057989 */ /* 0x0020e400000e00ff */
.L_x_2086:
[----:B------:R-:W-:Y:S01]  /*22a0*/  P2R R0, PR, RZ, 0x2 ;  /* 0x00000002ff007803 */ /* 0x000fe20000000000 */
[----:B------:R-:W1:Y:S01]  /*22b0*/  S2R R28, SR_CgaCtaId ;  /* 0x00000000001c7919 */ /* 0x000e620000008800 */
[----:B------:R-:W-:Y:S02]  /*22c0*/  ISETP.NE.AND P1, PT, R6, RZ, PT ;  /* 0x000000ff0600720c */ /* 0x000fe40003f25270 */
[----:B------:R-:W-:Y:S02]  /*22d0*/  PLOP3.LUT P0, PT, PT, PT, PT, 0x80, 0x8 ;  /* 0x000000000008781c */ /* 0x000fe40003f0f070 */
[----:B------:R-:W-:-:S09]  /*22e0*/  MOV R3, 0x400 ;  /* 0x0000040000037802 */ /* 0x000fd20000000f00 */
[----:B------:R-:W-:-:S04]  /*22f0*/  @P1 ISETP.NE.AND P6, PT, R10, RZ, PT ;  /* 0x000000ff0a00120c */ /* 0x000fc80003fc5270 */
[----:B------:R-:W-:Y:S02]  /*2300*/  @P1 PLOP3.LUT P0, PT, P6, PT, PT, 0x80, 0x8 ;  /* 0x000000000008181c */ /* 0x000fe4000370f070 */
[----:B------:R-:W-:Y:S02]  /*2310*/  ISETP.NE.AND P1, PT, R0, RZ, PT ;  /* 0x000000ff0000720c */ /* 0x000fe40003f25270 */
[----:B------:R-:W4:Y:S01]  /*2320*/  S2R R0, SR_TID.X ;  /* 0x0000000000007919 */ /* 0x000f220000002100 */
[----:B------:R-:W-:-:S08]  /*2330*/  ISETP.NE.AND P6, PT, R6, RZ, PT ;  /* 0x000000ff0600720c */ /* 0x000fd00003fc5270 */
[----:B------:R-:W-:Y:S01]  /*2340*/  @!P0 FADD.FTZ R23, R4, R23 ;  /* 0x0000001704178221 */ /* 0x000fe20000010000 */
[----:B--2---:R-:W-:Y:S01]  /*2350*/  @!P0 FADD.FTZ R20, R2, R20 ;  /* 0x0000001402148221 */ /* 0x004fe20000010000 */
[----:B-1----:R-:W-:Y:S02]  /*2360*/  LEA R3, R28, R3, 0x18 ;  /* 0x000000031c037211 */ /* 0x002fe400078ec0ff */
[----:B------:R-:W-:Y:S01]  /*2370*/  @!P5 FADD.FTZ R22, R22, R23 ;  /* 0x000000171616d221 */ /* 0x000fe20000010000 */
[----:B---3--:R-:W-:Y:S02]  /*2380*/  @P6 IMAD.IADD R10, R5, 0x1, R10 ;  /* 0x00000001050a6824 */ /* 0x008fe400078e020a */
[----:B------:R-:W-:Y:S01]  /*2390*/  @!P5 FADD.FTZ R21, R21, R20 ;  /* 0x000000141515d221 */ /* 0x000fe20000010000 */
[----:B------:R-:W-:Y:S01]  /*23a0*/  @!P4 FADD.FTZ R19, R19, R22 ;  /* 0x000000161313c221 */ /* 0x000fe20000010000 */
[----:B------:R-:W-:Y:S02]  /*23b0*/  IMAD.IADD R24, R24, 0x1, R10 ;  /* 0x0000000118187824 */ /* 0x000fe400078e020a */
[----:B------:R-:W-:Y:S01]  /*23c0*/  @!P4 FADD.FTZ R18, R18, R21 ;  /* 0x000000151212c221 */ /* 0x000fe20000010000 */
[----:B------:R-:W-:-:S02]  /*23d0*/  @!P3 FADD.FTZ R16, R16, R19 ;  /* 0x000000131010b221 */ /* 0x000fc40000010000 */
[----:B------:R-:W-:Y:S01]  /*23e0*/  IADD3 R17, PT, PT, R17, R24, RZ ;  /* 0x0000001811117210 */ /* 0x000fe20007ffe0ff */
[----:B------:R-:W-:Y:S01]  /*23f0*/  @!P3 FADD.FTZ R15, R15, R18 ;  /* 0x000000120f0fb221 */ /* 0x000fe20000010000 */
[----:B------:R-:W-:-:S03]  /*2400*/  @!P2 FADD.FTZ R13, R13, R16 ;  /* 0x000000100d0da221 */ /* 0x000fc60000010000 */
[----:B------:R-:W-:Y:S02]  /*2410*/  IMAD.IADD R14, R14, 0x1, R17 ;  /* 0x000000010e0e7824 */ /* 0x000fe400078e0211 */
[----:B------:R-:W-:Y:S01]  /*2420*/  @!P2 FADD.FTZ R12, R12, R15 ;  /* 0x0000000f0c0ca221 */ /* 0x000fe20000010000 */
[----:B------:R-:W-:Y:S01]  /*2430*/  @!P1 FADD.FTZ R8, R8, R13 ;  /* 0x0000000d08089221 */ /* 0x000fe20000010000 */
[----:B----4-:R-:W-:Y:S02]  /*2440*/  IMAD R3, R0, 0x54, R3 ;  /* 0x0000005400037824 */ /* 0x010fe400078e0203 */
[----:B------:R-:W-:Y:S01]  /*2450*/  @!P1 FADD.FTZ R7, R7, R12 ;  /* 0x0000000c07079221 */ /* 0x000fe20000010000 */
[----:B------:R-:W-:Y:S02]  /*2460*/  IMAD.IADD R0, R11, 0x1, R14 ;  /* 0x000000010b007824 */ /* 0x000fe400078e020e */
[----:B------:R1:W-:Y:S03]  /*2470*/  STS [R3+0x10], R10 ;  /* 0x0000100a03007388 */ /* 0x0003e60000000800 */
        /* <DEDUP_REMOVED lines=18> */
.L_x_2066:
        /* <DEDUP_REMOVED lines=10> */
[----:B0-----:R-:W-:-:S05]  /*2640*/  VIADD R0, R0, 0xfffffffe ;  /* 0xfffffffe00007836 */ /* 0x001fca0000000000 */
[----:B------:R-:W-:Y:S02]  /*2650*/  ISETP.NE.AND P1, PT, R25, R0, PT ;  /* 0x000000001900720c */ /* 0x000fe40003f25270 */
[----:B------:R-:W0:Y:S08]  /*2660*/  LDC R9, c[0x0][0x408] ;  /* 0x00010200ff097b82 */ /* 0x000e300000000800 */
[----:B------:R-:W1:Y:S03]  /*2670*/  LDC R11, c[0x0][0x3f8] ;  /* 0x0000fe00ff0b7b82 */ /* 0x000e660000000800 */
[----:B------:R-:W-:-:S04]  /*2680*/  @!P1 IADD3 R0, PT, PT, R8, 0xaa0, RZ ;  /* 0x00000aa008009810 */ /* 0x000fc80007ffe0ff */
        /* <DEDUP_REMOVED lines=24> */
.L_x_2067:
[----:B------:R-:W-:Y:S02]  /*2810*/  HFMA2 R27, -RZ, RZ, 0, 0 ;  /* 0x00000000ff1b7431 */ /* 0x000fe400000001ff */
[----:B------:R-:W-:Y:S01]  /*2820*/  IMAD.MOV.U32 R0, RZ, RZ, 0x1 ;  /* 0x00000001ff007424 */ /* 0x000fe200078e00ff */
[----:B------:R-:W-:Y:S01]  /*2830*/  ISETP.GE.AND P6, PT, R5, 0x1, PT ;  /* 0x000000010500780c */ /* 0x000fe20003fc6270 */
[----:B------:R-:W-:-:S12]  /*2840*/  IMAD.MOV.U32 R28, RZ, RZ, -0x1 ;  /* 0xffffffffff1c7424 */ /* 0x000fd800078e00ff */
[----:B------:R-:W-:Y:S05]  /*2850*/  WARPSYNC.COLLECTIVE R28, `(.L_x_2068) ;  /* 0x000000001c087348 */ /* 0x000fea0003c00000 */
[----:B------:R0:W1:Y:S02]  /*2860*/  SHFL.UP P0, R0, R3, R0, R27 ;  /* 0x0400000003007389 */ /* 0x000064000000001b */
[----:B01----:R-:W-:Y:S05]  /*2870*/  ENDCOLLECTIVE ;  /* 0x000000000000791b */ /* 0x003fea0003800000 */
.L_x_2068:
[----:B------:R-:W-:Y:S02]  /*2880*/  IMAD.MOV.U32 R29, RZ, RZ, R0 ;  /* 0x000000ffff1d7224 */ /* 0x000fe400078e0000 */
[----:B------:R-:W-:-:S03]  /*2890*/  IMAD.MOV.U32 R0, RZ, RZ, 0x1 ;  /* 0x00000001ff007424 */ /* 0x000fc600078e00ff */
[----:B------:R-:W-:Y:S02]  /*28a0*/  SEL R29, R29, RZ, P6 ;  /* 0x000000ff1d1d7207 */ /* 0x000fe40003000000 */
[C---:B------:R-:W-:Y:S02]  /*28b0*/  ISETP.NE.AND P6, PT, R3.reuse, RZ, PT ;  /* 0x000000ff0300720c */ /* 0x040fe40003fc5270 */
[----:B------:R-:W-:Y:S01]  /*28c0*/  IADD3 R29, PT, PT, R3, R29, RZ ;  /* 0x0000001d031d7210 */ /* 0x000fe20007ffe0ff */
[----:B------:R-:W-:-:S10]  /*28d0*/  IMAD.MOV.U32 R3, RZ, RZ, R4 ;  /* 0x000000ffff037224 */ /* 0x000fd400078e0004 */
[----:B------:R-:W-:Y:S05]  /*28e0*/  WARPSYNC.COLLECTIVE R28, `(.L_x_2069) ;  /* 0x000000001c087348 */ /* 0x000fea0003c00000 */
[----:B------:R0:W1:Y:S02]  /*28f0*/  SHFL.UP P0, R0, R3, R0, R27 ;  /* 0x0400000003007389 */ /* 0x000064000000001b */
[----:B01----:R-:W-:Y:S05]  /*2900*/  ENDCOLLECTIVE ;  /* 0x000000000000791b */ /* 0x003fea0003800000 */
.L_x_2069:
[----:B------:R-:W-:Y:S01]  /*2910*/  ISETP.GE.AND P0, PT, R5, 0x1, PT ;  /* 0x000000010500780c */ /* 0x000fe20003f06270 */
[----:B------:R-:W-:Y:S01]  /*2920*/  FADD.FTZ R3, R4, R0 ;  /* 0x0000000004037221 */ /* 0x000fe20000010000 */
[----:B------:R-:W-:-:S11]  /*2930*/  IMAD.MOV.U32 R0, RZ, RZ, 0x1 ;  /* 0x00000001ff007424 */ /* 0x000fd600078e00ff */
[----:B------:R-:W-:Y:S02]  /*2940*/  @P0 FSEL R4, R3, R4, !P6 ;  /* 0x0000000403040208 */ /* 0x000fe40007000000 */
[----:B------:R-:W-:-:S07]  /*2950*/  MOV R3, R2 ;  /* 0x0000000200037202 */ /* 0x000fce0000000f00 */
[----:B------:R-:W-:Y:S05]  /*2960*/  WARPSYNC.COLLECTIVE R28, `(.L_x_2070) ;  /* 0x000000001c087348 */ /* 0x000fea0003c00000 */
[----:B------:R0:W1:Y:S02]  /*2970*/  SHFL.UP P0, R0, R3, R0, R27 ;  /* 0x0400000003007389 */ /* 0x000064000000001b */
[----:B01----:R-:W-:Y:S05]  /*2980*/  ENDCOLLECTIVE ;  /* 0x000000000000791b */ /* 0x003fea0003800000 */
.L_x_2070:
[----:B------:R-:W-:Y:S01]  /*2990*/  ISETP.GE.AND P0, PT, R5, 0x1, PT ;  /* 0x000000010500780c */ /* 0x000fe20003f06270 */
[----:B------:R-:W-:Y:S01]  /*29a0*/  FADD.FTZ R3, R2, R0 ;  /* 0x0000000002037221 */ /* 0x000fe20000010000 */
[----:B------:R-:W-:-:S11]  /*29b0*/  HFMA2 R0, -RZ, RZ, 0, 1.1920928955078125e-07 ;  /* 0x00000002ff007431 */ /* 0x000fd600000001ff */
[----:B------:R-:W-:Y:S01]  /*29c0*/  @P0 FSEL R2, R3, R2, !P6 ;  /* 0x0000000203020208 */ /* 0x000fe20007000000 */
[----:B------:R-:W-:Y:S01]  /*29d0*/  IMAD.MOV.U32 R3, RZ, RZ, R29 ;  /* 0x000000ffff037224 */ /* 0x000fe200078e001d */
[----:B------:R-:W-:-:S13]  /*29e0*/  ISETP.GE.AND P6, PT, R5, 0x2, PT ;  /* 0x000000020500780c */ /* 0x000fda0003fc6270 */
[----:B------:R-:W-:Y:S05]  /*29f0*/  WARPSYNC.COLLECTIVE R28, `(.L_x_2071) ;  /* 0x000000001c087348 */ /* 0x000fea0003c00000 */
[----:B------:R0:W1:Y:S02]  /*2a00*/  SHFL.UP P0, R0, R3, R0, R27 ;  /* 0x0400000003007389 */ /* 0x000064000000001b */
[----:B01----:R-:W-:Y:S05]  /*2a10*/  ENDCOLLECTIVE ;  /* 0x000000000000791b */ /* 0x003fea0003800000 */
.L_x_2071:
[----:B------:R-:W-:Y:S01]  /*2a20*/  IMAD.MOV.U32 R3, RZ, RZ, R4 ;  /* 0x000000ffff037224 */ /* 0x000fe200078e0004 */
[----:B------:R-:W-:Y:S02]  /*2a30*/  SEL R0, R0, RZ, P6 ;  /* 0x000000ff00007207 */ /* 0x000fe40003000000 */
[----:B------:R-:W-:-:S03]  /*2a40*/  ISETP.NE.AND P6, PT, R29, RZ, PT ;  /* 0x000000ff1d00720c */ /* 0x000fc60003fc5270 */
[----:B------:R-:W-:Y:S01]  /*2a50*/  IMAD.IADD R29, R29, 0x1, R0 ;  /* 0x000000011d1d7824 */ /* 0x000fe200078e0200 */
[----:B------:R-:W-:-:S09]  /*2a60*/  MOV R0, 0x2 ;  /* 0x0000000200007802 */ /* 0x000fd20000000f00 */
[----:B------:R-:W-:Y:S05]  /*2a70*/  WARPSYNC.COLLECTIVE R28, `(.L_x_2072) ;  /* 0x000000001c087348 */ /* 0x000fea0003c00000 */
[----:B------:R0:W1:Y:S02]  /*2a80*/  SHFL.UP P0, R0, R3, R0, R27 ;  /* 0x0400000003007389 */ /* 0x000064000000001b */
[----:B01----:R-:W-:Y:S05]  /*2a90*/  ENDCOLLECTIVE ;  /* 0x000000000000791b */ /* 0x003fea0003800000 */
.L_x_2072:
[----:B------:R-:W-:Y:S01]  /*2aa0*/  ISETP.GE.AND P0, PT, R5, 0x2, PT ;  /* 0x000000020500780c */ /* 0x000fe20003f06270 */
[----:B------:R-:W-:Y:S01]  /*2ab0*/  FADD.FTZ R3, R4, R0 ;  /* 0x0000000004037221 */ /* 0x000fe20000010000 */
[----:B------:R-:W-:-:S11]  /*2ac0*/  IMAD.MOV.U32 R0, RZ, RZ, 0x2 ;  /* 0x00000002ff007424 */ /* 0x000fd600078e00ff */
[----:B------:R-:W-:Y:S01]  /*2ad0*/  @P0 FSEL R4, R3, R4, !P6 ;  /* 0x0000000403040208 */ /* 0x000fe20007000000 */
[----:B------:R-:W-:-:S07]  /*2ae0*/  IMAD.MOV.U32 R3, RZ, RZ, R2 ;  /* 0x000000ffff037224 */ /* 0x000fce00078e0002 */
[----:B------:R-:W-:Y:S05]  /*2af0*/  WARPSYNC.COLLECTIVE R28, `(.L_x_2073) ;  /* 0x000000001c087348 */ /* 0x000fea0003c00000 */
[----:B------:R0:W1:Y:S02]  /*2b00*/  SHFL.UP P0, R0, R3, R0, R27 ;  /* 0x0400000003007389 */ /* 0x000064000000001b */
[----:B01----:R-:W-:Y:S05]  /*2b10*/  ENDCOLLECTIVE ;  /* 0x000000000000791b */ /* 0x003fea0003800000 */
.L_x_2073:
[----:B------:R-:W-:Y:S01]  /*2b20*/  ISETP.GE.AND P0, PT, R5, 0x2, PT ;  /* 0x000000020500780c */ /* 0x000fe20003f06270 */
[----:B------:R-:W-:Y:S01]  /*2b30*/  FADD.FTZ R3, R2, R0 ;  /* 0x0000000002037221 */ /* 0x000fe20000010000 */
[----:B------:R-:W-:-:S11]  /*2b40*/  IMAD.MOV.U32 R0, RZ, RZ, 0x4 ;  /* 0x00000004ff007424 */ /* 0x000fd600078e00ff */
[----:B------:R-:W-:Y:S02]  /*2b50*/  @P0 FSEL R2, R3, R2, !P6 ;  /* 0x0000000203020208 */ /* 0x000fe40007000000 */
[----:B------:R-:W-:Y:S02]  /*2b60*/  MOV R3, R29 ;  /* 0x0000001d00037202 */ /* 0x000fe40000000f00 */
[----:B------:R-:W-:-:S13]  /*2b70*/  ISETP.GE.AND P6, PT, R5, 0x4, PT ;  /* 0x000000040500780c */ /* 0x000fda0003fc6270 */
[----:B------:R-:W-:Y:S05]  /*2b80*/  WARPSYNC.COLLECTIVE R28, `(.L_x_2074) ;  /* 0x000000001c087348 */ /* 0x000fea0003c00000 */
[----:B------:R0:W1:Y:S02]  /*2b90*/  SHFL.UP P0, R0, R3, R0, R27 ;  /* 0x0400000003007389 */ /* 0x000064000000001b */
[----:B01----:R-:W-:Y:S05]  /*2ba0*/  ENDCOLLECTIVE ;  /* 0x000000000000791b */ /* 0x003fea0003800000 */
.L_x_2074:
[----:B------:R-:W-:Y:S02]  /*2bb0*/  MOV R3, R4 ;  /* 0x0000000400037202 */ /* 0x000fe40000000f00 */
[----:B------:R-:W-:Y:S02]  /*2bc0*/  SEL R0, R0, RZ, P6 ;  /* 0x000000ff00007207 */ /* 0x000fe40003000000 */
[----:B------:R-:W-:-:S03]  /*2bd0*/  ISETP.NE.AND P6, PT, R29, RZ, PT ;  /* 0x000000ff1d00720c */ /* 0x000fc60003fc5270 */
[----:B------:R-:W-:Y:S02]  /*2be0*/  IMAD.IADD R29, R29, 0x1, R0 ;  /* 0x000000011d1d7824 */ /* 0x000fe400078e0200 */
[----:B------:R-:W-:-:S08]  /*2bf0*/  IMAD.MOV.U32 R0, RZ, RZ, 0x4 ;  /* 0x00000004ff007424 */ /* 0x000fd000078e00ff */
[----:B------:R-:W-:Y:S05]  /*2c00*/  WARPSYNC.COLLECTIVE R28, `(.L_x_2075) ;  /* 0x000000001c087348 */ /* 0x000fea0003c00000 */
[----:B------:R0:W1:Y:S02]  /*2c10*/  SHFL.UP P0, R0, R3, R0, R27 ;  /* 0x0400000003007389 */ /* 0x000064000000001b */
[----:B01----:R-:W-:Y:S05]  /*2c20*/  ENDCOLLECTIVE ;  /* 0x000000000000791b */ /* 0x003fea0003800000 */
.L_x_2075:
[----:B------:R-:W-:Y:S01]  /*2c30*/  ISETP.GE.AND P0, PT, R5, 0x4, PT ;  /* 0x000000040500780c */ /* 0x000fe20003f06270 */
[----:B------:R-:W-:Y:S01]  /*2c40*/  FADD.FTZ R3, R4, R0 ;  /* 0x0000000004037221 */ /* 0x000fe20000010000 */
[----:B------:R-:W-:-:S11]  /*2c50*/  HFMA2 R0, -RZ, RZ, 0, 2.384185791015625e-07 ;  /* 0x00000004ff007431 */ /* 0x000fd600000001ff */
[----:B------:R-:W-:Y:S01]  /*2c60*/  @P0 FSEL R4, R3, R4, !P6 ;  /* 0x0000000403040208 */ /* 0x000fe20007000000 */
[----:B------:R-:W-:-:S07]  /*2c70*/  IMAD.MOV.U32 R3, RZ, RZ, R2 ;  /* 0x000000ffff037224 */ /* 0x000fce00078e0002 */
[----:B------:R-:W-:Y:S05]  /*2c80*/  WARPSYNC.COLLECTIVE R28, `(.L_x_2076) ;  /* 0x000000001c087348 */ /* 0x000fea0003c00000 */
[----:B------:R0:W1:Y:S02]  /*2c90*/  SHFL.UP P0, R0, R3, R0, R27 ;  /* 0x0400000003007389 */ /* 0x000064000000001b */
[----:B01----:R-:W-:Y:S05]  /*2ca0*/  ENDCOLLECTIVE ;  /* 0x000000000000791b */ /* 0x003fea0003800000 */
.L_x_2076:
[----:B------:R-:W-:Y:S01]  /*2cb0*/  ISETP.GE.AND P0, PT, R5, 0x4, PT ;  /* 0x000000040500780c */ /* 0x000fe20003f06270 */
[----:B------:R-:W-:Y:S01]  /*2cc0*/  FADD.FTZ R3, R2, R0 ;  /* 0x0000000002037221 */ /* 0x000fe20000010000 */
[----:B------:R-:W-:-:S11]  /*2cd0*/  MOV R0, 0x8 ;  /* 0x0000000800007802 */ /* 0x000fd60000000f00 */
[----:B------:R-:W-:Y:S01]  /*2ce0*/  @P0 FSEL R2, R3, R2, !P6 ;  /* 0x0000000203020208 */ /* 0x000fe20007000000 */
[----:B------:R-:W-:Y:S01]  /*2cf0*/  IMAD.MOV.U32 R3, RZ, RZ, R29 ;  /* 0x000000ffff037224 */ /* 0x000fe200078e001d */
[----:B------:R-:W-:-:S13]  /*2d00*/  ISETP.GE.AND P6, PT, R5, 0x8, PT ;  /* 0x000000080500780c */ /* 0x000fda0003fc6270 */
[----:B------:R-:W-:Y:S05]  /*2d10*/  WARPSYNC.COLLECTIVE R28, `(.L_x_2077) ;  /* 0x000000001c087348 */ /* 0x000fea0003c00000 */
[----:B------:R0:W1:Y:S02]  /*2d20*/  SHFL.UP P0, R0, R3, R0, R27 ;  /* 0x0400000003007389 */ /* 0x000064000000001b */
[----:B01----:R-:W-:Y:S05]  /*2d30*/  ENDCOLLECTIVE ;  /* 0x000000000000791b */ /* 0x003fea0003800000 */
.L_x_2077:
        /* <DEDUP_REMOVED lines=8> */
.L_x_2078:
        /* <DEDUP_REMOVED lines=8> */
.L_x_2079:
        /* <DEDUP_REMOVED lines=9> */
.L_x_2080:
        /* <DEDUP_REMOVED lines=8> */
.L_x_2081:
[----:B------:R-:W-:Y:S01]  /*2f50*/  ISETP.GE.AND P0, PT, R5, 0x10, PT ;  /* 0x000000100500780c */ /* 0x000fe20003f06270 */
[----:B------:R-:W-:Y:S01]  /*2f60*/  FADD.FTZ R3, R4, R0 ;  /* 0x0000000004037221 */ /* 0x000fe20000010000 */
[----:B------:R-:W-:-:S11]  /*2f70*/  MOV R0, 0x10 ;  /* 0x0000001000007802 */ /* 0x000fd60000000f00 */
[----:B------:R-:W-:Y:S01]  /*2f80*/  @P0 FSEL R4, R3, R4, !P6 ;  /* 0x0000000403040208 */ /* 0x000fe20007000000 */
[----:B------:R-:W-:-:S07]  /*2f90*/  IMAD.MOV.U32 R3, RZ, RZ, R2 ;  /* 0x000000ffff037224 */ /* 0x000fce00078e0002 */
[----:B------:R-:W-:Y:S05]  /*2fa0*/  WARPSYNC.COLLECTIVE R28, `(.L_x_2082) ;  /* 0x000000001c087348 */ /* 0x000fea0003c00000 */
[----:B------:R0:W1:Y:S02]  /*2fb0*/  SHFL.UP P0, R0, R3, R0, R27 ;  /* 0x0400000003007389 */ /* 0x000064000000001b */
[----:B01----:R-:W-:Y:S05]  /*2fc0*/  ENDCOLLECTIVE ;  /* 0x000000000000791b */ /* 0x003fea0003800000 */
.L_x_2082:
[----:B------:R-:W-:Y:S02]  /*2fd0*/  MOV R3, R29 ;  /* 0x0000001d00037202 */ /* 0x000fe40000000f00 */
[----:B------:R-:W-:Y:S01]  /*2fe0*/  ISETP.GE.AND P0, PT, R5, 0x10, PT ;  /* 0x000000100500780c */ /* 0x000fe20003f06270 */
[----:B------:R-:W-:Y:S02]  /*2ff0*/  IMAD.MOV.U32 R5, RZ, RZ, R0 ;  /* 0x000000ffff057224 */ /* 0x000fe400078e0000 */
[----:B------:R-:W-:Y:S02]  /*3000*/  IMAD.MOV.U32 R0, RZ, RZ, 0x1 ;  /* 0x00000001ff007424 */ /* 0x000fe400078e00ff */
[----:B------:R-:W-:-:S08]  /*3010*/  FADD.FTZ R5, R2, R5 ;  /* 0x0000000502057221 */ /* 0x000fd00000010000 */
[----:B------:R-:W-:-:S07]  /*3020*/  @P0 FSEL R2, R5, R2, !P6 ;  /* 0x0000000205020208 */ /* 0x000fce0007000000 */
[----:B------:R-:W-:Y:S05]  /*3030*/  WARPSYNC.COLLECTIVE R28, `(.L_x_2083) ;  /* 0x000000001c087348 */ /* 0x000fea0003c00000 */
[----:B------:R0:W1:Y:S02]  /*3040*/  SHFL.UP P0, R0, R3, R0, R27 ;  /* 0x0400000003007389 */ /* 0x000064000000001b */
[----:B01----:R-:W-:Y:S05]  /*3050*/  ENDCOLLECTIVE ;  /* 0x000000000000791b */ /* 0x003fea0003800000 */
.L_x_2083:
[----:B------:R-:W-:Y:S01]  /*3060*/  IMAD.MOV.U32 R3, RZ, RZ, R4 ;  /* 0x000000ffff037224 */ /* 0x000fe200078e0004 */
[----:B------:R-:W-:Y:S01]  /*3070*/  MOV R5, R0 ;  /* 0x0000000000057202 */ /* 0x000fe20000000f00 */
[----:B------:R-:W-:-:S07]  /*3080*/  HFMA2 R0, -RZ, RZ, 0, 5.9604644775390625e-08 ;  /* 0x00000001ff007431 */ /* 0x000fce00000001ff */
[----:B------:R-:W-:Y:S05]  /*3090*/  WARPSYNC.COLLECTIVE R28, `(.L_x_2084) ;  /* 0x000000001c087348 */ /* 0x000fea0003c00000 */
[----:B------:R0:W1:Y:S02]  /*30a0*/  SHFL.UP P0, R0, R3, R0, R27 ;  /* 0x0400000003007389 */ /* 0x000064000000001b */
[----:B01----:R-:W-:Y:S05]  /*30b0*/  ENDCOLLECTIVE ;  /* 0x000000000000791b */ /* 0x003fea0003800000 */
.L_x_2084:
[----:B------:R-:W-:Y:S01]  /*30c0*/  MOV R3, R2 ;  /* 0x0000000200037202 */ /* 0x000fe20000000f00 */
[----:B------:R-:W-:Y:S02]  /*30d0*/  IMAD.MOV.U32 R4, RZ, RZ, R0 ;  /* 0x000000ffff047224 */ /* 0x000fe400078e0000 */
[----:B------:R-:W-:-:S07]  /*30e0*/  IMAD.MOV.U32 R0, RZ, RZ, 0x1 ;  /* 0x00000001ff007424 */ /* 0x000fce00078e00ff */
[----:B------:R-:W-:Y:S05]  /*30f0*/  WARPSYNC.COLLECTIVE R28, `(.L_x_2085) ;  /* 0x000000001c087348 */ /* 0x000fea0003c00000 */
[----:B------:R0:W1:Y:S02]  /*3100*/  SHFL.UP P0, R0, R3, R0, R27 ;  /* 0x0400000003007389 */ /* 0x000064000000001b */
[----:B01----:R-:W-:Y:S05]  /*3110*/  ENDCOLLECTIVE ;  /* 0x000000000000791b */ /* 0x003fea0003800000 */
.L_x_2085:
[----:B------:R-:W-:Y:S01]  /*3120*/  MOV R2, R0 ;  /* 0x0000000000027202 */ /* 0x000fe20000000f00 */
[----:B------:R-:W-:Y:S06]  /*3130*/  BRA `(.L_x_2086) ;  /* 0xfffffff000587947 */ /* 0x000fec000383ffff */
.L_x_2087:
        /* <DEDUP_REMOVED lines=12> */
.L_x_3654:


//--------------------- .text._Z30group_norm_nhwc_fwd_sum_kernelI11Bf16IOFp32WLi448EEv26Group_norm_nhwc_fwd_params --------------------------
	.section	.text._Z30group_norm_nhwc_fwd_sum_kernelI11Bf16IOFp32WLi448EEv26Group_norm_nhwc_fwd_params,"ax",@progbits
	.align	128
        .global         _Z30group_norm_nhwc_fwd_sum_kernelI11Bf16IOFp32WLi448EEv26Group_norm_nhwc_fwd_params
        .type           _Z30group_norm_nhwc_fwd_sum_kernelI11Bf16IOFp32WLi448EEv26Group_norm_nhwc_fwd_params,@function
        .size           _Z30group_norm_nhwc_fwd_sum_kernelI11Bf16IOFp32WLi448EEv26Group_norm_nhwc_fwd_params,(.L_x_3655 - _Z30group_norm_nhwc_fwd_sum_kernelI11Bf16IOFp32WLi448EEv26Group_norm_nhwc_fwd_params)
        .other          _Z30group_norm_nhwc_fwd_sum_kernelI11Bf16IOFp32WLi448EEv26Group_norm_nhwc_fwd_params,@"STO_CUDA_ENTRY STV_DEFAULT"
_Z30group_norm_nhwc_fwd_sum_kernelI11Bf16IOFp32WLi448EEv26Group_norm_nhwc_fwd_params:
.text._Z30group_norm_nhwc_fwd_sum_kernelI11Bf16IOFp32WLi448EEv26Group_norm_nhwc_fwd_params:
        /* <DEDUP_REMOVED lines=18> */
[----:B------:R-:W-:-:S04]  /*0120*/  IMAD.U32 R11, RZ, RZ, UR4 ;  /* 0x00000004ff0b7e24 */ /* 0x000fc8000f8e00ff */
[----:B------:R-:W-:-:S03]  /*0130*/  VIADD R6, R11, -UR5 ;  /* 0x800000050b067c36 */ /* 0x000fc60008000000 */
[----:B------:R-:W0:Y:S02]  /*0140*/  LDC R3, c[0x0][0x410] ;  /* 0x00010400ff037b82 */ /* 0x000e240000000800 */
[----:B------:R-:W-:Y:S02]  /*0150*/  ISETP.GT.U32.AND P0, PT, R6, -0x8, PT ;  /* 0xfffffff80600780c */ /* 0x000fe40003f04070 */
[----:B------:R-:W-:-:S04]  /*0160*/  CS2R R6, SRZ ;  /* 0x0000000000067805 */ /* 0x000fc8000001ff00 */
        /* <DEDUP_REMOVED lines=11> */
[----:B------:R-:W-:Y:S01]  /*0220*/  IMAD.MOV.U32 R6, RZ, RZ, RZ ;  /* 0x000000ffff067224 */ /* 0x000fe200078e00ff */
[----:B------:R-:W-:Y:S01]  /*0230*/  IADD3 R11, PT, PT, R11, 0x3, RZ ;  /* 0x000000030b0b7810 */ /* 0x000fe20007ffe0ff */
[----:B------:R-:W1:Y:S02]  /*0240*/  LDCU.64 UR6, c[0x0][0x3e0] ;  /* 0x00007c00ff0677ac */ /* 0x000e640008000a00 */
[----:B------:R-:W-:Y:S01]  /*0250*/  IMAD.MOV R10, RZ, RZ, -R10 ;  /* 0x000000ffff0a7224 */ /* 0x000fe200078e0a0a */
[----:B0-----:R-:W-:-:S04]  /*0260*/  ISETP.GE.U32.AND P0, PT, R2, UR4, PT ;  /* 0x0000000402007c0c */ /* 0x001fc8000bf06070 */
[----:B-1----:R-:W-:-:S13]  /*0270*/  ISETP.GE.AND.EX P0, PT, R3, UR5, PT, P0 ;  /* 0x0000000503007c0c */ /* 0x002fda000bf06300 */
.L_x_2090:
[----:B------:R-:W0:Y:S01]  /*0280*/  @!P0 LDC.64 R18, c[0x0][0x390] ;  /* 0x0000e400ff128b82 */ /* 0x000e220000000a00 */
[----:B------:R-:W-:Y:S02]  /*0290*/  @!P0 VIADD R15, R11, 0xfffffffd ;  /* 0xfffffffd0b0f8836 */ /* 0x000fe40000000000 */
[----:B------:R-:W-:-:S03]  /*02a0*/  @!P0 IMAD.MOV.U32 R13, RZ, RZ, R9 ;  /* 0x000000ffff0d8224 */ /* 0x000fc600078e0009 */
[----:B------:R-:W-:-:S05]  /*02b0*/  @!P0 SHF.R.S32.HI R12, RZ, 0x1f, R15 ;  /* 0x0000001fff0c8819 */ /* 0x000fca000001140f */
[----:B------:R-:W-:Y:S01]  /*02c0*/  @!P0 IMAD R14, R12, UR6, RZ ;  /* 0x000000060c0e8c24 */ /* 0x000fe2000f8e02ff */
[----:B------:R-:W-:-:S03]  /*02d0*/  @!P0 MOV R12, R4 ;  /* 0x00000004000c8202 */ /* 0x000fc60000000f00 */
[C---:B------:R-:W-:Y:S02]  /*02e0*/  @!P0 IMAD R17, R15.reuse, UR7, R14 ;  /* 0x000000070f118c24 */ /* 0x040fe4000f8e020e */
[----:B------:R-:W-:-:S04]  /*02f0*/  @!P0 IMAD.WIDE.U32 R12, R15, UR6, R12 ;  /* 0x000000060f0c8c25 */ /* 0x000fc8000f8e000c */
[----:B------:R-:W-:Y:S01]  /*0300*/  @!P0 IMAD.IADD R17, R13, 0x1, R17 ;  /* 0x000000010d118824 */ /* 0x000fe200078e0211 */
[----:B0-----:R-:W-:-:S04]  /*0310*/  @!P0 LEA R16, P1, R12, R18, 0x1 ;  /* 0x000000120c108211 */ /* 0x001fc800078208ff */
        /* <DEDUP_REMOVED lines=9> */
[C---:B------:R-:W-:Y:S01]  /*03b0*/  @!P0 VIADD R21, R11.reuse, 0xfffffffe ;  /* 0xfffffffe0b158836 */ /* 0x040fe20000000000 */
[----:B------:R-:W-:Y:S01]  /*03c0*/  @!P0 IADD3 R25, PT, PT, R11, -0x1, RZ ;  /* 0xffffffff0b198810 */ /* 0x000fe20007ffe0ff */
[----:B------:R-:W-:Y:S02]  /*03d0*/  @!P0 IMAD.MOV.U32 R16, RZ, RZ, R4 ;  /* 0x000000ffff108224 */ /* 0x000fe400078e0004 */
[----:B------:R-:W-:Y:S01]  /*03e0*/  @!P0 IMAD.MOV.U32 R17, RZ, RZ, R9 ;  /* 0x000000ffff118224 */ /* 0x000fe200078e0009 */
[----:B------:R-:W-:Y:S02]  /*03f0*/  @!P0 SHF.R.S32.HI R18, RZ, 0x1f, R21 ;  /* 0x0000001fff128819 */ /* 0x000fe40000011415 */
[----:B------:R-:W1:Y:S01]  /*0400*/  @!P0 LDC.64 R14, c[0x0][0x390] ;  /* 0x0000e400ff0e8b82 */ /* 0x000e620000000a00 */
[----:B------:R-:W-:Y:S02]  /*0410*/  @!P0 SHF.R.S32.HI R22, RZ, 0x1f, R25 ;  /* 0x0000001fff168819 */ /* 0x000fe40000011419 */
[----:B------:R-:W-:-:S02]  /*0420*/  @!P0 IMAD R20, R18, UR6, RZ ;  /* 0x0000000612148c24 */ /* 0x000fc4000f8e02ff */
[----:B------:R-:W-:-:S03]  /*0430*/  @!P0 IMAD.WIDE.U32 R18, R21, UR6, R16 ;  /* 0x0000000615128c25 */ /* 0x000fc6000f8e0010 */
[----:B------:R-:W2:Y:S01]  /*0440*/  @!P0 LDC.64 R16, c[0x0][0x390] ;  /* 0x0000e400ff108b82 */ /* 0x000ea20000000a00 */
[----:B------:R-:W-:Y:S01]  /*0450*/  @!P0 IMAD R23, R21, UR7, R20 ;  /* 0x0000000715178c24 */ /* 0x000fe2000f8e0214 */
[----:B------:R-:W-:Y:S01]  /*0460*/  @!P0 MOV R21, R9 ;  /* 0x0000000900158202 */ /* 0x000fe20000000f00 */
[----:B------:R-:W-:Y:S02]  /*0470*/  @!P0 IMAD.MOV.U32 R20, RZ, RZ, R4 ;  /* 0x000000ffff148224 */ /* 0x000fe400078e0004 */
[----:B------:R-:W-:Y:S02]  /*0480*/  @!P0 IMAD R28, R22, UR6, RZ ;  /* 0x00000006161c8c24 */ /* 0x000fe4000f8e02ff */
[----:B------:R-:W-:Y:S01]  /*0490*/  @!P0 IMAD.IADD R19, R19, 0x1, R23 ;  /* 0x0000000113138824 */ /* 0x000fe200078e0217 */
[----:B0-----:R-:W-:Y:S01]  /*04a0*/  @!P0 LEA R24, P1, R18, R32, 0x1 ;  /* 0x0000002012188211 */ /* 0x001fe200078208ff */
[----:B------:R-:W-:-:S03]  /*04b0*/  @!P0 IMAD.WIDE.U32 R22, R25, UR6, R20 ;  /* 0x0000000619168c25 */ /* 0x000fc6000f8e0014 */
[----:B------:R-:W-:Y:S01]  /*04c0*/  @!P0 LEA.HI.X R21, R18, R33, R19, 0x1, P1 ;  /* 0x0000002112158211 */ /* 0x000fe200008f0c13 */
[----:B------:R-:W-:Y:S01]  /*04d0*/  @!P0 IMAD R25, R25, UR7, R28 ;  /* 0x0000000719198c24 */ /* 0x000fe2000f8e021c */
[----:B------:R-:W-:Y:S01]  /*04e0*/  @!P0 SHF.R.S32.HI R18, RZ, 0x1f, R11 ;  /* 0x0000001fff128819 */ /* 0x000fe2000001140b */
[----:B------:R-:W-:Y:S01]  /*04f0*/  @!P0 IMAD.MOV.U32 R20, RZ, RZ, R24 ;  /* 0x000000ffff148224 */ /* 0x000fe200078e0018 */
[----:B-1----:R-:W-:Y:S01]  /*0500*/  @!P0 LEA R29, P1, R22, R14, 0x1 ;  /* 0x0000000e161d8211 */ /* 0x002fe200078208ff */
[----:B------:R-:W-:Y:S02]  /*0510*/  @!P0 IMAD.IADD R34, R23, 0x1, R25 ;  /* 0x0000000117228824 */ /* 0x000fe400078e0219 */
[----:B------:R-:W-:Y:S01]  /*0520*/  @!P0 IMAD R28, R18, UR6, RZ ;  /* 0x00000006121c8c24 */ /* 0x000fe2000f8e02ff */
[C---:B------:R-:W-:Y:S01]  /*0530*/  @!P0 IADD3 R31, PT, PT, R11.reuse, 0x1, RZ ;  /* 0x000000010b1f8810 */ /* 0x040fe20007ffe0ff */
[----:B------:R-:W-:Y:S01]  /*0540*/  @!P0 IMAD.MOV.U32 R18, RZ, RZ, R4 ;  /* 0x000000ffff128224 */ /* 0x000fe200078e0004 */
[----:B------:R-:W-:Y:S01]  /*0550*/  @!P0 LEA.HI.X R34, R22, R15, R34, 0x1, P1 ;  /* 0x0000000f16228211 */ /* 0x000fe200008f0c22 */
[----:B------:R-:W-:Y:S01]  /*0560*/  @!P0 IMAD.MOV.U32 R19, RZ, RZ, R9 ;  /* 0x000000ffff138224 */ /* 0x000fe200078e0009 */
[----:B------:R-:W0:Y:S01]  /*0570*/  @!P0 LDC.64 R22, c[0x0][0x390] ;  /* 0x0000e400ff168b82 */ /* 0x000e220000000a00 */
[C---:B------:R-:W-:Y:S01]  /*0580*/  @!P0 IMAD R35, R11.reuse, UR7, R28 ;  /* 0x000000070b238c24 */ /* 0x040fe2000f8e021c */
[----:B------:R1:W3:Y:S01]  /*0590*/  @!P0 LDG.E R14, desc[UR10][R20.64] ;  /* 0x0000000a140e8981 */ /* 0x0002e2000c1e1900 */
[----:B------:R-:W-:Y:S01]  /*05a0*/  @!P0 IMAD.WIDE.U32 R24, R11, UR6, R18 ;  /* 0x000000060b188c25 */ /* 0x000fe2000f8e0012 */
[----:B------:R-:W-:-:S03]  /*05b0*/  @!P0 SHF.R.S32.HI R28, RZ, 0x1f, R31 ;  /* 0x0000001fff1c8819 */ /* 0x000fc6000001141f */
[----:B------:R-:W-:Y:S01]  /*05c0*/  @!P0 VIADD R33, R11, 0x2 ;  /* 0x000000020b218836 */ /* 0x000fe20000000000 */
[----:B------:R-:W4:Y:S01]  /*05d0*/  @!P0 LDC.64 R18, c[0x0][0x390] ;  /* 0x0000e400ff128b82 */ /* 0x000f220000000a00 */
[C---:B--2---:R-:W-:Y:S02]  /*05e0*/  @!P0 LEA R32, P1, R24.reuse, R16, 0x1 ;  /* 0x0000001018208211 */ /* 0x044fe400078208ff */
[----:B------:R-:W-:Y:S01]  /*05f0*/  @!P0 IADD3 R35, PT, PT, R25, R35, RZ ;  /* 0x0000002319238210 */ /* 0x000fe20007ffe0ff */
[----:B------:R-:W-:Y:S02]  /*0600*/  @!P0 IMAD.MOV.U32 R16, RZ, RZ, R4 ;  /* 0x000000ffff108224 */ /* 0x000fe400078e0004 */
[----:B-1----:R-:W-:Y:S01]  /*0610*/  @!P0 IMAD.MOV.U32 R20, RZ, RZ, R29 ;  /* 0x000000ffff148224 */ /* 0x002fe200078e001d */
[----:B------:R-:W-:Y:S01]  /*0620*/  @!P0 LEA.HI.X R35, R24, R17, R35, 0x1, P1 ;  /* 0x0000001118238211 */ /* 0x000fe200008f0c23 */
[----:B------:R-:W-:Y:S01]  /*0630*/  @!P0 IMAD.MOV.U32 R21, RZ, RZ, R34 ;  /* 0x000000ffff158224 */ /* 0x000fe200078e0022 */
[----:B------:R-:W-:Y:S01]  /*0640*/  @!P0 MOV R17, R9 ;  /* 0x0000000900118202 */ /* 0x000fe20000000f00 */
[----:B------:R-:W-:Y:S01]  /*0650*/  @!P0 IMAD R24, R28, UR6, RZ ;  /* 0x000000061c188c24 */ /* 0x000fe2000f8e02ff */
[----:B------:R-:W-:-:S02]  /*0660*/  @!P0 SHF.R.S32.HI R25, RZ, 0x1f, R33 ;  /* 0x0000001fff198819 */ /* 0x000fc40000011421 */
[----:B------:R1:W2:Y:S01]  /*0670*/  @!P0 LDG.E R15, desc[UR10][R20.64] ;  /* 0x0000000a140f8981 */ /* 0x0002a2000c1e1900 */
[----:B------:R-:W-:-:S04]  /*0680*/  @!P0 IMAD.WIDE.U32 R28, R31, UR6, R16 ;  /* 0x000000061f1c8c25 */ /* 0x000fc8000f8e0010 */
[----:B------:R-:W-:Y:S02]  /*0690*/  @!P0 IMAD R31, R31, UR7, R24 ;  /* 0x000000071f1f8c24 */ /* 0x000fe4000f8e0218 */
[----:B------:R-:W-:Y:S02]  /*06a0*/  @!P0 IMAD R34, R25, UR6, RZ ;  /* 0x0000000619228c24 */ /* 0x000fe4000f8e02ff */
[----:B------:R-:W-:Y:S01]  /*06b0*/  @!P0 IMAD.WIDE.U32 R24, R33, UR6, R16 ;  /* 0x0000000621188c25 */ /* 0x000fe2000f8e0010 */
[----:B-1----:R-:W1:Y:S03]  /*06c0*/  @!P0 LDC.64 R20, c[0x0][0x390] ;  /* 0x0000e400ff148b82 */ /* 0x002e660000000a00 */
[----:B------:R-:W-:Y:S01]  /*06d0*/  @!P0 IMAD.MOV.U32 R16, RZ, RZ, R32 ;  /* 0x000000ffff108224 */ /* 0x000fe200078e0020 */
[----:B0-----:R-:W-:Y:S01]  /*06e0*/  @!P0 LEA R32, P1, R28, R22, 0x1 ;  /* 0x000000161c208211 */ /* 0x001fe200078208ff */
[----:B------:R-:W-:-:S02]  /*06f0*/  @!P0 IMAD.IADD R29, R29, 0x1, R31 ;  /* 0x000000011d1d8824 */ /* 0x000fc400078e021f */
[----:B------:R-:W-:Y:S02]  /*0700*/  @!P0 IMAD R33, R33, UR7, R34 ;  /* 0x0000000721218c24 */ /* 0x000fe4000f8e0222 */
[----:B------:R-:W-:Y:S01]  /*0710*/  @!P0 IMAD.MOV.U32 R17, RZ, RZ, R35 ;  /* 0x000000ffff118224 */ /* 0x000fe200078e0023 */
[----:B------:R-:W-:Y:S01]  /*0720*/  @!P0 LEA.HI.X R29, R28, R23, R29, 0x1, P1 ;  /* 0x000000171c1d8211 */ /* 0x000fe200008f0c1d */
[----:B------:R-:W-:Y:S01]  /*0730*/  @!P0 VIADD R31, R11, 0x3 ;  /* 0x000000030b1f8836 */ /* 0x000fe20000000000 */
[C---:B----4-:R-:W-:Y:S01]  /*0740*/  @!P0 LEA R18, P1, R24.reuse, R18, 0x1 ;  /* 0x0000001218128211 */ /* 0x050fe200078208ff */
[----:B------:R-:W0:Y:S01]  /*0750*/  @!P0 LDC.64 R22, c[0x0][0x390] ;  /* 0x0000e400ff168b82 */ /* 0x000e220000000a00 */
[----:B------:R-:W-:Y:S01]  /*0760*/  @!P0 IADD3 R25, PT, PT, R25, R33, RZ ;  /* 0x0000002119198210 */ /* 0x000fe20007ffe0ff */
[----:B------:R-:W4:Y:S01]  /*0770*/  @!P0 LDG.E R16, desc[UR10][R16.64] ;  /* 0x0000000a10108981 */ /* 0x000f22000c1e1900 */
[----:B------:R-:W-:Y:S02]  /*0780*/  @!P0 IMAD.MOV.U32 R28, RZ, RZ, R32 ;  /* 0x000000ffff1c8224 */ /* 0x000fe400078e0020 */
[----:B------:R-:W-:-:S02]  /*0790*/  @!P0 LEA.HI.X R19, R24, R19, R25, 0x1, P1 ;  /* 0x0000001318138211 */ /* 0x000fc400008f0c19 */
[----:B------:R-:W-:Y:S01]  /*07a0*/  @!P0 SHF.R.S32.HI R24, RZ, 0x1f, R31 ;  /* 0x0000001fff188819 */ /* 0x000fe2000001141f */
[----:B------:R-:W-:Y:S02]  /*07b0*/  @!P0 VIADD R33, R11, 0x4 ;  /* 0x000000040b218836 */ /* 0x000fe40000000000 */
[----:B------:R-:W-:Y:S01]  /*07c0*/  @!P0 IMAD.MOV.U32 R25, RZ, RZ, R9 ;  /* 0x000000ffff198224 */ /* 0x000fe200078e0009 */
[----:B------:R-:W5:Y:S01]  /*07d0*/  @!P0 LDG.E R18, desc[UR10][R18.64] ;  /* 0x0000000a12128981 */ /* 0x000f62000c1e1900 */
[----:B------:R-:W-:Y:S01]  /*07e0*/  @!P0 IMAD R34, R24, UR6, RZ ;  /* 0x0000000618228c24 */ /* 0x000fe2000f8e02ff */
[----:B------:R-:W-:Y:S02]  /*07f0*/  @!P0 MOV R24, R4 ;  /* 0x0000000400188202 */ /* 0x000fe40000000f00 */
[----:B------:R1:W5:Y:S01]  /*0800*/  @!P0 LDG.E R17, desc[UR10][R28.64] ;  /* 0x0000000a1c118981 */ /* 0x000362000c1e1900 */
[----:B------:R-:W-:Y:S01]  /*0810*/  @!P0 SHF.R.S32.HI R32, RZ, 0x1f, R33 ;  /* 0x0000001fff208819 */ /* 0x000fe20000011421 */
[----:B------:R-:W-:-:S02]  /*0820*/  @!P0 IMAD R35, R31, UR7, R34 ;  /* 0x000000071f238c24 */ /* 0x000fc4000f8e0222 */
[----:B------:R-:W-:-:S04]  /*0830*/  @!P0 IMAD.WIDE.U32 R24, R31, UR6, R24 ;  /* 0x000000061f188c25 */ /* 0x000fc8000f8e0018 */
[----:B------:R-:W-:Y:S01]  /*0840*/  @!P0 IMAD R32, R32, UR6, RZ ;  /* 0x0000000620208c24 */ /* 0x000fe2000f8e02ff */
[----:B-1----:R-:W-:Y:S01]  /*0850*/  @!P0 MOV R29, R9 ;  /* 0x00000009001d8202 */ /* 0x002fe20000000f00 */
[----:B------:R-:W-:Y:S01]  /*0860*/  @!P0 IMAD.MOV.U32 R28, RZ, RZ, R4 ;  /* 0x000000ffff1c8224 */ /* 0x000fe200078e0004 */
[----:B------:R-:W-:Y:S01]  /*0870*/  @!P0 LEA R31, P1, R24, R20, 0x1 ;  /* 0x00000014181f8211 */ /* 0x000fe200078208ff */
[----:B------:R-:W-:Y:S02]  /*0880*/  @!P0 IMAD.IADD R25, R25, 0x1, R35 ;  /* 0x0000000119198824 */ /* 0x000fe400078e0223 */
[----:B------:R-:W-:-:S03]  /*0890*/  @!P0 IMAD.WIDE.U32 R28, R33, UR6, R28 ;  /* 0x00000006211c8c25 */ /* 0x000fc6000f8e001c */
[----:B------:R-:W-:Y:S01]  /*08a0*/  @!P0 LEA.HI.X R25, R24, R21, R25, 0x1, P1 ;  /* 0x0000001518198211 */ /* 0x000fe200008f0c19 */
[----:B------:R-:W-:Y:S01]  /*08b0*/  @!P0 IMAD R33, R33, UR7, R32 ;  /* 0x0000000721218c24 */ /* 0x000fe2000f8e0220 */
[----:B------:R-:W-:Y:S02]  /*08c0*/  @!P0 MOV R24, R31 ;  /* 0x0000001f00188202 */ /* 0x000fe40000000f00 */
[C---:B0-----:R-:W-:Y:S01]  /*08d0*/  @!P0 LEA R20, P1, R28.reuse, R22, 0x1 ;  /* 0x000000161c148211 */ /* 0x041fe200078208ff */
[----:B------:R-:W-:Y:S02]  /*08e0*/  @!P0 IMAD.IADD R21, R29, 0x1, R33 ;  /* 0x000000011d158824 */ /* 0x000fe400078e0221 */
[----:B------:R0:W5:Y:S03]  /*08f0*/  @!P0 LDG.E R19, desc[UR10][R24.64] ;  /* 0x0000000a18138981 */ /* 0x000166000c1e1900 */
[----:B------:R-:W-:-:S05]  /*0900*/  @!P0 LEA.HI.X R21, R28, R23, R21, 0x1, P1 ;  /* 0x000000171c158211 */ /* 0x000fca00008f0c15 */
[----:B------:R-:W5:Y:S01]  /*0910*/  @!P0 LDG.E R20, desc[UR10][R20.64] ;  /* 0x0000000a14148981 */ /* 0x000f62000c1e1900 */
[----:B------:R-:W-:Y:S01]  /*0920*/  IMAD.U32 R12, R12, 0x10000, RZ ;  /* 0x000100000c0c7824 */ /* 0x000fe200078e00ff */
[----:B------:R-:W-:Y:S01]  /*0930*/  PRMT R23, RZ, 0x7610, R23 ;  /* 0x00007610ff177816 */ /* 0x000fe20000000017 */
[----:B------:R-:W-:Y:S01]  /*0940*/  IMAD.U32 R13, R13, 0x10000, RZ ;  /* 0x000100000d0d7824 */ /* 0x000fe200078e00ff */
[----:B------:R-:W-:Y:S01]  /*0950*/  PRMT R28, RZ, 0x7610, R28 ;  /* 0x00007610ff1c7816 */ /* 0x000fe2000000001c */
[----:B------:R-:W-:Y:S02]  /*0960*/  FMUL.FTZ R22, R12, R12 ;  /* 0x0000000c0c167220 */ /* 0x000fe40000410000 */
[C---:B------:R-:W-:Y:S02]  /*0970*/  FADD.FTZ R12, R13.reuse, R12 ;  /* 0x0000000c0d0c7221 */ /* 0x040fe40000010000 */
[----:B------:R-:W-:-:S04]  /*0980*/  FFMA.FTZ R13, R13, R13, R22 ;  /* 0x0000000d0d0d7223 */ /* 0x000fc80000010016 */
[--C-:B------:R-:W-:Y:S01]  /*0990*/  FADD.FTZ R22, R13, R6.reuse ;  /* 0x000000060d167221 */ /* 0x100fe20000010000 */
[----:B------:R-:W-:Y:S01]  /*09a0*/  PRMT R6, RZ, 0x7610, R6 ;  /* 0x00007610ff067816 */ /* 0x000fe20000000006 */
[----:B------:R-:W-:-:S05]  /*09b0*/  VIADD R10, R10, 0x8 ;  /* 0x000000080a0a7836 */ /* 0x000fca0000000000 */
[----:B------:R-:W-:Y:S02]  /*09c0*/  ISETP.NE.AND P1, PT, R10, RZ, PT ;  /* 0x000000ff0a00720c */ /* 0x000fe40003f25270 */
[----:B------:R-:W-:Y:S02]  /*09d0*/  IADD3 R11, PT, PT, R11, 0x8, RZ ;  /* 0x000000080b0b7810 */ /* 0x000fe40007ffe0ff */
[C---:B---3--:R-:W-:Y:S02]  /*09e0*/  @!P0 PRMT R23, R14.reuse, 0x7632, R23 ;  /* 0x000076320e178816 */ /* 0x048fe40000000017 */
[----:B------:R-:W-:Y:S01]  /*09f0*/  @!P0 PRMT R28, R14, 0x7610, R28 ;  /* 0x000076100e1c8816 */ /* 0x000fe2000000001c */
[----:B------:R-:W-:Y:S01]  /*0a00*/  FADD.FTZ R14, R12, R7 ;  /* 0x000000070c0e7221 */ /* 0x000fe20000010000 */
[----:B------:R-:W-:Y:S02]  /*0a10*/  SHF.L.U32 R23, R23, 0x10, RZ ;  /* 0x0000001017177819 */ /* 0x000fe400000006ff */
[----:B------:R-:W-:Y:S01]  /*0a20*/  PRMT R12, RZ, 0x7610, R12 ;  /* 0x00007610ff0c7816 */ /* 0x000fe2000000000c */
[----:B------:R-:W-:-:S02]  /*0a30*/  IMAD.U32 R28, R28, 0x10000, RZ ;  /* 0x000100001c1c7824 */ /* 0x000fc400078e00ff */
[----:B------:R-:W-:Y:S02]  /*0a40*/  FMUL.FTZ R7, R23, R23 ;  /* 0x0000001717077220 */ /* 0x000fe40000410000 */
[C---:B------:R-:W-:Y:S02]  /*0a50*/  FADD.FTZ R23, R28.reuse, R23 ;  /* 0x000000171c177221 */ /* 0x040fe40000010000 */
[----:B------:R-:W-:Y:S01]  /*0a60*/  FFMA.FTZ R7, R28, R28, R7 ;  /* 0x0000001c1c077223 */ /* 0x000fe20000010007 */
[C---:B--2---:R-:W-:Y:S02]  /*0a70*/  @!P0 PRMT R12, R15.reuse, 0x7632, R12 ;  /* 0x000076320f0c8816 */ /* 0x044fe4000000000c */
[----:B------:R-:W-:-:S03]  /*0a80*/  @!P0 PRMT R6, R15, 0x7610, R6 ;  /* 0x000076100f068816 */ /* 0x000fc60000000006 */
[----:B------:R-:W-:Y:S01]  /*0a90*/  IMAD.U32 R13, R12, 0x10000, RZ ;  /* 0x000100000c0d7824 */ /* 0x000fe200078e00ff */
[----:B------:R-:W-:Y:S01]  /*0aa0*/  PRMT R12, RZ, 0x7610, R12 ;  /* 0x00007610ff0c7816 */ /* 0x000fe2000000000c */
[----:B0-----:R-:W-:Y:S01]  /*0ab0*/  FADD.FTZ R24, R14, R23 ;  /* 0x000000170e187221 */ /* 0x001fe20000010000 */
[----:B------:R-:W-:Y:S01]  /*0ac0*/  SHF.L.U32 R6, R6, 0x10, RZ ;  /* 0x0000001006067819 */ /* 0x000fe200000006ff */
[----:B------:R-:W-:Y:S01]  /*0ad0*/  FADD.FTZ R22, R22, R7 ;  /* 0x0000000716167221 */ /* 0x000fe20000010000 */
[----:B------:R-:W-:Y:S01]  /*0ae0*/  FMUL.FTZ R7, R13, R13 ;  /* 0x0000000d0d077220 */ /* 0x000fe20000410000 */
[----:B------:R-:W-:Y:S02]  /*0af0*/  PRMT R14, RZ, 0x7610, R14 ;  /* 0x00007610ff0e7816 */ /* 0x000fe4000000000e */
[C---:B------:R-:W-:Y:S01]  /*0b00*/  FADD.FTZ R13, R6.reuse, R13 ;  /* 0x0000000d060d7221 */ /* 0x040fe20000010000 */
[----:B------:R-:W-:Y:S01]  /*0b10*/  FFMA.FTZ R7, R6, R6, R7 ;  /* 0x0000000606077223 */ /* 0x000fe20000010007 */
[----:B------:R-:W-:-:S02]  /*0b20*/  PRMT R6, RZ, 0x7610, R6 ;  /* 0x00007610ff067816 */ /* 0x000fc40000000006 */
[C---:B----4-:R-:W-:Y:S02]  /*0b30*/  @!P0 PRMT R12, R16.reuse, 0x7632, R12 ;  /* 0x00007632100c8816 */ /* 0x050fe4000000000c */
[----:B------:R-:W-:-:S03]  /*0b40*/  @!P0 PRMT R14, R16, 0x7610, R14 ;  /* 0x00007610100e8816 */ /* 0x000fc6000000000e */
[----:B------:R-:W-:Y:S02]  /*0b50*/  IMAD.U32 R15, R12, 0x10000, RZ ;  /* 0x000100000c0f7824 */ /* 0x000fe400078e00ff */
[----:B------:R-:W-:Y:S01]  /*0b60*/  FADD.FTZ R22, R22, R7 ;  /* 0x0000000716167221 */ /* 0x000fe20000010000 */
[----:B------:R-:W-:Y:S01]  /*0b70*/  IMAD.U32 R14, R14, 0x10000, RZ ;  /* 0x000100000e0e7824 */ /* 0x000fe200078e00ff */
[----:B------:R-:W-:Y:S01]  /*0b80*/  PRMT R12, RZ, 0x7610, R12 ;  /* 0x00007610ff0c7816 */ /* 0x000fe2000000000c */
[----:B------:R-:W-:Y:S01]  /*0b90*/  FMUL.FTZ R7, R15, R15 ;  /* 0x0000000f0f077220 */ /* 0x000fe20000410000 */
[----:B------:R-:W-:Y:S01]  /*0ba0*/  FADD.FTZ R24, R24, R13 ;  /* 0x0000000d18187221 */ /* 0x000fe20000010000 */
[----:B-----5:R-:W-:Y:S01]  /*0bb0*/  @!P0 PRMT R6, R17, 0x7632, R6 ;  /* 0x0000763211068816 */ /* 0x020fe20000000006 */
[C---:B------:R-:W-:Y:S01]  /*0bc0*/  FADD.FTZ R15, R14.reuse, R15 ;  /* 0x0000000f0e0f7221 */ /* 0x040fe20000010000 */
[----:B------:R-:W-:Y:S01]  /*0bd0*/  FFMA.FTZ R7, R14, R14, R7 ;  /* 0x0000000e0e077223 */ /* 0x000fe20000010007 */
[----:B------:R-:W-:-:S02]  /*0be0*/  PRMT R14, RZ, 0x7610, R14 ;  /* 0x00007610ff0e7816 */ /* 0x000fc4000000000e */
[----:B------:R-:W-:Y:S02]  /*0bf0*/  @!P0 PRMT R12, R17, 0x7610, R12 ;  /* 0x00007610110c8816 */ /* 0x000fe4000000000c */
[----:B------:R-:W-:Y:S01]  /*0c00*/  SHF.L.U32 R13, R6, 0x10, RZ ;  /* 0x00000010060d7819 */ /* 0x000fe200000006ff */
[----:B------:R-:W-:Y:S01]  /*0c10*/  FADD.FTZ R24, R24, R15 ;  /* 0x0000000f18187221 */ /* 0x000fe20000010000 */
[----:B------:R-:W-:Y:S01]  /*0c20*/  PRMT R16, RZ, 0x7610, R16 ;  /* 0x00007610ff107816 */ /* 0x000fe20000000010 */
[----:B------:R-:W-:Y:S01]  /*0c30*/  IMAD.U32 R12, R12, 0x10000, RZ ;  /* 0x000100000c0c7824 */ /* 0x000fe200078e00ff */
[C---:B------:R-:W-:Y:S01]  /*0c40*/  @!P0 PRMT R14, R18.reuse, 0x7632, R14 ;  /* 0x00007632120e8816 */ /* 0x040fe2000000000e */
[----:B------:R-:W-:Y:S01]  /*0c50*/  FMUL.FTZ R15, R13, R13 ;  /* 0x0000000d0d0f7220 */ /* 0x000fe20000410000 */
[----:B------:R-:W-:Y:S01]  /*0c60*/  @!P0 PRMT R16, R18, 0x7610, R16 ;  /* 0x0000761012108816 */ /* 0x000fe20000000010 */
[----:B------:R-:W-:Y:S01]  /*0c70*/  FADD.FTZ R13, R12, R13 ;  /* 0x0000000d0c0d7221 */ /* 0x000fe20000010000 */
[----:B------:R-:W-:Y:S01]  /*0c80*/  PRMT R6, RZ, 0x7610, R6 ;  /* 0x00007610ff067816 */ /* 0x000fe20000000006 */
[----:B------:R-:W-:-:S02]  /*0c90*/  IMAD.U32 R17, R14, 0x10000, RZ ;  /* 0x000100000e117824 */ /* 0x000fc400078e00ff */
[----:B------:R-:W-:Y:S01]  /*0ca0*/  FFMA.FTZ R15, R12, R12, R15 ;  /* 0x0000000c0c0f7223 */ /* 0x000fe2000001000f */
[----:B------:R-:W-:Y:S01]  /*0cb0*/  PRMT R12, RZ, 0x7610, R12 ;  /* 0x00007610ff0c7816 */ /* 0x000fe2000000000c */
[----:B------:R-:W-:Y:S01]  /*0cc0*/  FADD.FTZ R22, R22, R7 ;  /* 0x0000000716167221 */ /* 0x000fe20000010000 */
[----:B------:R-:W-:Y:S01]  /*0cd0*/  SHF.L.U32 R16, R16, 0x10, RZ ;  /* 0x0000001010107819 */ /* 0x000fe200000006ff */
[----:B------:R-:W-:Y:S01]  /*0ce0*/  FMUL.FTZ R7, R17, R17 ;  /* 0x0000001111077220 */ /* 0x000fe20000410000 */
[----:B------:R-:W-:Y:S02]  /*0cf0*/  PRMT R14, RZ, 0x7610, R14 ;  /* 0x00007610ff0e7816 */ /* 0x000fe4000000000e */
[C---:B------:R-:W-:Y:S02]  /*0d00*/  @!P0 PRMT R6, R19.reuse, 0x7632, R6 ;  /* 0x0000763213068816 */ /* 0x040fe40000000006 */
[----:B------:R-:W-:Y:S01]  /*0d10*/  @!P0 PRMT R12, R19, 0x7610, R12 ;  /* 0x00007610130c8816 */ /* 0x000fe2000000000c */
[----:B------:R-:W-:Y:S01]  /*0d20*/  FADD.FTZ R24, R24, R13 ;  /* 0x0000000d18187221 */ /* 0x000fe20000010000 */
[----:B------:R-:W-:Y:S01]  /*0d30*/  FADD.FTZ R22, R22, R15 ;  /* 0x0000000f16167221 */ /* 0x000fe20000010000 */
[----:B------:R-:W-:Y:S01]  /*0d40*/  FFMA.FTZ R7, R16, R16, R7 ;  /* 0x0000001010077223 */ /* 0x000fe20000010007 */
[----:B------:R-:W-:Y:S01]  /*0d50*/  IMAD.U32 R13, R6, 0x10000, RZ ;  /* 0x00010000060d7824 */ /* 0x000fe200078e00ff */
[----:B------:R-:W-:Y:S01]  /*0d60*/  PRMT R6, RZ, 0x7610, R6 ;  /* 0x00007610ff067816 */ /* 0x000fe20000000006 */
[----:B------:R-:W-:Y:S01]  /*0d70*/  FADD.FTZ R17, R16, R17 ;  /* 0x0000001110117221 */ /* 0x000fe20000010000 */
[----:B------:R-:W-:Y:S01]  /*0d80*/  @!P0 PRMT R14, R20, 0x7632, R14 ;  /* 0x00007632140e8816 */ /* 0x000fe2000000000e */
[----:B------:R-:W-:-:S02]  /*0d90*/  IMAD.U32 R12, R12, 0x10000, RZ ;  /* 0x000100000c0c7824 */ /* 0x000fc400078e00ff */
[----:B------:R-:W-:Y:S01]  /*0da0*/  FADD.FTZ R22, R22, R7 ;  /* 0x0000000716167221 */ /* 0x000fe20000010000 */
[----:B------:R-:W-:Y:S01]  /*0db0*/  FMUL.FTZ R7, R13, R13 ;  /* 0x0000000d0d077220 */ /* 0x000fe20000410000 */
[----:B------:R-:W-:Y:S01]  /*0dc0*/  @!P0 PRMT R6, R20, 0x7610, R6 ;  /* 0x0000761014068816 */ /* 0x000fe20000000006 */
[----:B------:R-:W-:Y:S01]  /*0dd0*/  FADD.FTZ R24, R24, R17 ;  /* 0x0000001118187221 */ /* 0x000fe20000010000 */
[----:B------:R-:W-:Y:S01]  /*0de0*/  SHF.L.U32 R15, R14, 0x10, RZ ;  /* 0x000000100e0f7819 */ /* 0x000fe200000006ff */
[C---:B------:R-:W-:Y:S01]  /*0df0*/  FADD.FTZ R13, R12.reuse, R13 ;  /* 0x0000000d0c0d7221 */ /* 0x040fe20000010000 */
[----:B------:R-:W-:Y:S01]  /*0e00*/  FFMA.FTZ R7, R12, R12, R7 ;  /* 0x0000000c0c077223 */ /* 0x000fe20000010007 */
[----:B------:R-:W-:Y:S02]  /*0e10*/  IMAD.U32 R6, R6, 0x10000, RZ ;  /* 0x0001000006067824 */ /* 0x000fe400078e00ff */
[----:B------:R-:W-:Y:S01]  /*0e20*/  FADD.FTZ R24, R24, R13 ;  /* 0x0000000d18187221 */ /* 0x000fe20000010000 */
[----:B------:R-:W-:Y:S01]  /*0e30*/  FMUL.FTZ R13, R15, R15 ;  /* 0x0000000f0f0d7220 */ /* 0x000fe20000410000 */
[----:B------:R-:W-:Y:S01]  /*0e40*/  FADD.FTZ R17, R22, R7 ;  /* 0x0000000716117221 */ /* 0x000fe20000010000 */
[----:B------:R-:W-:-:S02]  /*0e50*/  FADD.FTZ R7, R6, R15 ;  /* 0x0000000f06077221 */ /* 0x000fc40000010000 */
[----:B------:R-:W-:Y:S02]  /*0e60*/  FFMA.FTZ R6, R6, R6, R13 ;  /* 0x0000000606067223 */ /* 0x000fe4000001000d */
[----:B------:R-:W-:Y:S02]  /*0e70*/  FADD.FTZ R7, R24, R7 ;  /* 0x0000000718077221 */ /* 0x000fe40000010000 */
[----:B------:R-:W-:Y:S01]  /*0e80*/  FADD.FTZ R6, R17, R6 ;  /* 0x0000000611067221 */ /* 0x000fe20000010000 */
[----:B------:R-:W-:Y:S06]  /*0e90*/  @P1 BRA `(.L_x_2090) ;  /* 0xfffffff000f81947 */ /* 0x000fec000383ffff */
[----:B------:R-:W-:-:S07]  /*0ea0*/  VIADD R11, R11, 0xfffffffd ;  /* 0xfffffffd0b0b7836 */ /* 0x000fce0000000000 */
.L_x_2089:
        /* <DEDUP_REMOVED lines=10> */
[----:B------:R-:W-:Y:S01]  /*0f50*/  @!P0 VIADD R19, R11, 0x1 ;  /* 0x000000010b138836 */ /* 0x000fe20000000000 */
[----:B------:R-:W-:Y:S01]  /*0f60*/  @!P0 SHF.R.S32.HI R10, RZ, 0x1f, R11 ;  /* 0x0000001fff0a8819 */ /* 0x000fe2000001140b */
[----:B------:R-:W-:Y:S01]  /*0f70*/  @!P0 IMAD.MOV.U32 R13, RZ, RZ, R9 ;  /* 0x000000ffff0d8224 */ /* 0x000fe200078e0009 */
[----:B------:R-:W-:Y:S01]  /*0f80*/  @!P0 MOV R12, R4 ;  /* 0x00000004000c8202 */ /* 0x000fe20000000f00 */
[----:B------:R-:W-:Y:S01]  /*0f90*/  @!P0 IMAD.MOV.U32 R14, RZ, RZ, R4 ;  /* 0x000000ffff0e8224 */ /* 0x000fe200078e0004 */
[----:B------:R-:W-:Y:S01]  /*0fa0*/  @!P0 SHF.R.S32.HI R16, RZ, 0x1f, R19 ;  /* 0x0000001fff108819 */ /* 0x000fe20000011413 */
[----:B------:R-:W-:Y:S01]  /*0fb0*/  @!P0 IMAD R10, R10, UR4, RZ ;  /* 0x000000040a0a8c24 */ /* 0x000fe2000f8e02ff */
[----:B------:R-:W1:Y:S01]  /*0fc0*/  @!P0 LDC.64 R30, c[0x0][0x390] ;  /* 0x0000e400ff1e8b82 */ /* 0x000e620000000a00 */
[----:B------:R-:W-:Y:S02]  /*0fd0*/  @!P0 MOV R15, R9 ;  /* 0x00000009000f8202 */ /* 0x000fe40000000f00 */
[----:B------:R-:W-:-:S02]  /*0fe0*/  @!P0 IMAD R18, R16, UR4, RZ ;  /* 0x0000000410128c24 */ /* 0x000fc4000f8e02ff */
[----:B------:R-:W-:-:S03]  /*0ff0*/  @!P0 IMAD.WIDE.U32 R16, R11, UR4, R12 ;  /* 0x000000040b108c25 */ /* 0x000fc6000f8e000c */
[----:B------:R-:W2:Y:S01]  /*1000*/  @!P0 LDC.64 R12, c[0x0][0x390] ;  /* 0x0000e400ff0c8b82 */ /* 0x000ea20000000a00 */
[----:B------:R-:W-:Y:S02]  /*1010*/  @!P0 IMAD R23, R11, UR5, R10 ;  /* 0x000000050b178c24 */ /* 0x000fe4000f8e020a */
[----:B------:R-:W-:-:S04]  /*1020*/  @!P0 IMAD.WIDE.U32 R20, R19, UR4, R14 ;  /* 0x0000000413148c25 */ /* 0x000fc8000f8e000e */
[----:B------:R-:W-:Y:S01]  /*1030*/  @!P0 IMAD R19, R19, UR5, R18 ;  /* 0x0000000513138c24 */ /* 0x000fe2000f8e0212 */
[C---:B0-----:R-:W-:Y:S01]  /*1040*/  @!P0 LEA R18, P2, R16.reuse, R28, 0x1 ;  /* 0x0000001c10128211 */ /* 0x041fe200078408ff */
[----:B------:R-:W-:Y:S01]  /*1050*/  @!P0 IMAD.IADD R17, R17, 0x1, R23 ;  /* 0x0000000111118824 */ /* 0x000fe200078e0217 */
[----:B------:R-:W0:Y:S01]  /*1060*/  @!P0 LDC.64 R14, c[0x0][0x390] ;  /* 0x0000e400ff0e8b82 */ /* 0x000e220000000a00 */
[----:B------:R-:W-:Y:S01]  /*1070*/  @!P0 IMAD.IADD R10, R21, 0x1, R19 ;  /* 0x00000001150a8824 */ /* 0x000fe200078e0213 */
[----:B------:R-:W-:Y:S02]  /*1080*/  @!P0 IADD3 R21, PT, PT, R11, 0x2, RZ ;  /* 0x000000020b158810 */ /* 0x000fe40007ffe0ff */
[----:B------:R-:W-:Y:S02]  /*1090*/  @!P0 LEA.HI.X R19, R16, R29, R17, 0x1, P2 ;  /* 0x0000001d10138211 */ /* 0x000fe400010f0c11 */
[----:B-1----:R-:W-:-:S03]  /*10a0*/  @!P0 LEA R22, P3, R20, R30, 0x1 ;  /* 0x0000001e14168211 */ /* 0x002fc600078608ff */
[----:B------:R1:W3:Y:S01]  /*10b0*/  @!P0 LDG.E R24, desc[UR10][R18.64] ;  /* 0x0000000a12188981 */ /* 0x0002e2000c1e1900 */
[----:B------:R-:W-:Y:S01]  /*10c0*/  @!P0 LEA.HI.X R23, R20, R31, R10, 0x1, P3 ;  /* 0x0000001f14178211 */ /* 0x000fe200018f0c0a */
[----:B------:R-:W-:Y:S01]  /*10d0*/  @!P0 VIADD R31, R11, 0x3 ;  /* 0x000000030b1f8836 */ /* 0x000fe20000000000 */
[----:B------:R-:W-:Y:S01]  /*10e0*/  @!P0 SHF.R.S32.HI R10, RZ, 0x1f, R21 ;  /* 0x0000001fff0a8819 */ /* 0x000fe20000011415 */
[--C-:B------:R-:W-:Y:S01]  /*10f0*/  @!P0 IMAD.MOV.U32 R16, RZ, RZ, R4.reuse ;  /* 0x000000ffff108224 */ /* 0x100fe200078e0004 */
[----:B------:R-:W-:Y:S01]  /*1100*/  @!P0 MOV R17, R9 ;  /* 0x0000000900118202 */ /* 0x000fe20000000f00 */
[----:B------:R-:W4:Y:S01]  /*1110*/  @!P0 LDG.E R22, desc[UR10][R22.64] ;  /* 0x0000000a16168981 */ /* 0x000f22000c1e1900 */
[----:B------:R-:W-:Y:S01]  /*1120*/  @!P0 SHF.R.S32.HI R20, RZ, 0x1f, R31 ;  /* 0x0000001fff148819 */ /* 0x000fe2000001141f */
[----:B------:R-:W-:Y:S02]  /*1130*/  @!P0 IMAD R10, R10, UR4, RZ ;  /* 0x000000040a0a8c24 */ /* 0x000fe4000f8e02ff */
[----:B-1----:R-:W-:-:S02]  /*1140*/  @!P0 IMAD.MOV.U32 R18, RZ, RZ, R4 ;  /* 0x000000ffff128224 */ /* 0x002fc400078e0004 */
[----:B------:R-:W-:Y:S02]  /*1150*/  @!P0 IMAD.MOV.U32 R19, RZ, RZ, R9 ;  /* 0x000000ffff138224 */ /* 0x000fe400078e0009 */
[----:B------:R-:W-:Y:S02]  /*1160*/  @!P0 IMAD R28, R20, UR4, RZ ;  /* 0x00000004141c8c24 */ /* 0x000fe4000f8e02ff */
[----:B------:R-:W-:-:S04]  /*1170*/  @!P0 IMAD.WIDE.U32 R16, R21, UR4, R16 ;  /* 0x0000000415108c25 */ /* 0x000fc8000f8e0010 */
[----:B------:R-:W-:Y:S02]  /*1180*/  @!P0 IMAD R29, R21, UR5, R10 ;  /* 0x00000005151d8c24 */ /* 0x000fe4000f8e020a */
[----:B------:R-:W-:Y:S01]  /*1190*/  @!P0 IMAD.WIDE.U32 R20, R31, UR4, R18 ;  /* 0x000000041f148c25 */ /* 0x000fe2000f8e0012 */
[----:B--2---:R-:W-:-:S03]  /*11a0*/  @!P0 LEA R12, P2, R16, R12, 0x1 ;  /* 0x0000000c100c8211 */ /* 0x004fc600078408ff */
[----:B------:R-:W-:Y:S01]  /*11b0*/  @!P0 IMAD R19, R31, UR5, R28 ;  /* 0x000000051f138c24 */ /* 0x000fe2000f8e021c */
[----:B------:R-:W-:Y:S02]  /*11c0*/  @!P0 IADD3 R17, PT, PT, R17, R29, RZ ;  /* 0x0000001d11118210 */ /* 0x000fe40007ffe0ff */
[----:B0-----:R-:W-:Y:S01]  /*11d0*/  @!P0 LEA R14, P3, R20, R14, 0x1 ;  /* 0x0000000e140e8211 */ /* 0x001fe200078608ff */
[----:B------:R-:W-:Y:S01]  /*11e0*/  @!P0 IMAD.IADD R10, R21, 0x1, R19 ;  /* 0x00000001150a8824 */ /* 0x000fe200078e0213 */
[----:B------:R-:W-:-:S04]  /*11f0*/  @!P0 LEA.HI.X R13, R16, R13, R17, 0x1, P2 ;  /* 0x0000000d100d8211 */ /* 0x000fc800010f0c11 */
[----:B------:R-:W-:Y:S01]  /*1200*/  @!P0 LEA.HI.X R15, R20, R15, R10, 0x1, P3 ;  /* 0x0000000f140f8211 */ /* 0x000fe200018f0c0a */
[----:B------:R0:W2:Y:S04]  /*1210*/  @!P0 LDG.E R12, desc[UR10][R12.64] ;  /* 0x0000000a0c0c8981 */ /* 0x0000a8000c1e1900 */
[----:B------:R-:W5:Y:S01]  /*1220*/  @!P0 LDG.E R14, desc[UR10][R14.64] ;  /* 0x0000000a0e0e8981 */ /* 0x000f62000c1e1900 */
[----:B------:R-:W-:Y:S02]  /*1230*/  PRMT R16, RZ, 0x7610, R16 ;  /* 0x00007610ff107816 */ /* 0x000fe40000000010 */
[----:B------:R-:W-:Y:S02]  /*1240*/  PRMT R10, RZ, 0x7610, R10 ;  /* 0x00007610ff0a7816 */ /* 0x000fe4000000000a */
[----:B------:R-:W-:-:S02]  /*1250*/  PRMT R19, RZ, 0x7610, R19 ;  /* 0x00007610ff137816 */ /* 0x000fc40000000013 */
[----:B------:R-:W-:Y:S02]  /*1260*/  PRMT R18, RZ, 0x7610, R18 ;  /* 0x00007610ff127816 */ /* 0x000fe40000000012 */
[----:B0-----:R-:W-:Y:S01]  /*1270*/  PRMT R13, RZ, 0x7610, R13 ;  /* 0x00007610ff0d7816 */ /* 0x001fe2000000000d */
[----:B------:R-:W-:Y:S01]  /*1280*/  VIADD R11, R11, 0x4 ;  /* 0x000000040b0b7836 */ /* 0x000fe20000000000 */
[C---:B---3--:R-:W-:Y:S02]  /*1290*/  @!P0 PRMT R16, R24.reuse, 0x7610, R16 ;  /* 0x0000761018108816 */ /* 0x048fe40000000010 */
[----:B------:R-:W-:-:S03]  /*12a0*/  @!P0 PRMT R10, R24, 0x7632, R10 ;  /* 0x00007632180a8816 */ /* 0x000fc6000000000a */
[----:B------:R-:W-:Y:S01]  /*12b0*/  IMAD.U32 R16, R16, 0x10000, RZ ;  /* 0x0001000010107824 */ /* 0x000fe200078e00ff */
[----:B------:R-:W-:-:S05]  /*12c0*/  SHF.L.U32 R17, R10, 0x10, RZ ;  /* 0x000000100a117819 */ /* 0x000fca00000006ff */
[----:B------:R-:W-:Y:S01]  /*12d0*/  FADD.FTZ R10, R16, R17 ;  /* 0x00000011100a7221 */ /* 0x000fe20000010000 */
[----:B------:R-:W-:Y:S01]  /*12e0*/  FMUL.FTZ R17, R17, R17 ;  /* 0x0000001111117220 */ /* 0x000fe20000410000 */
[C---:B----4-:R-:W-:Y:S02]  /*12f0*/  @!P0 PRMT R19, R22.reuse, 0x7610, R19 ;  /* 0x0000761016138816 */ /* 0x050fe40000000013 */
[----:B------:R-:W-:Y:S01]  /*1300*/  @!P0 PRMT R18, R22, 0x7632, R18 ;  /* 0x0000763216128816 */ /* 0x000fe20000000012 */
[----:B------:R-:W-:Y:S02]  /*1310*/  FFMA.FTZ R17, R16, R16, R17 ;  /* 0x0000001010117223 */ /* 0x000fe40000010011 */
[----:B------:R-:W-:Y:S02]  /*1320*/  IMAD.U32 R19, R19, 0x10000, RZ ;  /* 0x0001000013137824 */ /* 0x000fe400078e00ff */
[----:B------:R-:W-:Y:S02]  /*1330*/  IMAD.U32 R18, R18, 0x10000, RZ ;  /* 0x0001000012127824 */ /* 0x000fe400078e00ff */
[----:B------:R-:W-:Y:S01]  /*1340*/  FADD.FTZ R17, R6, R17 ;  /* 0x0000001106117221 */ /* 0x000fe20000010000 */
[----:B------:R-:W-:Y:S01]  /*1350*/  PRMT R6, RZ, 0x7610, R6 ;  /* 0x00007610ff067816 */ /* 0x000fe20000000006 */
[----:B------:R-:W-:Y:S01]  /*1360*/  FADD.FTZ R16, R7, R10 ;  /* 0x0000000a07107221 */ /* 0x000fe20000010000 */
[----:B------:R-:W-:Y:S01]  /*1370*/  FADD.FTZ R7, R19, R18 ;  /* 0x0000001213077221 */ /* 0x000fe20000010000 */
[----:B------:R-:W-:Y:S01]  /*1380*/  PRMT R10, RZ, 0x7610, R10 ;  /* 0x00007610ff0a7816 */ /* 0x000fe2000000000a */
[----:B------:R-:W-:-:S02]  /*1390*/  FMUL.FTZ R18, R18, R18 ;  /* 0x0000001212127220 */ /* 0x000fc40000410000 */
[----:B------:R-:W-:Y:S01]  /*13a0*/  FADD.FTZ R16, R16, R7 ;  /* 0x0000000710107221 */ /* 0x000fe20000010000 */
[C---:B--2---:R-:W-:Y:S02]  /*13b0*/  @!P0 PRMT R6, R12.reuse, 0x7632, R6 ;  /* 0x000076320c068816 */ /* 0x044fe40000000006 */
[----:B------:R-:W-:Y:S02]  /*13c0*/  @!P0 PRMT R10, R12, 0x7610, R10 ;  /* 0x000076100c0a8816 */ /* 0x000fe4000000000a */
[----:B-----5:R-:W-:Y:S02]  /*13d0*/  @!P0 PRMT R13, R14, 0x7632, R13 ;  /* 0x000076320e0d8816 */ /* 0x020fe4000000000d */
[----:B------:R-:W-:Y:S02]  /*13e0*/  PRMT R12, RZ, 0x7610, R12 ;  /* 0x00007610ff0c7816 */ /* 0x000fe4000000000c */
[----:B------:R-:W-:Y:S01]  /*13f0*/  SHF.L.U32 R7, R6, 0x10, RZ ;  /* 0x0000001006077819 */ /* 0x000fe200000006ff */
[----:B------:R-:W-:Y:S01]  /*1400*/  IMAD.U32 R10, R10, 0x10000, RZ ;  /* 0x000100000a0a7824 */ /* 0x000fe200078e00ff */
[----:B------:R-:W-:Y:S01]  /*1410*/  @!P0 PRMT R12, R14, 0x7610, R12 ;  /* 0x000076100e0c8816 */ /* 0x000fe2000000000c */
[----:B------:R-:W-:Y:S01]  /*1420*/  FFMA.FTZ R18, R19, R19, R18 ;  /* 0x0000001313127223 */ /* 0x000fe20000010012 */
[----:B------:R-:W-:-:S02]  /*1430*/  IMAD.U32 R15, R13, 0x10000, RZ ;  /* 0x000100000d0f7824 */ /* 0x000fc400078e00ff */
[----:B------:R-:W-:Y:S01]  /*1440*/  FMUL.FTZ R13, R7, R7 ;  /* 0x00000007070d7220 */ /* 0x000fe20000410000 */
[----:B------:R-:W-:Y:S01]  /*1450*/  SHF.L.U32 R12, R12, 0x10, RZ ;  /* 0x000000100c0c7819 */ /* 0x000fe200000006ff */
[C---:B------:R-:W-:Y:S01]  /*1460*/  FADD.FTZ R7, R10.reuse, R7 ;  /* 0x000000070a077221 */ /* 0x040fe20000010000 */
[----:B------:R-:W-:Y:S01]  /*1470*/  FADD.FTZ R18, R17, R18 ;  /* 0x0000001211127221 */ /* 0x000fe20000010000 */
[----:B------:R-:W-:Y:S01]  /*1480*/  FFMA.FTZ R13, R10, R10, R13 ;  /* 0x0000000a0a0d7223 */ /* 0x000fe2000001000d */
[----:B------:R-:W-:Y:S01]  /*1490*/  FMUL.FTZ R17, R15, R15 ;  /* 0x0000000f0f117220 */ /* 0x000fe20000410000 */
[----:B------:R-:W-:Y:S01]  /*14a0*/  FADD.FTZ R16, R16, R7 ;  /* 0x0000000710107221 */ /* 0x000fe20000010000 */
[----:B------:R-:W-:Y:S01]  /*14b0*/  FADD.FTZ R7, R12, R15 ;  /* 0x0000000f0c077221 */ /* 0x000fe20000010000 */
[----:B------:R-:W-:Y:S01]  /*14c0*/  FADD.FTZ R18, R18, R13 ;  /* 0x0000000d12127221 */ /* 0x000fe20000010000 */
[----:B------:R-:W-:Y:S02]  /*14d0*/  FFMA.FTZ R17, R12, R12, R17 ;  /* 0x0000000c0c117223 */ /* 0x000fe40000010011 */
[----:B------:R-:W-:-:S02]  /*14e0*/  FADD.FTZ R7, R16, R7 ;  /* 0x0000000710077221 */ /* 0x000fc40000010000 */
[----:B------:R-:W-:-:S07]  /*14f0*/  FADD.FTZ R6, R18, R17 ;  /* 0x0000001112067221 */ /* 0x000fce0000010000 */
.L_x_2091:
        /* <DEDUP_REMOVED lines=10> */
[----:B------:R-:W-:-:S04]  /*15a0*/  @!P0 VIADD R21, R11, 0x1 ;  /* 0x000000010b158836 */ /* 0x000fc80000000000 */
[----:B------:R-:W-:Y:S01]  /*15b0*/  @!P0 IMAD R10, R8, UR4, RZ ;  /* 0x00000004080a8c24 */ /* 0x000fe2000f8e02ff */
[----:B------:R-:W-:Y:S01]  /*15c0*/  @!P0 SHF.R.S32.HI R14, RZ, 0x1f, R21 ;  /* 0x0000001fff0e8819 */ /* 0x000fe20000011415 */
[----:B------:R-:W1:Y:S01]  /*15d0*/  @!P0 LDC.64 R22, c[0x0][0x390] ;  /* 0x0000e400ff168b82 */ /* 0x000e620000000a00 */
[----:B------:R-:W-:Y:S01]  /*15e0*/  @!P0 MOV R8, R4 ;  /* 0x0000000400088202 */ /* 0x000fe20000000f00 */
[C---:B------:R-:W-:Y:S02]  /*15f0*/  @!P0 IMAD R15, R11.reuse, UR5, R10 ;  /* 0x000000050b0f8c24 */ /* 0x040fe4000f8e020a */
[----:B------:R-:W-:Y:S02]  /*1600*/  @!P0 IMAD R14, R14, UR4, RZ ;  /* 0x000000040e0e8c24 */ /* 0x000fe4000f8e02ff */
[----:B------:R-:W-:-:S04]  /*1610*/  @!P0 IMAD.WIDE.U32 R12, R11, UR4, R8 ;  /* 0x000000040b0c8c25 */ /* 0x000fc8000f8e0008 */
[----:B------:R-:W-:-:S04]  /*1620*/  @!P0 IMAD.WIDE.U32 R16, R21, UR4, R8 ;  /* 0x0000000415108c25 */ /* 0x000fc8000f8e0008 */
[----:B------:R-:W-:Y:S02]  /*1630*/  @!P0 IMAD R21, R21, UR5, R14 ;  /* 0x0000000515158c24 */ /* 0x000fe4000f8e020e */
[----:B------:R-:W-:Y:S01]  /*1640*/  @!P0 IMAD.IADD R15, R13, 0x1, R15 ;  /* 0x000000010d0f8824 */ /* 0x000fe200078e020f */
[----:B0-----:R-:W-:Y:S01]  /*1650*/  @!P0 LEA R14, P2, R12, R18, 0x1 ;  /* 0x000000120c0e8211 */ /* 0x001fe200078408ff */
[----:B------:R-:W-:-:S03]  /*1660*/  @!P0 IMAD.IADD R21, R17, 0x1, R21 ;  /* 0x0000000111158824 */ /* 0x000fc600078e0215 */
        /* <DEDUP_REMOVED lines=11> */
[----:B------:R-:W-:-:S02]  /*1720*/  @!P0 PRMT R10, R14, 0x7610, R10 ;  /* 0x000076100e0a8816 */ /* 0x000fc4000000000a */
[----:B------:R-:W-:Y:S02]  /*1730*/  SHF.L.U32 R13, R8, 0x10, RZ ;  /* 0x00000010080d7819 */ /* 0x000fe400000006ff */
[----:B---3--:R-:W-:Y:S01]  /*1740*/  @!P0 PRMT R12, R18, 0x7632, R12 ;  /* 0x00007632120c8816 */ /* 0x008fe2000000000c */
[----:B------:R-:W-:Y:S01]  /*1750*/  IMAD.U32 R10, R10, 0x10000, RZ ;  /* 0x000100000a0a7824 */ /* 0x000fe200078e00ff */
[----:B------:R-:W-:Y:S01]  /*1760*/  @!P0 PRMT R16, R18, 0x7610, R16 ;  /* 0x0000761012108816 */ /* 0x000fe20000000010 */
[----:B------:R-:W-:Y:S02]  /*1770*/  FMUL.FTZ R15, R13, R13 ;  /* 0x0000000d0d0f7220 */ /* 0x000fe40000410000 */
        /* <DEDUP_REMOVED lines=11> */
.L_x_2092:
[----:B------:R-:W-:Y:S05]  /*1830*/  @P1 BRA `(.L_x_2088) ;  /* 0x00000000006c1947 */ /* 0x000fea0003800000 */
[----:B------:R-:W0:Y:S01]  /*1840*/  LDCU.64 UR4, c[0x0][0x3e0] ;  /* 0x00007c00ff0477ac */ /* 0x000e220008000a00 */
[----:B------:R-:W-:Y:S01]  /*1850*/  IMAD.MOV.U32 R8, RZ, RZ, R4 ;  /* 0x000000ffff087224 */ /* 0x000fe200078e0004 */
[----:B------:R-:W-:Y:S01]  /*1860*/  BSSY.RECONVERGENT B0, `(.L_x_2093) ;  /* 0x0000011000007945 */ /* 0x000fe20003800200 */
[----:B0-----:R-:W-:Y:S02]  /*1870*/  ISETP.GE.U32.AND P0, PT, R2, UR4, PT ;  /* 0x0000000402007c0c */ /* 0x001fe4000bf06070 */
[----:B------:R-:W-:Y:S01]  /*1880*/  IMAD.WIDE.U32 R4, R11, UR4, R8 ;  /* 0x000000040b047c25 */ /* 0x000fe2000f8e0008 */
[----:B------:R-:W-:Y:S02]  /*1890*/  SHF.R.S32.HI R2, RZ, 0x1f, R11 ;  /* 0x0000001fff027819 */ /* 0x000fe4000001140b */
[----:B------:R-:W-:Y:S02]  /*18a0*/  ISETP.GE.AND.EX P0, PT, R3, UR5, PT, P0 ;  /* 0x0000000503007c0c */ /* 0x000fe4000bf06300 */
[----:B------:R-:W-:Y:S01]  /*18b0*/  PRMT R8, RZ, 0x7610, R8 ;  /* 0x00007610ff087816 */ /* 0x000fe20000000008 */
[----:B------:R-:W-:Y:S01]  /*18c0*/  IMAD R2, R2, UR4, RZ ;  /* 0x0000000402027c24 */ /* 0x000fe2000f8e02ff */
[----:B------:R-:W-:-:S03]  /*18d0*/  PRMT R9, RZ, 0x7610, R9 ;  /* 0x00007610ff097816 */ /* 0x000fc60000000009 */
[----:B------:R-:W-:-:S06]  /*18e0*/  IMAD R11, R11, UR5, R2 ;  /* 0x000000050b0b7c24 */ /* 0x000fcc000f8e0202 */
        /* <DEDUP_REMOVED lines=8> */
.L_x_2094:
[----:B------:R-:W-:Y:S05]  /*1970*/  BSYNC.RECONVERGENT B0 ;  /* 0x0000000000007941 */ /* 0x000fea0003800200 */
.L_x_2093:
[----:B------:R-:W-:Y:S02]  /*1980*/  IMAD.U32 R8, R8, 0x10000, RZ ;  /* 0x0001000008087824 */ /* 0x000fe400078e00ff */
[----:B------:R-:W-:Y:S02]  /*1990*/  IMAD.U32 R9, R9, 0x10000, RZ ;  /* 0x0001000009097824 */ /* 0x000fe400078e00ff */
[----:B------:R-:W-:Y:S02]  /*19a0*/  FMUL.FTZ R2, R8, R8 ;  /* 0x0000000808027220 */ /* 0x000fe40000410000 */
[C---:B------:R-:W-:Y:S02]  /*19b0*/  FADD.FTZ R8, R9.reuse, R8 ;  /* 0x0000000809087221 */ /* 0x040fe40000010000 */
[----:B------:R-:W-:Y:S02]  /*19c0*/  FFMA.FTZ R9, R9, R9, R2 ;  /* 0x0000000909097223 */ /* 0x000fe40000010002 */
[----:B------:R-:W-:-:S02]  /*19d0*/  FADD.FTZ R7, R7, R8 ;  /* 0x0000000807077221 */ /* 0x000fc40000010000 */
[----:B------:R-:W-:-:S07]  /*19e0*/  FADD.FTZ R6, R6, R9 ;  /* 0x0000000906067221 */ /* 0x000fce0000010000 */
.L_x_2088:
        /* <DEDUP_REMOVED lines=205> */
[----:B0-----:R-:W-:-:S03]  /*26c0*/  SEL R3, R0, RZ, P0 ;  /* 0x000000ff00037207 */ /* 0x001fc60000000000 */
        /* <DEDUP_REMOVED lines=17> */
.L_x_2115:
        /* <DEDUP_REMOVED lines=17> */
[----:B------:R-:W-:Y:S01]  /*28f0*/  ISETP.NE.AND P3, PT, R56, RZ, PT ;  /* 0x000000ff3800720c */ /* 0x000fe20003f65270 */
[----:B------:R-:W-:Y:S01]  /*2900*/  IMAD.IADD R40, R40, 0x1, R45 ;  /* 0x0000000128287824 */ /* 0x000fe200078e022d */
        /* <DEDUP_REMOVED lines=12> */
[----:B------:R-:W-:Y:S01]  /*29d0*/  IMAD.IADD R33, R33, 0x1, R34 ;  /* 0x0000000121217824 */ /* 0x000fe200078e0222 */
[----:B------:R-:W0:Y:S01]  /*29e0*/  S2R R0, SR_CgaCtaId ;  /* 0x0000000000007919 */ /* 0x000e220000008800 */
[----:B------:R-:W-:Y:S01]  /*29f0*/  @!P2 FADD.FTZ R36, R36, R41 ;  /* 0x000000292424a221 */ /* 0x000fe20000010000 */
[----:B------:R-:W-:Y:S01]  /*2a00*/  @!P2 FADD.FTZ R37, R37, R38 ;  /* 0x000000262525a221 */ /* 0x000fe20000010000 */
[----:B------:R-:W-:-:S02]  /*2a10*/  ISETP.NE.AND P1, PT, R3, RZ, PT ;  /* 0x000000ff0300720c */ /* 0x000fc40003f25270 */
[----:B------:R-:W-:Y:S01]  /*2a20*/  @!P3 FADD.FTZ R35, R35, R36 ;  /* 0x000000242323b221 */ /* 0x000fe20000010000 */
[----:B------:R-:W-:Y:S01]  /*2a30*/  @!P3 FADD.FTZ R32, R32, R37 ;  /* 0x000000252020b221 */ /* 0x000fe20000010000 */
[----:B------:R-:W-:Y:S02]  /*2a40*/  IADD3 R28, PT, PT, R28, R33, RZ ;  /* 0x000000211c1c7210 */ /* 0x000fe40007ffe0ff */
[----:B------:R-:W-:Y:S01]  /*2a50*/  @!P4 FADD.FTZ R30, R30, R35 ;  /* 0x000000231e1ec221 */ /* 0x000fe20000010000 */
[----:B------:R-:W-:Y:S01]  /*2a60*/  @!P4 FADD.FTZ R31, R31, R32 ;  /* 0x000000201f1fc221 */ /* 0x000fe20000010000 */
[----:B------:R-:W-:Y:S01]  /*2a70*/  ISETP.NE.AND P2, PT, R48, RZ, PT ;  /* 0x000000ff3000720c */ /* 0x000fe20003f45270 */
[----:B------:R-:W-:Y:S02]  /*2a80*/  IMAD.IADD R27, R27, 0x1, R28 ;  /* 0x000000011b1b7824 */ /* 0x000fe400078e021c */
[----:B------:R-:W-:Y:S01]  /*2a90*/  @!P6 FADD.FTZ R29, R29, R30 ;  /* 0x0000001e1d1de221 */ /* 0x000fe20000010000 */
[----:B------:R-:W-:Y:S01]  /*2aa0*/  @!P6 FADD.FTZ R26, R26, R31 ;  /* 0x0000001f1a1ae221 */ /* 0x000fe20000010000 */
[----:B------:R-:W-:Y:S01]  /*2ab0*/  ISETP.NE.AND P6, PT, R59, RZ, PT ;  /* 0x000000ff3b00720c */ /* 0x000fe20003fc5270 */
[----:B------:R-:W-:Y:S01]  /*2ac0*/  IMAD.IADD R20, R20, 0x1, R27 ;  /* 0x0000000114147824 */ /* 0x000fe200078e021b */
[----:B------:R-:W-:-:S02]  /*2ad0*/  ISETP.NE.AND P3, PT, R50, RZ, PT ;  /* 0x000000ff3200720c */ /* 0x000fc40003f65270 */
[----:B------:R-:W-:Y:S02]  /*2ae0*/  ISETP.NE.AND P4, PT, R51, RZ, PT ;  /* 0x000000ff3300720c */ /* 0x000fe40003f85270 */
[----:B------:R-:W-:Y:S02]  /*2af0*/  IADD3 R17, PT, PT, R17, R20, RZ ;  /* 0x0000001411117210 */ /* 0x000fe40007ffe0ff */
[----:B------:R-:W-:Y:S02]  /*2b00*/  ISETP.NE.AND P5, PT, R53, RZ, PT ;  /* 0x000000ff3500720c */ /* 0x000fe40003fa5270 */
[----:B------:R-:W-:Y:S01]  /*2b10*/  MOV R3, 0x400 ;  /* 0x0000040000037802 */ /* 0x000fe20000000f00 */
[----:B------:R-:W-:Y:S02]  /*2b20*/  IMAD.IADD R14, R14, 0x1, R17 ;  /* 0x000000010e0e7824 */ /* 0x000fe400078e0211 */
[----:B------:R-:W-:Y:S01]  /*2b30*/  @!P6 FADD.FTZ R24, R24, R29 ;  /* 0x0000001d1818e221 */ /* 0x000fe20000010000 */
[----:B------:R-:W-:Y:S01]  /*2b40*/  @!P6 FADD.FTZ R25, R25, R26 ;  /* 0x0000001a1919e221 */ /* 0x000fe20000010000 */
[----:B------:R-:W-:-:S02]  /*2b50*/  IMAD.IADD R13, R13, 0x1, R14 ;  /* 0x000000010d0d7824 */ /* 0x000fc400078e020e */
[----:B------:R-:W-:Y:S01]  /*2b60*/  @!P0 FADD.FTZ R21, R21, R24 ;  /* 0x0000001815158221 */ /* 0x000fe20000010000 */
[----:B------:R-:W-:Y:S01]  /*2b70*/  @!P0 FADD.FTZ R22, R22, R25 ;  /* 0x0000001916168221 */ /* 0x000fe20000010000 */
[----:B0-----:R-:W-:Y:S02]  /*2b80*/  LEA R0, R0, R3, 0x18 ;  /* 0x0000000300007211 */ /* 0x001fe400078ec0ff */
[----:B------:R-:W-:Y:S01]  /*2b90*/  @!P1 FADD.FTZ R18, R18, R21 ;  /* 0x0000001512129221 */ /* 0x000fe20000010000 */
[----:B------:R-:W-:Y:S01]  /*2ba0*/  @!P1 FADD.FTZ R19, R19, R22 ;  /* 0x0000001613139221 */ /* 0x000fe20000010000 */
[----:B------:R-:W-:Y:S01]  /*2bb0*/  IADD3 R10, PT, PT, R10, R13, RZ ;  /* 0x0000000d0a0a7210 */ /* 0x000fe20007ffe0ff */
[----:B--2---:R-:W-:Y:S02]  /*2bc0*/  IMAD R0, R49, 0xb4, R0 ;  /* 0x000000b431007824 */ /* 0x004fe400078e0200 */
[----:B------:R-:W-:Y:S01]  /*2bd0*/  @!P2 FADD.FTZ R15, R15, R18 ;  /* 0x000000120f0fa221 */ /* 0x000fe20000010000 */
[----:B------:R-:W-:Y:S01]  /*2be0*/  @!P2 FADD.FTZ R16, R16, R19 ;  /* 0x000000131010a221 */ /* 0x000fe20000010000 */
[----:B------:R-:W-:-:S02]  /*2bf0*/  IMAD.IADD R7, R7, 0x1, R10 ;  /* 0x0000000107077824 */ /* 0x000fc400078e020a */
[----:B------:R-:W-:Y:S01]  /*2c00*/  @!P3 FADD.FTZ R12, R12, R15 ;  /* 0x0000000f0c0cb221 */ /* 0x000fe20000010000 */
[----:B------:R-:W-:Y:S01]  /*2c10*/  @!P3 FADD.FTZ R11, R11, R16 ;  /* 0x000000100b0bb221 */ /* 0x000fe20000010000 */
[----:B------:R1:W-:Y:S02]  /*2c20*/  STS [R0+0x10], R23 ;  /* 0x0000101700007388 */ /* 0x0003e40000000800 */
[----:B------:R-:W-:Y:S01]  /*2c30*/  @!P4 FADD.FTZ R9, R9, R12 ;  /* 0x0000000c0909c221 */ /* 0x000fe20000010000 */
[----:B------:R-:W-:Y:S01]  /*2c40*/  @!P4 FADD.FTZ R8, R8, R11 ;  /* 0x0000000b0808c221 */ /* 0x000fe20000010000 */
[----:B------:R1:W-:Y:S02]  /*2c50*/  STS [R0+0x1c], R45 ;  /* 0x00001c2d00007388 */ /* 0x0003e40000000800 */
        /* <DEDUP_REMOVED lines=42> */
.L_x_2095:
[----:B-1----:R-:W0:Y:S01]  /*2f00*/  S2R R9, SR_CgaCtaId ;  /* 0x0000000000097919 */ /* 0x002e220000008800 */
[----:B------:R-:W1:Y:S01]  /*2f10*/  LDC R13, c[0x0][0x40c] ;  /* 0x00010300ff0d7b82 */ /* 0x000e620000000800 */
[----:B------:R-:W-:Y:S01]  /*2f20*/  MOV R8, 0x400 ;  /* 0x0000040000087802 */ /* 0x000fe20000000f00 */
[----:B------:R-:W-:Y:S01]  /*2f30*/  IMAD.MOV.U32 R2, RZ, RZ, RZ ;  /* 0x000000ffff027224 */ /* 0x000fe200078e00ff */
[----:B------:R-:W2:Y:S01]  /*2f40*/  S2R R3, SR_TID.X ;  /* 0x0000000000037919 */ /* 0x000ea20000002100 */
[----:B------:R-:W-:Y:S05]  /*2f50*/  WARPSYNC.ALL ;  /* 0x0000000000007948 */ /* 0x000fea0003800000 */
[----:B0-----:R-:W-:Y:S01]  /*2f60*/  LEA R5, R9, R8, 0x18 ;  /* 0x0000000809057211 */ /* 0x001fe200078ec0ff */
[----:B--2---:R-:W-:-:S04]  /*2f70*/  IMAD.HI.U32 R2, R3, 0x12492493, R2 ;  /* 0x1249249303027827 */ /* 0x004fc800078e0002 */
[----:B------:R-:W-:Y:S01]  /*2f80*/  IMAD R11, R2, 0xc, R5 ;  /* 0x0000000c020b7824 */ /* 0x000fe200078e0205 */
[----:B------:R-:W0:Y:S01]  /*2f90*/  S2R R7, SR_TID.X ;  /* 0x0000000000077919 */ /* 0x000e220000002100 */
[----:B-1----:R-:W-:Y:S01]  /*2fa0*/  IMAD R2, R46, R13, RZ ;  /* 0x0000000d2e027224 */ /* 0x002fe200078e02ff */
        /* <DEDUP_REMOVED lines=21> */
[----:B------:R-:W-:-:S05]  /*3100*/  LEA R0, R9, R0, 0x18 ;  /* 0x0000000009007211 */ /* 0x000fca00078ec0ff */
[----:B------:R-:W-:-:S05]  /*3110*/  IMAD R0, R7, 0x8, R0 ;  /* 0x0000000807007824 */ /* 0x000fca00078e0200 */
[----:B------:R-:W2:Y:S01]  /*3120*/  LDS.64 R8, [R0] ;  /* 0x0000000000087984 */ /* 0x000ea20000000a00 */
[----:B0-----:R-:W-:-:S05]  /*3130*/  SHF.L.U32 R3, R3, 0x1, RZ ;  /* 0x0000000103037819 */ /* 0x001fca00000006ff */
[CC--:B------:R-:W-:Y:S02]  /*3140*/  IMAD R7, R3.reuse, R10.reuse, R10 ;  /* 0x0000000a03077224 */ /* 0x0c0fe400078e020a */
[----:B------:R-:W-:Y:S02]  /*3150*/  IMAD R3, R3, R10, R6 ;  /* 0x0000000a03037224 */ /* 0x000fe400078e0206 */
[----:B------:R-:W-:Y:S02]  /*3160*/  IMAD.IADD R7, R6, 0x1, R7 ;  /* 0x0000000106077824 */ /* 0x000fe400078e0207 */
[----:B-1----:R-:W-:-:S04]  /*3170*/  IMAD.WIDE R2, R3, 0x4, R4 ;  /* 0x0000000403027825 */ /* 0x002fc800078e0204 */
[----:B------:R-:W-:Y:S01]  /*3180*/  IMAD.WIDE R4, R7, 0x4, R4 ;  /* 0x0000000407047825 */ /* 0x000fe200078e0204 */
[----:B--2---:R-:W-:Y:S04]  /*3190*/  REDG.E.ADD.F32.FTZ.RN.STRONG.GPU desc[UR10][R2.64], R8 ;  /* 0x00000008020079a6 */ /* 0x004fe8000c12f30a */
[----:B------:R-:W-:Y:S01]  /*31a0*/  REDG.E.ADD.F32.FTZ.RN.STRONG.GPU desc[UR10][R4.64], R9 ;  /* 0x00000009040079a6 */ /* 0x000fe2000c12f30a */
[----:B------:R-:W-:Y:S05]  /*31b0*/  EXIT ;  /* 0x000000000000794d */ /* 0x000fea0003800000 */
.L_x_2096:
[----:B------:R-:W-:Y:S02]  /*31c0*/  HFMA2 R48, -RZ, RZ, 0, 0 ;  /* 0x00000000ff307431 */ /* 0x000fe400000001ff */
[----:B------:R-:W-:Y:S01]  /*31d0*/  IMAD.MOV.U32 R0, RZ, RZ, 0x1 ;  /* 0x00000001ff007424 */ /* 0x000fe200078e00ff */
[----:B------:R-:W-:Y:S01]  /*31e0*/  P2R R61, PR, RZ, 0x1 ;  /* 0x00000001ff3d7803 */ /* 0x000fe20000000000 */
[----:B------:R-:W-:Y:S01]  /*31f0*/  IMAD.MOV.U32 R49, RZ, RZ, -0x1 ;  /* 0xffffffffff317424 */ /* 0x000fe200078e00ff */
[----:B------:R-:W-:Y:S02]  /*3200*/  ISETP.GE.AND P0, PT, R51, 0x1, PT ;  /* 0x000000013300780c */ /* 0x000fe40003f06270 */
[----:B------:R-:W-:-:S11]  /*3210*/  P2R R60, PR, RZ, 0x2 ;  /* 0x00000002ff3c7803 */ /* 0x000fd60000000000 */
[----:B------:R-:W-:Y:S05]  /*3220*/  WARPSYNC.COLLECTIVE R49, `(.L_x_2097) ;  /* 0x0000000031087348 */ /* 0x000fea0003c00000 */
[----:B------:R0:W1:Y:S02]  /*3230*/  SHFL.UP P6, R0, R3, R0, R48 ;  /* 0x0400000003007389 */ /* 0x00006400000c0030 */
[----:B01----:R-:W-:Y:S05]  /*3240*/  ENDCOLLECTIVE ;  /* 0x000000000000791b */ /* 0x003fea0003800000 */
.L_x_2097:
[----:B------:R-:W-:Y:S01]  /*3250*/  ISETP.NE.AND P1, PT, R3, RZ, PT ;  /* 0x000000ff0300720c */ /* 0x000fe20003f25270 */
[----:B------:R-:W-:Y:S02]  /*3260*/  IMAD.MOV.U32 R50, RZ, RZ, R0 ;  /* 0x000000ffff327224 */ /* 0x000fe400078e0000 */
[----:B------:R-:W-:-:S03]  /*3270*/  IMAD.MOV.U32 R0, RZ, RZ, 0x1 ;  /* 0x00000001ff007424 */ /* 0x000fc600078e00ff */
[----:B------:R-:W-:-:S04]  /*3280*/  SEL R50, R50, RZ, P0 ;  /* 0x000000ff32327207 */ /* 0x000fc80000000000 */
[----:B------:R-:W-:Y:S01]  /*3290*/  IADD3 R50, PT, PT, R3, R50, RZ ;  /* 0x0000003203327210 */ /* 0x000fe20007ffe0ff */
[----:B------:R-:W-:-:S07]  /*32a0*/  IMAD.MOV.U32 R3, RZ, RZ, R4 ;  /* 0x000000ffff037224 */ /* 0x000fce00078e0004 */
[----:B------:R-:W-:Y:S05]  /*32b0*/  WARPSYNC.COLLECTIVE R49, `(.L_x_2098) ;  /* 0x0000000031087348 */ /* 0x000fea0003c00000 */
[----:B------:R0:W1:Y:S02]  /*32c0*/  SHFL.UP P6, R0, R3, R0, R48 ;  /* 0x0400000003007389 */ /* 0x00006400000c0030 */
[----:B01----:R-:W-:Y:S05]  /*32d0*/  ENDCOLLECTIVE ;  /* 0x000000000000791b */ /* 0x003fea0003800000 */
.L_x_2098:
[----:B------:R-:W-:Y:S01]  /*32e0*/  IMAD.MOV.U32 R3, RZ, RZ, R2 ;  /* 0x000000ffff037224 */ /* 0x000fe200078e0002 */
[----:B------:R-:W-:Y:S01]  /*32f0*/  MOV R49, R0 ;  /* 0x0000000000317202 */ /* 0x000fe20000000f00 */
[----:B------:R-:W-:-:S04]  /*3300*/  IMAD.MOV.U32 R0, RZ, RZ, 0x1 ;  /* 0x00000001ff007424 */ /* 0x000fc800078e00ff */
[----:B------:R-:W-:-:S05]  /*3310*/  FADD.FTZ R49, R4, R49 ;  /* 0x0000003104317221 */ /* 0x000fca0000010000 */
[----:B------:R-:W-:Y:S02]  /*3320*/  @P0 FSEL R4, R49, R4, !P1 ;  /* 0x0000000431040208 */ /* 0x000fe40004800000 */
[----:B------:R-:W-:-:S07]  /*3330*/  MOV R49, 0xffffffff ;  /* 0xffffffff00317802 */ /* 0x000fce0000000f00 */
[----:B------:R-:W-:Y:S05]  /*3340*/  WARPSYNC.COLLECTIVE R49, `(.L_x_2099) ;  /* 0x0000000031087348 */ /* 0x000fea0003c00000 */
[----:B------:R0:W1:Y:S02]  /*3350*/  SHFL.UP P6, R0, R3, R0, R48 ;  /* 0x0400000003007389 */ /* 0x00006400000c0030 */
[----:B01----:R-:W-:Y:S05]  /*3360*/  ENDCOLLECTIVE ;  /* 0x000000000000791b */ /* 0x003fea0003800000 */
.L_x_2099:
[----:B------:R-:W-:Y:S01]  /*3370*/  FADD.FTZ R3, R2, R0 ;  /* 0x0000000002037221 */ /* 0x000fe20000010000 */
[----:B------:R-:W-:-:S04]  /*3380*/  IMAD.MOV.U32 R0, RZ, RZ, 0x2 ;  /* 0x00000002ff007424 */ /* 0x000fc800078e00ff */
[----:B------:R-:W-:Y:S01]  /*3390*/  @P0 FSEL R2, R3, R2, !P1 ;  /* 0x0000000203020208 */ /* 0x000fe20004800000 */
[----:B------:R-:W-:Y:S01]  /*33a0*/  IMAD.MOV.U32 R3, RZ, RZ, R50 ;  /* 0x000000ffff037224 */ /* 0x000fe200078e0032 */
[----:B------:R-:W-:Y:S02]  /*33b0*/  ISETP.GE.AND P1, PT, R51, 0x2, PT ;  /* 0x000000023300780c */ /* 0x000fe40003f26270 */
[----:B------:R-:W-:-:S13]  /*33c0*/  ISETP.NE.AND P0, PT, R50, RZ, PT ;  /* 0x000000ff3200720c */ /* 0x000fda0003f05270 */
[----:B------:R-:W-:Y:S05]  /*33d0*/  WARPSYNC.COLLECTIVE R49, `(.L_x_2100) ;  /* 0x0000000031087348 */ /* 0x000fea0003c00000 */
[----:B------:R0:W1:Y:S02]  /*33e0*/  SHFL.UP P6, R0, R3, R0, R48 ;  /* 0x0400000003007389 */ /* 0x00006400000c0030 */
[----:B01----:R-:W-:Y:S05]  /*33f0*/  ENDCOLLECTIVE ;  /* 0x000000000000791b */ /* 0x003fea0003800000 */
.L_x_2100:
[----:B------:R-:W-:Y:S01]  /*3400*/  SEL R3, R0, RZ, P1 ;  /* 0x000000ff00037207 */ /* 0x000fe20000800000 */
[----:B------:R-:W-:-:S03]  /*3410*/  IMAD.MOV.U32 R0, RZ, RZ, 0x2 ;  /* 0x00000002ff007424 */ /* 0x000fc600078e00ff */
[----:B------:R-:W-:Y:S01]  /*3420*/  IADD3 R50, PT, PT, R50, R3, RZ ;  /* 0x0000000332327210 */ /* 0x000fe20007ffe0ff */
[----:B------:R-:W-:-:S07]  /*3430*/  IMAD.MOV.U32 R3, RZ, RZ, R4 ;  /* 0x000000ffff037224 */ /* 0x000fce00078e0004 */
[----:B------:R-:W-:Y:S05]  /*3440*/  WARPSYNC.COLLECTIVE R49, `(.L_x_2101) ;  /* 0x0000000031087348 */ /* 0x000fea0003c00000 */
[----:B------:R0:W1:Y:S02]  /*3450*/  SHFL.UP P6, R0, R3, R0, R48 ;  /* 0x0400000003007389 */ /* 0x00006400000c0030 */
[----:B01----:R-:W-:Y:S05]  /*3460*/  ENDCOLLECTIVE ;  /* 0x000000000000791b */ /* 0x003fea0003800000 */
.L_x_2101:
        /* <DEDUP_REMOVED lines=9> */
.L_x_2102:
        /* <DEDUP_REMOVED lines=9> */
.L_x_2103:
[----:B------:R-:W-:Y:S01]  /*3590*/  SEL R3, R0, RZ, P1 ;  /* 0x000000ff00037207 */ /* 0x000fe20000800000 */
[----:B------:R-:W-:-:S03]  /*35a0*/  IMAD.MOV.U32 R0, RZ, RZ, 0x4 ;  /* 0x00000004ff007424 */ /* 0x000fc600078e00ff */
[----:B------:R-:W-:Y:S01]  /*35b0*/  IADD3 R50, PT, PT, R50, R3, RZ ;  /* 0x0000000332327210 */ /* 0x000fe20007ffe0ff */
[----:B------:R-:W-:-:S07]  /*35c0*/  IMAD.MOV.U32 R3, RZ, RZ, R4 ;  /* 0x000000ffff037224 */ /* 0x000fce00078e0004 */
[----:B------:R-:W-:Y:S05]  /*35d0*/  WARPSYNC.COLLECTIVE R49, `(.L_x_2104) ;  /* 0x0000000031087348 */ /* 0x000fea0003c00000 */
[----:B------:R0:W1:Y:S02]  /*35e0*/  SHFL.UP P6, R0, R3, R0, R48 ;  /* 0x0400000003007389 */ /* 0x00006400000c0030 */
[----:B01----:R-:W-:Y:S05]  /*35f0*/  ENDCOLLECTIVE ;  /* 0x000000000000791b */ /* 0x003fea0003800000 */
.L_x_2104:
[----:B------:R-:W-:Y:S01]  /*3600*/  MOV R3, R0 ;  /* 0x0000000000037202 */ /* 0x000fe20000000f00 */
[----:B------:R-:W-:-:S04]  /*3610*/  IMAD.MOV.U32 R0, RZ, RZ, 0x4 ;  /* 0x00000004ff007424 */ /* 0x000fc800078e00ff */
[----:B------:R-:W-:-:S05]  /*3620*/  FADD.FTZ R3, R4, R3 ;  /* 0x0000000304037221 */ /* 0x000fca0000010000 */
[----:B------:R-:W-:Y:S01]  /*3630*/  @P1 FSEL R4, R3, R4, !P0 ;  /* 0x0000000403041208 */ /* 0x000fe20004000000 */
[----:B------:R-:W-:-:S07]  /*3640*/  IMAD.MOV.U32 R3, RZ, RZ, R2 ;  /* 0x000000ffff037224 */ /* 0x000fce00078e0002 */
[----:B------:R-:W-:Y:S05]  /*3650*/  WARPSYNC.COLLECTIVE R49, `(.L_x_2105) ;  /* 0x0000000031087348 */ /* 0x000fea0003c00000 */
[----:B------:R0:W1:Y:S02]  /*3660*/  SHFL.UP P6, R0, R3, R0, R48 ;  /* 0x0400000003007389 */ /* 0x00006400000c0030 */
[----:B01----:R-:W-:Y:S05]  /*3670*/  ENDCOLLECTIVE ;  /* 0x000000000000791b */ /* 0x003fea0003800000 */
.L_x_2105:
        /* <DEDUP_REMOVED lines=9> */
.L_x_2106:
        /* <DEDUP_REMOVED lines=8> */
.L_x_2107:
[----:B------:R-:W-:Y:S01]  /*3790*/  ISETP.GE.AND P6, PT, R51, 0x8, PT ;  /* 0x000000083300780c */ /* 0x000fe20003fc6270 */
[----:B------:R-:W-:Y:S02]  /*37a0*/  IMAD.MOV.U32 R3, RZ, RZ, R0 ;  /* 0x000000ffff037224 */ /* 0x000fe400078e0000 */
[----:B------:R-:W-:Y:S02]  /*37b0*/  IMAD.MOV.U32 R0, RZ, RZ, 0x8 ;  /* 0x00000008ff007424 */ /* 0x000fe400078e00ff */
[----:B------:R-:W-:-:S08]  /*37c0*/  FADD.FTZ R3, R4, R3 ;  /* 0x0000000304037221 */ /* 0x000fd00000010000 */
[----:B------:R-:W-:Y:S02]  /*37d0*/  @P6 FSEL R4, R3, R4, !P1 ;  /* 0x0000000403046208 */ /* 0x000fe40004800000 */
[----:B------:R-:W-:-:S07]  /*37e0*/  MOV R3, R2 ;  /* 0x0000000200037202 */ /* 0x000fce0000000f00 */
[----:B------:R-:W-:Y:S05]  /*37f0*/  WARPSYNC.COLLECTIVE R49, `(.L_x_2108) ;  /* 0x0000000031087348 */ /* 0x000fea0003c00000 */
[----:B------:R0:W1:Y:S02]  /*3800*/  SHFL.UP P6, R0, R3, R0, R48 ;  /* 0x0400000003007389 */ /* 0x00006400000c0030 */
[----:B01----:R-:W-:Y:S05]  /*3810*/  ENDCOLLECTIVE ;  /* 0x000000000000791b */ /* 0x003fea0003800000 */
.L_x_2108:
[----:B------:R-:W-:Y:S01]  /*3820*/  ISETP.GE.AND P6, PT, R51, 0x8, PT ;  /* 0x000000083300780c */ /* 0x000fe20003fc6270 */
[----:B------:R-:W-:Y:S01]  /*3830*/  FADD.FTZ R3, R2, R0 ;  /* 0x0000000002037221 */ /* 0x000fe20000010000 */
[----:B------:R-:W-:-:S11]  /*3840*/  HFMA2 R0, -RZ, RZ, 0, 9.5367431640625e-07 ;  /* 0x00000010ff007431 */ /* 0x000fd600000001ff */
[----:B------:R-:W-:Y:S01]  /*3850*/  @P6 FSEL R2, R3, R2, !P1 ;  /* 0x0000000203026208 */ /* 0x000fe20004800000 */
[----:B------:R-:W-:Y:S01]  /*3860*/  IMAD.MOV.U32 R3, RZ, RZ, R50 ;  /* 0x000000ffff037224 */ /* 0x000fe200078e0032 */
[----:B------:R-:W-:-:S13]  /*3870*/  ISETP.NE.AND P1, PT, R60, RZ, PT ;  /* 0x000000ff3c00720c */ /* 0x000fda0003f25270 */
[----:B------:R-:W-:Y:S05]  /*3880*/  WARPSYNC.COLLECTIVE R49, `(.L_x_2109) ;  /* 0x0000000031087348 */ /* 0x000fea0003c00000 */
[----:B------:R0:W1:Y:S02]  /*3890*/  SHFL.UP P6, R0, R3, R0, R48 ;  /* 0x0400000003007389 */ /* 0x00006400000c0030 */
[----:B01----:R-:W-:Y:S05]  /*38a0*/  ENDCOLLECTIVE ;  /* 0x000000000000791b */ /* 0x003fea0003800000 */
.L_x_2109:
[----:B------:R-:W-:Y:S01]  /*38b0*/  MOV R3, R4 ;  /* 0x0000000400037202 */ /* 0x000fe20000000f00 */
[----:B------:R-:W-:Y:S02]  /*38c0*/  IMAD.MOV.U32 R60, RZ, RZ, R0 ;  /* 0x000000ffff3c7224 */ /* 0x000fe400078e0000 */
[----:B------:R-:W-:-:S03]  /*38d0*/  IMAD.MOV.U32 R0, RZ, RZ, 0x10 ;  /* 0x00000010ff007424 */ /* 0x000fc600078e00ff */
[----:B------:R-:W-:Y:S02]  /*38e0*/  SEL R60, R60, RZ, P0 ;  /* 0x000000ff3c3c7207 */ /* 0x000fe40000000000 */
[----:B------:R-:W-:-:S13]  /*38f0*/  ISETP.NE.AND P0, PT, R50, RZ, PT ;  /* 0x000000ff3200720c */ /* 0x000fda0003f05270 */
[----:B------:R-:W-:Y:S05]  /*3900*/  WARPSYNC.COLLECTIVE R49, `(.L_x_2110) ;  /* 0x0000000031087348 */ /* 0x000fea0003c00000 */
[----:B------:R0:W1:Y:S02]  /*3910*/  SHFL.UP P6, R0, R3, R0, R48 ;  /* 0x0400000003007389 */ /* 0x00006400000c0030 */
[----:B01----:R-:W-:Y:S05]  /*3920*/  ENDCOLLECTIVE ;  /* 0x000000000000791b */ /* 0x003fea0003800000 */
.L_x_2110:
[----:B------:R-:W-:Y:S02]  /*3930*/  IMAD.IADD R60, R50, 0x1, R60 ;  /* 0x00000001323c7824 */ /* 0x000fe400078e023c */
[----:B------:R-:W-:Y:S01]  /*3940*/  IMAD.MOV.U32 R3, RZ, RZ, R2 ;  /* 0x000000ffff037224 */ /* 0x000fe200078e0002 */
[----:B------:R-:W-:Y:S01]  /*3950*/  ISETP.GE.AND P6, PT, R51, 0x10, PT ;  /* 0x000000103300780c */ /* 0x000fe20003fc6270 */
[----:B------:R-:W-:Y:S01]  /*3960*/  FADD.FTZ R50, R4, R0 ;  /* 0x0000000004327221 */ /* 0x000fe20000010000 */
[----:B------:R-:W-:-:S11]  /*3970*/  HFMA2 R0, -RZ, RZ, 0, 9.5367431640625e-07 ;  /* 0x00000010ff007431 */ /* 0x000fd600000001ff */
[----:B------:R-:W-:-:S07]  /*3980*/  @P6 FSEL R4, R50, R4, !P0 ;  /* 0x0000000432046208 */ /* 0x000fce0004000000 */
[----:B------:R-:W-:Y:S05]  /*3990*/  WARPSYNC.COLLECTIVE R49, `(.L_x_2111) ;  /* 0x0000000031087348 */ /* 0x000fea0003c00000 */
[----:B------:R0:W1:Y:S02]  /*39a0*/  SHFL.UP P6, R0, R3, R0, R48 ;  /* 0x0400000003007389 */ /* 0x00006400000c0030 */
[----:B01----:R-:W-:Y:S05]  /*39b0*/  ENDCOLLECTIVE ;  /* 0x000000000000791b */ /* 0x003fea0003800000 */
.L_x_2111:
[----:B------:R-:W-:Y:S01]  /*39c0*/  ISETP.GE.AND P6, PT, R51, 0x10, PT ;  /* 0x000000103300780c */ /* 0x000fe20003fc6270 */
[----:B------:R-:W-:Y:S01]  /*39d0*/  IMAD.MOV.U32 R3, RZ, RZ, R0 ;  /* 0x000000ffff037224 */ /* 0x000fe200078e0000 */
[----:B------:R-:W-:-:S03]  /*39e0*/  MOV R0, 0x1 ;  /* 0x0000000100007802 */ /* 0x000fc60000000f00 */
[----:B------:R-:W-:Y:S01]  /*39f0*/  FADD.FTZ R51, R2, R3 ;  /* 0x0000000302337221 */ /* 0x000fe20000010000 */
[----:B------:R-:W-:-:S07]  /*3a00*/  IMAD.MOV.U32 R3, RZ, RZ, R60 ;  /* 0x000000ffff037224 */ /* 0x000fce00078e003c */
[----:B------:R-:W-:-:S07]  /*3a10*/  @P6 FSEL R2, R51, R2, !P0 ;  /* 0x0000000233026208 */ /* 0x000fce0004000000 */
[----:B------:R-:W-:Y:S05]  /*3a20*/  WARPSYNC.COLLECTIVE R49, `(.L_x_2112) ;  /* 0x0000000031087348 */ /* 0x000fea0003c00000 */
[----:B------:R0:W1:Y:S02]  /*3a30*/  SHFL.UP P6, R0, R3, R0, R48 ;  /* 0x0400000003007389 */ /* 0x00006400000c0030 */
[----:B01----:R-:W-:Y:S05]  /*3a40*/  ENDCOLLECTIVE ;  /* 0x000000000000791b */ /* 0x003fea0003800000 */
.L_x_2112:
[----:B------:R-:W-:Y:S01]  /*3a50*/  ISETP.NE.AND P0, PT, R61, RZ, PT ;  /* 0x000000ff3d00720c */ /* 0x000fe20003f05270 */
[----:B------:R-:W-:Y:S02]  /*3a60*/  IMAD.MOV.U32 R3, RZ, RZ, R4 ;  /* 0x000000ffff037224 */ /* 0x000fe400078e0004 */
[----:B------:R-:W-:Y:S02]  /*3a70*/  IMAD.MOV.U32 R60, RZ, RZ, R0 ;  /* 0x000000ffff3c7224 */ /* 0x000fe400078e0000 */
[----:B------:R-:W-:-:S08]  /*3a80*/  HFMA2 R0, -RZ, RZ, 0, 5.9604644775390625e-08 ;  /* 0x00000001ff007431 */ /* 0x000fd000000001ff */
[----:B------:R-:W-:Y:S05]  /*3a90*/  WARPSYNC.COLLECTIVE R49, `(.L_x_2113) ;  /* 0x0000000031087348 */ /* 0x000fea0003c00000 */
[----:B------:R0:W1:Y:S02]  /*3aa0*/  SHFL.UP P6, R0, R3, R0, R48 ;  /* 0x0400000003007389 */ /* 0x00006400000c0030 */
[----:B01----:R-:W-:Y:S05]  /*3ab0*/  ENDCOLLECTIVE ;  /* 0x000000000000791b */ /* 0x003fea0003800000 */
.L_x_2113:
[----:B------:R-:W-:Y:S02]  /*3ac0*/  IMAD.MOV.U32 R3, RZ, RZ, R2 ;  /* 0x000000ffff037224 */ /* 0x000fe400078e0002 */
[----:B------:R-:W-:Y:S01]  /*3ad0*/  IMAD.MOV.U32 R4, RZ, RZ, R0 ;  /* 0x000000ffff047224 */ /* 0x000fe200078e0000 */
[----:B------:R-:W-:-:S07]  /*3ae0*/  MOV R0, 0x1 ;  /* 0x0000000100007802 */ /* 0x000fce0000000f00 */
[----:B------:R-:W-:Y:S05]  /*3af0*/  WARPSYNC.COLLECTIVE R49, `(.L_x_2114) ;  /* 0x0000000031087348 */ /* 0x000fea0003c00000 */
[----:B------:R0:W1:Y:S02]  /*3b00*/  SHFL.UP P6, R0, R3, R0, R48 ;  /* 0x0400000003007389 */ /* 0x00006400000c0030 */
[----:B01----:R-:W-:Y:S05]  /*3b10*/  ENDCOLLECTIVE ;  /* 0x000000000000791b */ /* 0x003fea0003800000 */
.L_x_2114:
[----:B------:R-:W-:Y:S01]  /*3b20*/  IMAD.MOV.U32 R2, RZ, RZ, R0 ;  /* 0x000000ffff027224 */ /* 0x000fe200078e0000 */
[----:B------:R-:W-:Y:S06]  /*3b30*/  BRA `(.L_x_2115) ;  /* 0xffffffec00287947 */ /* 0x000fec000383ffff */
.L_x_2116:
        /* <DEDUP_REMOVED lines=12> */
.L_x_3655:


//--------------------- .text._Z30group_norm_nhwc_fwd_sum_kernelI11Bf16IOFp32WLi256EEv26Group_norm_nhwc_fwd_params --------------------------
	.section	.text._Z30group_norm_nhwc_fwd_sum_kernelI11Bf16IOFp32WLi256EEv26Group_norm_nhwc_fwd_params,"ax",@progbits
	.align	128
        .global         _Z30group_norm_nhwc_fwd_sum_kernelI11Bf16IOFp32WLi256EEv26Group_norm_nhwc_fwd_params
        .type           _Z30group_norm_nhwc_fwd_sum_kernelI11Bf16IOFp32WLi256EEv26Group_norm_nhwc_fwd_params,@function
        .size           _Z30group_norm_nhwc_fwd_sum_kernelI11Bf16IOFp32WLi256EEv26Group_norm_nhwc_fwd_params,(.L_x_3656 - _Z30group_norm_nhwc_fwd_sum_kernelI11Bf16IOFp32WLi256EEv26Group_norm_nhwc_fwd_params)
        .other          _Z30group_norm_nhwc_fwd_sum_kernelI11Bf16IOFp32WLi256EEv26Group_norm_nhwc_fwd_params,@"STO_CUDA_ENTRY STV_DEFAULT"
_Z30group_norm_nhwc_fwd_sum_kernelI11Bf16IOFp32WLi256EEv26Group_norm_nhwc_fwd_params:
.text._Z30group_norm_nhwc_fwd_sum_kernelI11Bf16IOFp32WLi256EEv26Group_norm_nhwc_fwd_params:
[----:B------:R-:W-:Y:S08]  /*0000*/  LDC R1, c[0x0][0x37c] ;  /* 0x0000df00ff017b82 */ /* 0x000ff00000000800 */
[----:B------:R-:W0:Y:S01]  /*0010*/  S2UR UR4, SR_CTAID.Y ;  /* 0x00000000000479c3 */ /* 0x000e220000002600 */
[----:B------:R-:W1:Y:S01]  /*0020*/  LDCU UR6, c[0x0][0x404] ;  /* 0x00008080ff0677ac */ /* 0x000e620008000800 */
[----:B------:R-:W2:Y:S01]  /*0030*/  S2R R0, SR_TID.X ;  /* 0x0000000000007919 */ /* 0x000ea20000002100 */
[----:B------:R-:W-:Y:S01]  /*0040*/  IMAD.MOV.U32 R4, RZ, RZ, RZ ;  /* 0x000000ffff047224 */ /* 0x000fe200078e00ff */
[----:B------:R-:W3:Y:S01]  /*0050*/  LDCU.64 UR8, c[0x0][0x3e8] ;  /* 0x00007d00ff0877ac */ /* 0x000ee20008000a00 */
[----:B------:R-:W-:Y:S01]  /*0060*/  IMAD.MOV.U32 R3, RZ, RZ, RZ ;  /* 0x000000ffff037224 */ /* 0x000fe200078e00ff */
        /* <DEDUP_REMOVED lines=12> */
[----:B------:R-:W-:Y:S02]  /*0130*/  IMAD.U32 R6, RZ, RZ, UR4 ;  /* 0x00000004ff067e24 */ /* 0x000fe4000f8e00ff */
[----:B------:R-:W-:Y:S02]  /*0140*/  IMAD.MOV.U32 R4, RZ, RZ, RZ ;  /* 0x000000ffff047224 */ /* 0x000fe400078e00ff */
[C---:B------:R-:W-:Y:S01]  /*0150*/  VIADD R3, R6.reuse, -UR5 ;  /* 0x8000000506037c36 */ /* 0x040fe20008000000 */
[----:B------:R-:W-:Y:S02]  /*0160*/  IADD3 R7, PT, PT, -R6, UR5, RZ ;  /* 0x0000000506077c10 */ /* 0x000fe4000fffe1ff */
[----:B------:R-:W0:Y:S02]  /*0170*/  LDC R15, c[0x0][0x410] ;  /* 0x00010400ff0f7b82 */ /* 0x000e240000000800 */
[----:B------:R-:W-:Y:S01]  /*0180*/  ISETP.GT.U32.AND P0, PT, R3, -0x8, PT ;  /* 0xfffffff80300780c */ /* 0x000fe20003f04070 */
[----:B------:R-:W-:-:S05]  /*0190*/  HFMA2 R3, -RZ, RZ, 0, 0 ;  /* 0x00000000ff037431 */ /* 0x000fca00000001ff */
        /* <DEDUP_REMOVED lines=16> */
.L_x_2119:
        /* <DEDUP_REMOVED lines=21> */
[----:B------:R-:W-:Y:S01]  /*03f0*/  @!P0 MOV R12, R16 ;  /* 0x00000010000c8202 */ /* 0x000fe20000000f00 */
[----:B------:R-:W-:Y:S02]  /*0400*/  @!P0 VIADD R11, R6, 0xffffffff ;  /* 0xffffffff060b8836 */ /* 0x000fe40000000000 */
[----:B------:R-:W-:Y:S01]  /*0410*/  @!P0 IMAD.MOV.U32 R13, RZ, RZ, R9 ;  /* 0x000000ffff0d8224 */ /* 0x000fe200078e0009 */
[----:B------:R-:W-:Y:S02]  /*0420*/  @!P0 SHF.R.S32.HI R20, RZ, 0x1f, R21 ;  /* 0x0000001fff148819 */ /* 0x000fe40000011415 */
[----:B------:R-:W1:Y:S01]  /*0430*/  @!P0 LDC.64 R18, c[0x0][0x390] ;  /* 0x0000e400ff128b82 */ /* 0x000e620000000a00 */
[----:B------:R-:W-:Y:S01]  /*0440*/  @!P0 SHF.R.S32.HI R26, RZ, 0x1f, R11 ;  /* 0x0000001fff1a8819 */ /* 0x000fe2000001140b */
[----:B------:R-:W-:-:S04]  /*0450*/  @!P0 IMAD.WIDE.U32 R22, R21, UR6, R12 ;  /* 0x0000000615168c25 */ /* 0x000fc8000f8e000c */
[----:B------:R-:W-:Y:S02]  /*0460*/  @!P0 IMAD R20, R20, UR6, RZ ;  /* 0x0000000614148c24 */ /* 0x000fe4000f8e02ff */
[----:B------:R-:W-:Y:S02]  /*0470*/  @!P0 IMAD R26, R26, UR6, RZ ;  /* 0x000000061a1a8c24 */ /* 0x000fe4000f8e02ff */
[----:B------:R-:W-:Y:S02]  /*0480*/  @!P0 IMAD R27, R21, UR7, R20 ;  /* 0x00000007151b8c24 */ /* 0x000fe4000f8e0214 */
[----:B------:R-:W2:Y:S01]  /*0490*/  @!P0 LDC.64 R20, c[0x0][0x390] ;  /* 0x0000e400ff148b82 */ /* 0x000ea20000000a00 */
[----:B------:R-:W-:Y:S01]  /*04a0*/  @!P0 IMAD.WIDE.U32 R12, R11, UR6, R12 ;  /* 0x000000060b0c8c25 */ /* 0x000fe2000f8e000c */
[----:B0-----:R-:W-:-:S03]  /*04b0*/  @!P0 LEA R24, P1, R22, R24, 0x1 ;  /* 0x0000001816188211 */ /* 0x001fc600078208ff */
[----:B------:R-:W-:Y:S02]  /*04c0*/  @!P0 IMAD.IADD R23, R23, 0x1, R27 ;  /* 0x0000000117178824 */ /* 0x000fe400078e021b */
[----:B------:R-:W-:-:S03]  /*04d0*/  @!P0 IMAD R27, R11, UR7, R26 ;  /* 0x000000070b1b8c24 */ /* 0x000fc6000f8e021a */
[----:B------:R-:W-:Y:S02]  /*04e0*/  @!P0 LEA.HI.X R25, R22, R25, R23, 0x1, P1 ;  /* 0x0000001916198211 */ /* 0x000fe400008f0c17 */
[----:B-1----:R-:W-:Y:S02]  /*04f0*/  @!P0 LEA R11, P1, R12, R18, 0x1 ;  /* 0x000000120c0b8211 */ /* 0x002fe400078208ff */
[----:B------:R-:W-:Y:S01]  /*0500*/  @!P0 IADD3 R32, PT, PT, R13, R27, RZ ;  /* 0x0000001b0d208210 */ /* 0x000fe20007ffe0ff */
[----:B------:R-:W-:Y:S01]  /*0510*/  @!P0 VIADD R31, R6, 0x1 ;  /* 0x00000001061f8836 */ /* 0x000fe20000000000 */
[----:B------:R-:W-:Y:S01]  /*0520*/  @!P0 SHF.R.S32.HI R18, RZ, 0x1f, R6 ;  /* 0x0000001fff128819 */ /* 0x000fe20000011406 */
[----:B------:R0:W3:Y:S01]  /*0530*/  @!P0 LDG.E R29, desc[UR10][R24.64] ;  /* 0x0000000a181d8981 */ /* 0x0000e2000c1e1900 */
[----:B------:R-:W-:Y:S02]  /*0540*/  @!P0 LEA.HI.X R32, R12, R19, R32, 0x1, P1 ;  /* 0x000000130c208211 */ /* 0x000fe400008f0c20 */
[----:B------:R-:W-:Y:S01]  /*0550*/  @!P0 MOV R19, R9 ;  /* 0x0000000900138202 */ /* 0x000fe20000000f00 */
[----:B------:R-:W-:Y:S01]  /*0560*/  @!P0 IMAD R27, R18, UR6, RZ ;  /* 0x00000006121b8c24 */ /* 0x000fe2000f8e02ff */
[----:B------:R-:W1:Y:S01]  /*0570*/  @!P0 LDC.64 R12, c[0x0][0x390] ;  /* 0x0000e400ff0c8b82 */ /* 0x000e620000000a00 */
[----:B------:R-:W-:Y:S01]  /*0580*/  @!P0 IMAD.MOV.U32 R18, RZ, RZ, R16 ;  /* 0x000000ffff128224 */ /* 0x000fe200078e0010 */
[----:B------:R-:W-:Y:S01]  /*0590*/  @!P0 SHF.R.S32.HI R30, RZ, 0x1f, R31 ;  /* 0x0000001fff1e8819 */ /* 0x000fe2000001141f */
[----:B------:R-:W-:-:S02]  /*05a0*/  @!P0 IMAD R33, R6, UR7, R27 ;  /* 0x0000000706218c24 */ /* 0x000fc4000f8e021b */
[----:B------:R-:W-:Y:S01]  /*05b0*/  @!P0 IMAD.WIDE.U32 R22, R6, UR6, R18 ;  /* 0x0000000606168c25 */ /* 0x000fe2000f8e0012 */
[----:B0-----:R-:W-:Y:S02]  /*05c0*/  @!P0 MOV R24, R11 ;  /* 0x0000000b00188202 */ /* 0x001fe40000000f00 */
[----:B------:R-:W0:Y:S01]  /*05d0*/  @!P0 LDC.64 R18, c[0x0][0x390] ;  /* 0x0000e400ff128b82 */ /* 0x000e220000000a00 */
[----:B------:R-:W-:Y:S01]  /*05e0*/  @!P0 IMAD.MOV.U32 R25, RZ, RZ, R32 ;  /* 0x000000ffff198224 */ /* 0x000fe200078e0020 */
[----:B--2---:R-:W-:Y:S01]  /*05f0*/  @!P0 LEA R26, P1, R22, R20, 0x1 ;  /* 0x00000014161a8211 */ /* 0x004fe200078208ff */
[----:B------:R-:W-:Y:S02]  /*0600*/  @!P0 VIADD R27, R6, 0x2 ;  /* 0x00000002061b8836 */ /* 0x000fe40000000000 */
[----:B------:R-:W-:Y:S01]  /*0610*/  @!P0 IMAD.IADD R20, R23, 0x1, R33 ;  /* 0x0000000117148824 */ /* 0x000fe200078e0221 */
[----:B------:R2:W4:Y:S01]  /*0620*/  @!P0 LDG.E R11, desc[UR10][R24.64] ;  /* 0x0000000a180b8981 */ /* 0x000522000c1e1900 */
[----:B------:R-:W-:Y:S01]  /*0630*/  @!P0 IMAD R30, R30, UR6, RZ ;  /* 0x000000061e1e8c24 */ /* 0x000fe2000f8e02ff */
[----:B------:R-:W-:-:S03]  /*0640*/  @!P0 SHF.R.S32.HI R32, RZ, 0x1f, R27 ;  /* 0x0000001fff208819 */ /* 0x000fc6000001141b */
[C---:B------:R-:W-:Y:S02]  /*0650*/  @!P0 IMAD R33, R31.reuse, UR7, R30 ;  /* 0x000000071f218c24 */ /* 0x040fe4000f8e021e */
[----:B------:R-:W-:Y:S01]  /*0660*/  @!P0 IMAD R32, R32, UR6, RZ ;  /* 0x0000000620208c24 */ /* 0x000fe2000f8e02ff */
[----:B--2---:R-:W-:Y:S01]  /*0670*/  @!P0 LEA.HI.X R25, R22, R21, R20, 0x1, P1 ;  /* 0x0000001516198211 */ /* 0x004fe200008f0c14 */
[----:B------:R-:W-:Y:S01]  /*0680*/  @!P0 IMAD.MOV.U32 R20, RZ, RZ, R16 ;  /* 0x000000ffff148224 */ /* 0x000fe200078e0010 */
[----:B------:R-:W-:Y:S01]  /*0690*/  @!P0 MOV R21, R9 ;  /* 0x0000000900158202 */ /* 0x000fe20000000f00 */
[----:B------:R-:W-:Y:S02]  /*06a0*/  @!P0 IMAD.MOV.U32 R24, RZ, RZ, R26 ;  /* 0x000000ffff188224 */ /* 0x000fe400078e001a */
[----:B------:R-:W-:-:S04]  /*06b0*/  @!P0 IMAD.WIDE.U32 R22, R31, UR6, R20 ;  /* 0x000000061f168c25 */ /* 0x000fc8000f8e0014 */
[----:B------:R-:W2:Y:S01]  /*06c0*/  @!P0 LDG.E R24, desc[UR10][R24.64] ;  /* 0x0000000a18188981 */ /* 0x000ea2000c1e1900 */
[----:B------:R-:W-:Y:S01]  /*06d0*/  @!P0 IMAD.WIDE.U32 R20, R27, UR6, R20 ;  /* 0x000000061b148c25 */ /* 0x000fe2000f8e0014 */
[----:B-1----:R-:W-:-:S03]  /*06e0*/  @!P0 LEA R30, P1, R22, R12, 0x1 ;  /* 0x0000000c161e8211 */ /* 0x002fc600078208ff */
[----:B------:R-:W-:Y:S02]  /*06f0*/  @!P0 IMAD R31, R27, UR7, R32 ;  /* 0x000000071b1f8c24 */ /* 0x000fe4000f8e0220 */
[----:B------:R-:W-:Y:S01]  /*0700*/  @!P0 IMAD.IADD R33, R23, 0x1, R33 ;  /* 0x0000000117218824 */ /* 0x000fe200078e0221 */
[----:B------:R-:W1:Y:S02]  /*0710*/  @!P0 LDC.64 R26, c[0x0][0x390] ;  /* 0x0000e400ff1a8b82 */ /* 0x000e640000000a00 */
[----:B------:R-:W-:Y:S01]  /*0720*/  @!P0 IADD3 R23, PT, PT, R21, R31, RZ ;  /* 0x0000001f15178210 */ /* 0x000fe20007ffe0ff */
[----:B------:R-:W-:Y:S01]  /*0730*/  @!P0 VIADD R31, R6, 0x3 ;  /* 0x00000003061f8836 */ /* 0x000fe20000000000 */
[----:B------:R-:W-:Y:S02]  /*0740*/  @!P0 LEA.HI.X R33, R22, R13, R33, 0x1, P1 ;  /* 0x0000000d16218211 */ /* 0x000fe400008f0c21 */
[----:B0-----:R-:W-:Y:S02]  /*0750*/  @!P0 LEA R22, P1, R20, R18, 0x1 ;  /* 0x0000001214168211 */ /* 0x001fe400078208ff */
[----:B------:R-:W0:Y:S01]  /*0760*/  @!P0 LDC.64 R12, c[0x0][0x390] ;  /* 0x0000e400ff0c8b82 */ /* 0x000e220000000a00 */
[----:B------:R-:W-:-:S02]  /*0770*/  @!P0 SHF.R.S32.HI R18, RZ, 0x1f, R31 ;  /* 0x0000001fff128819 */ /* 0x000fc4000001141f */
[----:B------:R-:W-:Y:S01]  /*0780*/  @!P0 LEA.HI.X R23, R20, R19, R23, 0x1, P1 ;  /* 0x0000001314178211 */ /* 0x000fe200008f0c17 */
[----:B------:R-:W-:Y:S01]  /*0790*/  @!P0 IMAD.MOV.U32 R20, RZ, RZ, R30 ;  /* 0x000000ffff148224 */ /* 0x000fe200078e001e */
[----:B------:R-:W-:Y:S01]  /*07a0*/  @!P0 MOV R21, R33 ;  /* 0x0000002100158202 */ /* 0x000fe20000000f00 */
[----:B------:R-:W-:Y:S01]  /*07b0*/  @!P0 VIADD R33, R6, 0x4 ;  /* 0x0000000406218836 */ /* 0x000fe20000000000 */
[----:B------:R-:W-:Y:S01]  /*07c0*/  @!P0 MOV R19, R9 ;  /* 0x0000000900138202 */ /* 0x000fe20000000f00 */
[----:B------:R-:W-:Y:S01]  /*07d0*/  @!P0 IMAD R32, R18, UR6, RZ ;  /* 0x0000000612208c24 */ /* 0x000fe2000f8e02ff */
[----:B------:R-:W5:Y:S01]  /*07e0*/  @!P0 LDG.E R22, desc[UR10][R22.64] ;  /* 0x0000000a16168981 */ /* 0x000f62000c1e1900 */
[----:B------:R-:W-:-:S03]  /*07f0*/  @!P0 IMAD.MOV.U32 R18, RZ, RZ, R16 ;  /* 0x000000ffff128224 */ /* 0x000fc600078e0010 */
[----:B------:R1:W5:Y:S01]  /*0800*/  @!P0 LDG.E R25, desc[UR10][R20.64] ;  /* 0x0000000a14198981 */ /* 0x000362000c1e1900 */
[----:B------:R-:W-:Y:S01]  /*0810*/  @!P0 SHF.R.S32.HI R30, RZ, 0x1f, R33 ;  /* 0x0000001fff1e8819 */ /* 0x000fe20000011421 */
[----:B------:R-:W-:-:S04]  /*0820*/  @!P0 IMAD.WIDE.U32 R18, R31, UR6, R18 ;  /* 0x000000061f128c25 */ /* 0x000fc8000f8e0012 */
[----:B------:R-:W-:Y:S01]  /*0830*/  @!P0 IMAD R31, R31, UR7, R32 ;  /* 0x000000071f1f8c24 */ /* 0x000fe2000f8e0220 */
[----:B-1----:R-:W-:Y:S01]  /*0840*/  @!P0 LEA R26, P1, R18, R26, 0x1 ;  /* 0x0000001a121a8211 */ /* 0x002fe200078208ff */
[----:B------:R-:W-:Y:S02]  /*0850*/  @!P0 IMAD R30, R30, UR6, RZ ;  /* 0x000000061e1e8c24 */ /* 0x000fe4000f8e02ff */
[----:B------:R-:W-:Y:S02]  /*0860*/  @!P0 IMAD.MOV.U32 R20, RZ, RZ, R16 ;  /* 0x000000ffff148224 */ /* 0x000fe400078e0010 */
[----:B------:R-:W-:Y:S01]  /*0870*/  @!P0 IMAD.MOV.U32 R21, RZ, RZ, R9 ;  /* 0x000000ffff158224 */ /* 0x000fe200078e0009 */
[----:B------:R-:W-:Y:S01]  /*0880*/  @!P0 IADD3 R19, PT, PT, R19, R31, RZ ;  /* 0x0000001f13138210 */ /* 0x000fe20007ffe0ff */
[----:B------:R-:W-:-:S03]  /*0890*/  @!P0 IMAD.WIDE.U32 R20, R33, UR6, R20 ;  /* 0x0000000621148c25 */ /* 0x000fc6000f8e0014 */
[----:B------:R-:W-:Y:S01]  /*08a0*/  @!P0 LEA.HI.X R19, R18, R27, R19, 0x1, P1 ;  /* 0x0000001b12138211 */ /* 0x000fe200008f0c13 */
[----:B------:R-:W-:Y:S02]  /*08b0*/  @!P0 IMAD R33, R33, UR7, R30 ;  /* 0x0000000721218c24 */ /* 0x000fe4000f8e021e */
[----:B------:R-:W-:Y:S01]  /*08c0*/  @!P0 IMAD.MOV.U32 R18, RZ, RZ, R26 ;  /* 0x000000ffff128224 */ /* 0x000fe200078e001a */
[----:B0-----:R-:W-:Y:S01]  /*08d0*/  @!P0 LEA R12, P1, R20, R12, 0x1 ;  /* 0x0000000c140c8211 */ /* 0x001fe200078208ff */
[----:B------:R-:W-:-:S04]  /*08e0*/  @!P0 IMAD.IADD R21, R21, 0x1, R33 ;  /* 0x0000000115158824 */ /* 0x000fc800078e0221 */
[----:B------:R-:W5:Y:S01]  /*08f0*/  @!P0 LDG.E R18, desc[UR10][R18.64] ;  /* 0x0000000a12128981 */ /* 0x000f62000c1e1900 */
[----:B------:R-:W-:-:S05]  /*0900*/  @!P0 LEA.HI.X R13, R20, R13, R21, 0x1, P1 ;  /* 0x0000000d140d8211 */ /* 0x000fca00008f0c15 */
[----:B------:R0:W5:Y:S01]  /*0910*/  @!P0 LDG.E R12, desc[UR10][R12.64] ;  /* 0x0000000a0c0c8981 */ /* 0x000162000c1e1900 */
[----:B------:R-:W-:Y:S01]  /*0920*/  SHF.L.U32 R21, R10, 0x10, RZ ;  /* 0x000000100a157819 */ /* 0x000fe200000006ff */
[----:B------:R-:W-:Y:S01]  /*0930*/  IMAD.U32 R28, R28, 0x10000, RZ ;  /* 0x000100001c1c7824 */ /* 0x000fe200078e00ff */
[----:B------:R-:W-:Y:S02]  /*0940*/  PRMT R10, RZ, 0x7610, R10 ;  /* 0x00007610ff0a7816 */ /* 0x000fe4000000000a */
[----:B------:R-:W-:Y:S01]  /*0950*/  PRMT R20, RZ, 0x7610, R20 ;  /* 0x00007610ff147816 */ /* 0x000fe20000000014 */
[----:B------:R-:W-:Y:S01]  /*0960*/  FMUL.FTZ R23, R21, R21 ;  /* 0x0000001515177220 */ /* 0x000fe20000410000 */
[----:B------:R-:W-:-:S03]  /*0970*/  FADD.FTZ R21, R28, R21 ;  /* 0x000000151c157221 */ /* 0x000fc60000010000 */
[----:B------:R-:W-:Y:S01]  /*0980*/  FFMA.FTZ R28, R28, R28, R23 ;  /* 0x0000001c1c1c7223 */ /* 0x000fe20000010017 */
[--C-:B------:R-:W-:Y:S01]  /*0990*/  FADD.FTZ R26, R21, R4.reuse ;  /* 0x00000004151a7221 */ /* 0x100fe20000010000 */
[----:B------:R-:W-:Y:S02]  /*09a0*/  PRMT R4, RZ, 0x7610, R4 ;  /* 0x00007610ff047816 */ /* 0x000fe40000000004 */
[----:B------:R-:W-:Y:S01]  /*09b0*/  FADD.FTZ R28, R28, R3 ;  /* 0x000000031c1c7221 */ /* 0x000fe20000010000 */
[----:B0-----:R-:W-:Y:S02]  /*09c0*/  PRMT R13, RZ, 0x7610, R13 ;  /* 0x00007610ff0d7816 */ /* 0x001fe4000000000d */
[----:B------:R-:W-:-:S04]  /*09d0*/  IADD3 R5, PT, PT, R5, 0x8, RZ ;  /* 0x0000000805057810 */ /* 0x000fc80007ffe0ff */
[----:B------:R-:W-:Y:S01]  /*09e0*/  ISETP.NE.AND P1, PT, R5, RZ, PT ;  /* 0x000000ff0500720c */ /* 0x000fe20003f25270 */
[----:B------:R-:W-:Y:S01]  /*09f0*/  VIADD R6, R6, 0x8 ;  /* 0x0000000806067836 */ /* 0x000fe20000000000 */
[C---:B---3--:R-:W-:Y:S02]  /*0a00*/  @!P0 PRMT R10, R29.reuse, 0x7632, R10 ;  /* 0x000076321d0a8816 */ /* 0x048fe4000000000a */
[----:B------:R-:W-:-:S03]  /*0a10*/  @!P0 PRMT R20, R29, 0x7610, R20 ;  /* 0x000076101d148816 */ /* 0x000fc60000000014 */
[----:B------:R-:W-:Y:S01]  /*0a20*/  IMAD.U32 R19, R10, 0x10000, RZ ;  /* 0x000100000a137824 */ /* 0x000fe200078e00ff */
[----:B------:R-:W-:Y:S02]  /*0a30*/  SHF.L.U32 R20, R20, 0x10, RZ ;  /* 0x0000001014147819 */ /* 0x000fe400000006ff */
[----:B------:R-:W-:Y:S01]  /*0a40*/  PRMT R10, RZ, 0x7610, R10 ;  /* 0x00007610ff0a7816 */ /* 0x000fe2000000000a */
[----:B------:R-:W-:-:S04]  /*0a50*/  FMUL.FTZ R3, R19, R19 ;  /* 0x0000001313037220 */ /* 0x000fc80000410000 */
[----:B------:R-:W-:Y:S01]  /*0a60*/  FFMA.FTZ R3, R20, R20, R3 ;  /* 0x0000001414037223 */ /* 0x000fe20000010003 */
[C---:B----4-:R-:W-:Y:S02]  /*0a70*/  @!P0 PRMT R4, R11.reuse, 0x7632, R4 ;  /* 0x000076320b048816 */ /* 0x050fe40000000004 */
[----:B------:R-:W-:-:S03]  /*0a80*/  @!P0 PRMT R10, R11, 0x7610, R10 ;  /* 0x000076100b0a8816 */ /* 0x000fc6000000000a */
[----:B------:R-:W-:Y:S02]  /*0a90*/  IMAD.U32 R11, R4, 0x10000, RZ ;  /* 0x00010000040b7824 */ /* 0x000fe400078e00ff */
[----:B------:R-:W-:Y:S01]  /*0aa0*/  FADD.FTZ R28, R28, R3 ;  /* 0x000000031c1c7221 */ /* 0x000fe20000010000 */
[----:B------:R-:W-:Y:S02]  /*0ab0*/  IMAD.U32 R10, R10, 0x10000, RZ ;  /* 0x000100000a0a7824 */ /* 0x000fe400078e00ff */
[----:B------:R-:W-:Y:S01]  /*0ac0*/  FMUL.FTZ R3, R11, R11 ;  /* 0x0000000b0b037220 */ /* 0x000fe20000410000 */
[----:B------:R-:W-:Y:S01]  /*0ad0*/  PRMT R4, RZ, 0x7610, R4 ;  /* 0x00007610ff047816 */ /* 0x000fe20000000004 */
[----:B------:R-:W-:Y:S02]  /*0ae0*/  FADD.FTZ R19, R20, R19 ;  /* 0x0000001314137221 */ /* 0x000fe40000010000 */
[C---:B------:R-:W-:Y:S01]  /*0af0*/  FFMA.FTZ R3, R10.reuse, R10, R3 ;  /* 0x0000000a0a037223 */ /* 0x040fe20000010003 */
[----:B------:R-:W-:Y:S01]  /*0b00*/  FADD.FTZ R11, R10, R11 ;  /* 0x0000000b0a0b7221 */ /* 0x000fe20000010000 */
[----:B------:R-:W-:-:S02]  /*0b10*/  FADD.FTZ R26, R26, R19 ;  /* 0x000000131a1a7221 */ /* 0x000fc40000010000 */
[----:B------:R-:W-:Y:S01]  /*0b20*/  FADD.FTZ R23, R28, R3 ;  /* 0x000000031c177221 */ /* 0x000fe20000010000 */
[C---:B--2---:R-:W-:Y:S02]  /*0b30*/  @!P0 PRMT R4, R24.reuse, 0x7632, R4 ;  /* 0x0000763218048816 */ /* 0x044fe40000000004 */
[----:B------:R-:W-:Y:S02]  /*0b40*/  @!P0 PRMT R13, R24, 0x7610, R13 ;  /* 0x00007610180d8816 */ /* 0x000fe4000000000d */
[----:B------:R-:W-:Y:S01]  /*0b50*/  PRMT R3, RZ, 0x7610, R3 ;  /* 0x00007610ff037816 */ /* 0x000fe20000000003 */
[--C-:B------:R-:W-:Y:S01]  /*0b60*/  FADD.FTZ R21, R26, R11.reuse ;  /* 0x0000000b1a157221 */ /* 0x100fe20000010000 */
[----:B------:R-:W-:Y:S01]  /*0b70*/  SHF.L.U32 R4, R4, 0x10, RZ ;  /* 0x0000001004047819 */ /* 0x000fe200000006ff */
[----:B------:R-:W-:Y:S01]  /*0b80*/  IMAD.U32 R13, R13, 0x10000, RZ ;  /* 0x000100000d0d7824 */ /* 0x000fe200078e00ff */
[----:B------:R-:W-:-:S03]  /*0b90*/  PRMT R11, RZ, 0x7610, R11 ;  /* 0x00007610ff0b7816 */ /* 0x000fc6000000000b */
[----:B------:R-:W-:Y:S01]  /*0ba0*/  FMUL.FTZ R10, R4, R4 ;  /* 0x00000004040a7220 */ /* 0x000fe20000410000 */
[----:B------:R-:W-:-:S03]  /*0bb0*/  FADD.FTZ R4, R13, R4 ;  /* 0x000000040d047221 */ /* 0x000fc60000010000 */
[----:B------:R-:W-:Y:S01]  /*0bc0*/  FFMA.FTZ R10, R13, R13, R10 ;  /* 0x0000000d0d0a7223 */ /* 0x000fe2000001000a */
[----:B------:R-:W-:Y:S01]  /*0bd0*/  FADD.FTZ R21, R21, R4 ;  /* 0x0000000415157221 */ /* 0x000fe20000010000 */
[----:B------:R-:W-:Y:S02]  /*0be0*/  PRMT R13, RZ, 0x7610, R13 ;  /* 0x00007610ff0d7816 */ /* 0x000fe4000000000d */
[C---:B-----5:R-:W-:Y:S02]  /*0bf0*/  @!P0 PRMT R3, R25.reuse, 0x7632, R3 ;  /* 0x0000763219038816 */ /* 0x060fe40000000003 */
[----:B------:R-:W-:-:S03]  /*0c00*/  @!P0 PRMT R11, R25, 0x7610, R11 ;  /* 0x00007610190b8816 */ /* 0x000fc6000000000b */
[----:B------:R-:W-:Y:S01]  /*0c10*/  IMAD.U32 R20, R3, 0x10000, RZ ;  /* 0x0001000003147824 */ /* 0x000fe200078e00ff */
[----:B------:R-:W-:-:S03]  /*0c20*/  SHF.L.U32 R11, R11, 0x10, RZ ;  /* 0x000000100b0b7819 */ /* 0x000fc600000006ff */
[----:B------:R-:W-:Y:S01]  /*0c30*/  FMUL.FTZ R4, R20, R20 ;  /* 0x0000001414047220 */ /* 0x000fe20000410000 */
[----:B------:R-:W-:Y:S01]  /*0c40*/  FADD.FTZ R23, R23, R10 ;  /* 0x0000000a17177221 */ /* 0x000fe20000010000 */
[----:B------:R-:W-:Y:S02]  /*0c50*/  PRMT R19, RZ, 0x7610, R19 ;  /* 0x00007610ff137816 */ /* 0x000fe40000000013 */
[----:B------:R-:W-:Y:S01]  /*0c60*/  FFMA.FTZ R4, R11, R11, R4 ;  /* 0x0000000b0b047223 */ /* 0x000fe20000010004 */
[C---:B------:R-:W-:Y:S02]  /*0c70*/  @!P0 PRMT R13, R22.reuse, 0x7632, R13 ;  /* 0x00007632160d8816 */ /* 0x040fe4000000000d */
[----:B------:R-:W-:Y:S01]  /*0c80*/  PRMT R3, RZ, 0x7610, R3 ;  /* 0x00007610ff037816 */ /* 0x000fe20000000003 */
[--C-:B------:R-:W-:Y:S01]  /*0c90*/  FADD.FTZ R23, R23, R4.reuse ;  /* 0x0000000417177221 */ /* 0x100fe20000010000 */
[----:B------:R-:W-:Y:S02]  /*0ca0*/  @!P0 PRMT R19, R22, 0x7610, R19 ;  /* 0x0000761016138816 */ /* 0x000fe40000000013 */
[----:B------:R-:W-:Y:S01]  /*0cb0*/  PRMT R4, RZ, 0x7610, R4 ;  /* 0x00007610ff047816 */ /* 0x000fe20000000004 */
[----:B------:R-:W-:-:S02]  /*0cc0*/  IMAD.U32 R22, R13, 0x10000, RZ ;  /* 0x000100000d167824 */ /* 0x000fc400078e00ff */
[----:B------:R-:W-:Y:S01]  /*0cd0*/  FADD.FTZ R20, R11, R20 ;  /* 0x000000140b147221 */ /* 0x000fe20000010000 */
[----:B------:R-:W-:Y:S01]  /*0ce0*/  IMAD.U32 R19, R19, 0x10000, RZ ;  /* 0x0001000013137824 */ /* 0x000fe200078e00ff */
[----:B------:R-:W-:Y:S02]  /*0cf0*/  PRMT R13, RZ, 0x7610, R13 ;  /* 0x00007610ff0d7816 */ /* 0x000fe4000000000d */
[C---:B------:R-:W-:Y:S02]  /*0d00*/  @!P0 PRMT R3, R18.reuse, 0x7632, R3 ;  /* 0x0000763212038816 */ /* 0x040fe40000000003 */
[----:B------:R-:W-:Y:S01]  /*0d10*/  @!P0 PRMT R4, R18, 0x7610, R4 ;  /* 0x0000761012048816 */ /* 0x000fe20000000004 */
[----:B------:R-:W-:Y:S01]  /*0d20*/  FMUL.FTZ R10, R22, R22 ;  /* 0x00000016160a7220 */ /* 0x000fe20000410000 */
[----:B------:R-:W-:Y:S01]  /*0d30*/  SHF.L.U32 R3, R3, 0x10, RZ ;  /* 0x0000001003037819 */ /* 0x000fe200000006ff */
[----:B------:R-:W-:Y:S01]  /*0d40*/  FADD.FTZ R21, R21, R20 ;  /* 0x0000001415157221 */ /* 0x000fe20000010000 */
[----:B------:R-:W-:Y:S01]  /*0d50*/  FADD.FTZ R22, R19, R22 ;  /* 0x0000001613167221 */ /* 0x000fe20000010000 */
[----:B------:R-:W-:Y:S01]  /*0d60*/  PRMT R18, RZ, 0x7610, R18 ;  /* 0x00007610ff127816 */ /* 0x000fe20000000012 */
[----:B------:R-:W-:Y:S01]  /*0d70*/  IMAD.U32 R4, R4, 0x10000, RZ ;  /* 0x0001000004047824 */ /* 0x000fe200078e00ff */
[C---:B------:R-:W-:Y:S01]  /*0d80*/  @!P0 PRMT R13, R12.reuse, 0x7632, R13 ;  /* 0x000076320c0d8816 */ /* 0x040fe2000000000d */
[----:B------:R-:W-:Y:S01]  /*0d90*/  FMUL.FTZ R11, R3, R3 ;  /* 0x00000003030b7220 */ /* 0x000fe20000410000 */
[----:B------:R-:W-:Y:S01]  /*0da0*/  FADD.FTZ R22, R21, R22 ;  /* 0x0000001615167221 */ /* 0x000fe20000010000 */
[----:B------:R-:W-:Y:S01]  /*0db0*/  @!P0 PRMT R18, R12, 0x7610, R18 ;  /* 0x000076100c128816 */ /* 0x000fe20000000012 */
[----:B------:R-:W-:Y:S01]  /*0dc0*/  FADD.FTZ R3, R4, R3 ;  /* 0x0000000304037221 */ /* 0x000fe20000010000 */
[----:B------:R-:W-:Y:S01]  /*0dd0*/  FFMA.FTZ R10, R19, R19, R10 ;  /* 0x00000013130a7223 */ /* 0x000fe2000001000a */
[----:B------:R-:W-:-:S02]  /*0de0*/  IMAD.U32 R13, R13, 0x10000, RZ ;  /* 0x000100000d0d7824 */ /* 0x000fc400078e00ff */
[----:B------:R-:W-:Y:S01]  /*0df0*/  FFMA.FTZ R11, R4, R4, R11 ;  /* 0x00000004040b7223 */ /* 0x000fe2000001000b */
[----:B------:R-:W-:Y:S01]  /*0e00*/  FADD.FTZ R19, R22, R3 ;  /* 0x0000000316137221 */ /* 0x000fe20000010000 */
[----:B------:R-:W-:Y:S01]  /*0e10*/  FADD.FTZ R10, R23, R10 ;  /* 0x0000000a170a7221 */ /* 0x000fe20000010000 */
[----:B------:R-:W-:Y:S02]  /*0e20*/  IMAD.U32 R18, R18, 0x10000, RZ ;  /* 0x0001000012127824 */ /* 0x000fe400078e00ff */
[----:B------:R-:W-:Y:S01]  /*0e30*/  FMUL.FTZ R3, R13, R13 ;  /* 0x0000000d0d037220 */ /* 0x000fe20000410000 */
[----:B------:R-:W-:Y:S01]  /*0e40*/  FADD.FTZ R10, R10, R11 ;  /* 0x0000000b0a0a7221 */ /* 0x000fe20000010000 */
[C---:B------:R-:W-:Y:S02]  /*0e50*/  FADD.FTZ R4, R18.reuse, R13 ;  /* 0x0000000d12047221 */ /* 0x040fe40000010000 */
[----:B------:R-:W-:Y:S02]  /*0e60*/  FFMA.FTZ R3, R18, R18, R3 ;  /* 0x0000001212037223 */ /* 0x000fe40000010003 */
[----:B------:R-:W-:-:S02]  /*0e70*/  FADD.FTZ R4, R19, R4 ;  /* 0x0000000413047221 */ /* 0x000fc40000010000 */
[----:B------:R-:W-:Y:S01]  /*0e80*/  FADD.FTZ R3, R10, R3 ;  /* 0x000000030a037221 */ /* 0x000fe20000010000 */
[----:B------:R-:W-:Y:S06]  /*0e90*/  @P1 BRA `(.L_x_2119) ;  /* 0xfffffff400001947 */ /* 0x000fec000383ffff */
[----:B------:R-:W-:-:S07]  /*0ea0*/  IADD3 R6, PT, PT, R6, -0x3, RZ ;  /* 0xfffffffd06067810 */ /* 0x000fce0007ffe0ff */
.L_x_2118:
        /* <DEDUP_REMOVED lines=10> */
[C---:B------:R-:W-:Y:S01]  /*0f50*/  @!P0 VIADD R13, R6.reuse, 0x1 ;  /* 0x00000001060d8836 */ /* 0x040fe20000000000 */
[----:B------:R-:W-:Y:S01]  /*0f60*/  @!P0 SHF.R.S32.HI R8, RZ, 0x1f, R6 ;  /* 0x0000001fff088819 */ /* 0x000fe20000011406 */
[--C-:B------:R-:W-:Y:S01]  /*0f70*/  @!P0 IMAD.MOV.U32 R10, RZ, RZ, R16.reuse ;  /* 0x000000ffff0a8224 */ /* 0x100fe200078e0010 */
[----:B------:R-:W-:Y:S01]  /*0f80*/  @!P0 MOV R11, R9 ;  /* 0x00000009000b8202 */ /* 0x000fe20000000f00 */
[----:B------:R-:W-:Y:S01]  /*0f90*/  @!P0 VIADD R29, R6, 0x3 ;  /* 0x00000003061d8836 */ /* 0x000fe20000000000 */
[----:B------:R-:W-:Y:S01]  /*0fa0*/  @!P0 SHF.R.S32.HI R12, RZ, 0x1f, R13 ;  /* 0x0000001fff0c8819 */ /* 0x000fe2000001140d */
[----:B------:R-:W-:Y:S01]  /*0fb0*/  @!P0 IMAD R25, R8, UR4, RZ ;  /* 0x0000000408198c24 */ /* 0x000fe2000f8e02ff */
[----:B------:R-:W1:Y:S01]  /*0fc0*/  @!P0 LDC.64 R18, c[0x0][0x390] ;  /* 0x0000e400ff128b82 */ /* 0x000e620000000a00 */
[----:B------:R-:W-:Y:S02]  /*0fd0*/  @!P0 IMAD.MOV.U32 R8, RZ, RZ, R16 ;  /* 0x000000ffff088224 */ /* 0x000fe400078e0010 */
[----:B------:R-:W-:-:S02]  /*0fe0*/  @!P0 IMAD R12, R12, UR4, RZ ;  /* 0x000000040c0c8c24 */ /* 0x000fc4000f8e02ff */
[----:B------:R-:W-:-:S04]  /*0ff0*/  @!P0 IMAD.WIDE.U32 R22, R6, UR4, R10 ;  /* 0x0000000406168c25 */ /* 0x000fc8000f8e000a */
[----:B------:R-:W-:Y:S02]  /*1000*/  @!P0 IMAD R11, R6, UR5, R25 ;  /* 0x00000005060b8c24 */ /* 0x000fe4000f8e0219 */
[----:B------:R-:W-:-:S04]  /*1010*/  @!P0 IMAD.WIDE.U32 R24, R13, UR4, R8 ;  /* 0x000000040d188c25 */ /* 0x000fc8000f8e0008 */
[----:B------:R-:W-:Y:S01]  /*1020*/  @!P0 IMAD R27, R13, UR5, R12 ;  /* 0x000000050d1b8c24 */ /* 0x000fe2000f8e020c */
[----:B0-----:R-:W-:Y:S01]  /*1030*/  @!P0 LEA R26, P2, R22, R20, 0x1 ;  /* 0x00000014161a8211 */ /* 0x001fe200078408ff */
[----:B------:R-:W0:Y:S01]  /*1040*/  @!P0 LDC.64 R12, c[0x0][0x390] ;  /* 0x0000e400ff0c8b82 */ /* 0x000e220000000a00 */
[----:B------:R-:W-:Y:S02]  /*1050*/  @!P0 IMAD.IADD R20, R23, 0x1, R11 ;  /* 0x0000000117148824 */ /* 0x000fe400078e020b */
[----:B------:R-:W-:Y:S01]  /*1060*/  @!P0 IADD3 R8, PT, PT, R25, R27, RZ ;  /* 0x0000001b19088210 */ /* 0x000fe20007ffe0ff */
[----:B------:R-:W-:Y:S02]  /*1070*/  @!P0 VIADD R23, R6, 0x2 ;  /* 0x0000000206178836 */ /* 0x000fe40000000000 */
[----:B------:R-:W-:Y:S02]  /*1080*/  @!P0 LEA.HI.X R27, R22, R21, R20, 0x1, P2 ;  /* 0x00000015161b8211 */ /* 0x000fe400010f0c14 */
[C---:B-1----:R-:W-:Y:S01]  /*1090*/  @!P0 LEA R18, P3, R24.reuse, R18, 0x1 ;  /* 0x0000001218128211 */ /* 0x042fe200078608ff */
[----:B------:R-:W1:Y:S02]  /*10a0*/  @!P0 LDC.64 R10, c[0x0][0x390] ;  /* 0x0000e400ff0a8b82 */ /* 0x000e640000000a00 */
[----:B------:R2:W3:Y:S01]  /*10b0*/  @!P0 LDG.E R26, desc[UR10][R26.64] ;  /* 0x0000000a1a1a8981 */ /* 0x0004e2000c1e1900 */
[----:B------:R-:W-:-:S02]  /*10c0*/  @!P0 LEA.HI.X R19, R24, R19, R8, 0x1, P3 ;  /* 0x0000001318138211 */ /* 0x000fc400018f0c08 */
[----:B------:R-:W-:Y:S02]  /*10d0*/  @!P0 SHF.R.S32.HI R8, RZ, 0x1f, R23 ;  /* 0x0000001fff088819 */ /* 0x000fe40000011417 */
[----:B------:R-:W-:Y:S01]  /*10e0*/  @!P0 SHF.R.S32.HI R22, RZ, 0x1f, R29 ;  /* 0x0000001fff168819 */ /* 0x000fe2000001141d */
[----:B------:R4:W5:Y:S02]  /*10f0*/  @!P0 LDG.E R18, desc[UR10][R18.64] ;  /* 0x0000000a12128981 */ /* 0x000964000c1e1900 */
[----:B------:R-:W-:Y:S01]  /*1100*/  @!P0 IMAD R24, R8, UR4, RZ ;  /* 0x0000000408188c24 */ /* 0x000fe2000f8e02ff */
[----:B------:R-:W-:Y:S01]  /*1110*/  @!P0 MOV R8, R16 ;  /* 0x0000001000088202 */ /* 0x000fe20000000f00 */
[----:B------:R-:W-:Y:S02]  /*1120*/  @!P0 IMAD R28, R22, UR4, RZ ;  /* 0x00000004161c8c24 */ /* 0x000fe4000f8e02ff */
[C---:B------:R-:W-:Y:S02]  /*1130*/  @!P0 IMAD R25, R23.reuse, UR5, R24 ;  /* 0x0000000517198c24 */ /* 0x040fe4000f8e0218 */
[----:B------:R-:W-:-:S04]  /*1140*/  @!P0 IMAD.WIDE.U32 R20, R23, UR4, R8 ;  /* 0x0000000417148c25 */ /* 0x000fc8000f8e0008 */
[----:B------:R-:W-:Y:S01]  /*1150*/  @!P0 IMAD.WIDE.U32 R22, R29, UR4, R8 ;  /* 0x000000041d168c25 */ /* 0x000fe2000f8e0008 */
[----:B0-----:R-:W-:-:S03]  /*1160*/  @!P0 LEA R12, P2, R20, R12, 0x1 ;  /* 0x0000000c140c8211 */ /* 0x001fc600078408ff */
[----:B--2---:R-:W-:Y:S02]  /*1170*/  @!P0 IMAD R27, R29, UR5, R28 ;  /* 0x000000051d1b8c24 */ /* 0x004fe4000f8e021c */
[----:B------:R-:W-:Y:S01]  /*1180*/  @!P0 IMAD.IADD R21, R21, 0x1, R25 ;  /* 0x0000000115158824 */ /* 0x000fe200078e0219 */
[----:B-1----:R-:W-:Y:S01]  /*1190*/  @!P0 LEA R10, P3, R22, R10, 0x1 ;  /* 0x0000000a160a8211 */ /* 0x002fe200078608ff */
[----:B------:R-:W-:-:S03]  /*11a0*/  @!P0 IMAD.IADD R8, R23, 0x1, R27 ;  /* 0x0000000117088824 */ /* 0x000fc600078e021b */
[----:B------:R-:W-:Y:S02]  /*11b0*/  @!P0 LEA.HI.X R13, R20, R13, R21, 0x1, P2 ;  /* 0x0000000d140d8211 */ /* 0x000fe400010f0c15 */
[----:B------:R-:W-:-:S03]  /*11c0*/  @!P0 LEA.HI.X R11, R22, R11, R8, 0x1, P3 ;  /* 0x0000000b160b8211 */ /* 0x000fc600018f0c08 */
[----:B------:R-:W2:Y:S04]  /*11d0*/  @!P0 LDG.E R12, desc[UR10][R12.64] ;  /* 0x0000000a0c0c8981 */ /* 0x000ea8000c1e1900 */
[----:B------:R0:W2:Y:S01]  /*11e0*/  @!P0 LDG.E R22, desc[UR10][R10.64] ;  /* 0x0000000a0a168981 */ /* 0x0000a2000c1e1900 */
[----:B----4-:R-:W-:Y:S02]  /*11f0*/  PRMT R19, RZ, 0x7610, R19 ;  /* 0x00007610ff137816 */ /* 0x010fe40000000013 */
[----:B------:R-:W-:Y:S02]  /*1200*/  PRMT R8, RZ, 0x7610, R8 ;  /* 0x00007610ff087816 */ /* 0x000fe40000000008 */
[----:B------:R-:W-:Y:S02]  /*1210*/  PRMT R21, RZ, 0x7610, R21 ;  /* 0x00007610ff157816 */ /* 0x000fe40000000015 */
[----:B------:R-:W-:-:S02]  /*1220*/  PRMT R20, RZ, 0x7610, R20 ;  /* 0x00007610ff147816 */ /* 0x000fc40000000014 */
[----:B0-----:R-:W-:Y:S01]  /*1230*/  PRMT R10, RZ, 0x7610, R10 ;  /* 0x00007610ff0a7816 */ /* 0x001fe2000000000a */
[----:B------:R-:W-:Y:S01]  /*1240*/  VIADD R6, R6, 0x4 ;  /* 0x0000000406067836 */ /* 0x000fe20000000000 */
[C---:B---3--:R-:W-:Y:S02]  /*1250*/  @!P0 PRMT R19, R26.reuse, 0x7610, R19 ;  /* 0x000076101a138816 */ /* 0x048fe40000000013 */
[----:B------:R-:W-:Y:S02]  /*1260*/  @!P0 PRMT R8, R26, 0x7632, R8 ;  /* 0x000076321a088816 */ /* 0x000fe40000000008 */
[----:B------:R-:W-:-:S03]  /*1270*/  SHF.L.U32 R19, R19, 0x10, RZ ;  /* 0x0000001013137819 */ /* 0x000fc600000006ff */
[----:B------:R-:W-:Y:S01]  /*1280*/  IMAD.U32 R8, R8, 0x10000, RZ ;  /* 0x0001000008087824 */ /* 0x000fe200078e00ff */
[C---:B-----5:R-:W-:Y:S02]  /*1290*/  @!P0 PRMT R21, R18.reuse, 0x7610, R21 ;  /* 0x0000761012158816 */ /* 0x060fe40000000015 */
[----:B------:R-:W-:Y:S01]  /*12a0*/  @!P0 PRMT R20, R18, 0x7632, R20 ;  /* 0x0000763212148816 */ /* 0x000fe20000000014 */
[----:B------:R-:W-:Y:S01]  /*12b0*/  FADD.FTZ R11, R19, R8 ;  /* 0x00000008130b7221 */ /* 0x000fe20000010000 */
[----:B------:R-:W-:Y:S01]  /*12c0*/  FMUL.FTZ R8, R8, R8 ;  /* 0x0000000808087220 */ /* 0x000fe20000410000 */
[----:B------:R-:W-:Y:S01]  /*12d0*/  IMAD.U32 R21, R21, 0x10000, RZ ;  /* 0x0001000015157824 */ /* 0x000fe200078e00ff */
[----:B------:R-:W-:Y:S02]  /*12e0*/  SHF.L.U32 R20, R20, 0x10, RZ ;  /* 0x0000001014147819 */ /* 0x000fe400000006ff */
[----:B------:R-:W-:Y:S01]  /*12f0*/  FFMA.FTZ R8, R19, R19, R8 ;  /* 0x0000001313087223 */ /* 0x000fe20000010008 */
[----:B------:R-:W-:-:S02]  /*1300*/  FADD.FTZ R11, R4, R11 ;  /* 0x0000000b040b7221 */ /* 0x000fc40000010000 */
[----:B------:R-:W-:Y:S01]  /*1310*/  FADD.FTZ R4, R21, R20 ;  /* 0x0000001415047221 */ /* 0x000fe20000010000 */
[--C-:B------:R-:W-:Y:S01]  /*1320*/  FADD.FTZ R19, R3, R8.reuse ;  /* 0x0000000803137221 */ /* 0x100fe20000010000 */
[----:B------:R-:W-:Y:S02]  /*1330*/  PRMT R3, RZ, 0x7610, R3 ;  /* 0x00007610ff037816 */ /* 0x000fe40000000003 */
[----:B------:R-:W-:Y:S01]  /*1340*/  PRMT R8, RZ, 0x7610, R8 ;  /* 0x00007610ff087816 */ /* 0x000fe20000000008 */
[--C-:B------:R-:W-:Y:S01]  /*1350*/  FADD.FTZ R18, R11, R4.reuse ;  /* 0x000000040b127221 */ /* 0x100fe20000010000 */
[----:B------:R-:W-:Y:S01]  /*1360*/  PRMT R4, RZ, 0x7610, R4 ;  /* 0x00007610ff047816 */ /* 0x000fe20000000004 */
[----:B------:R-:W-:Y:S01]  /*1370*/  FMUL.FTZ R20, R20, R20 ;  /* 0x0000001414147220 */ /* 0x000fe20000410000 */
[C---:B--2---:R-:W-:Y:S02]  /*1380*/  @!P0 PRMT R3, R12.reuse, 0x7632, R3 ;  /* 0x000076320c038816 */ /* 0x044fe40000000003 */
[----:B------:R-:W-:-:S02]  /*1390*/  @!P0 PRMT R8, R12, 0x7610, R8 ;  /* 0x000076100c088816 */ /* 0x000fc40000000008 */
[C---:B------:R-:W-:Y:S01]  /*13a0*/  @!P0 PRMT R4, R22.reuse, 0x7632, R4 ;  /* 0x0000763216048816 */ /* 0x040fe20000000004 */
[----:B------:R-:W-:Y:S01]  /*13b0*/  IMAD.U32 R3, R3, 0x10000, RZ ;  /* 0x0001000003037824 */ /* 0x000fe200078e00ff */
[----:B------:R-:W-:Y:S01]  /*13c0*/  @!P0 PRMT R10, R22, 0x7610, R10 ;  /* 0x00007610160a8816 */ /* 0x000fe2000000000a */
[----:B------:R-:W-:Y:S02]  /*13d0*/  IMAD.U32 R8, R8, 0x10000, RZ ;  /* 0x0001000008087824 */ /* 0x000fe400078e00ff */
[----:B------:R-:W-:Y:S01]  /*13e0*/  FFMA.FTZ R20, R21, R21, R20 ;  /* 0x0000001515147223 */ /* 0x000fe20000010014 */
[----:B------:R-:W-:Y:S01]  /*13f0*/  SHF.L.U32 R13, R4, 0x10, RZ ;  /* 0x00000010040d7819 */ /* 0x000fe200000006ff */
[----:B------:R-:W-:Y:S01]  /*1400*/  FMUL.FTZ R11, R3, R3 ;  /* 0x00000003030b7220 */ /* 0x000fe20000410000 */
[----:B------:R-:W-:Y:S02]  /*1410*/  IMAD.U32 R10, R10, 0x10000, RZ ;  /* 0x000100000a0a7824 */ /* 0x000fe400078e00ff */
[C---:B------:R-:W-:Y:S01]  /*1420*/  FADD.FTZ R3, R8.reuse, R3 ;  /* 0x0000000308037221 */ /* 0x040fe20000010000 */
[----:B------:R-:W-:Y:S01]  /*1430*/  FADD.FTZ R20, R19, R20 ;  /* 0x0000001413147221 */ /* 0x000fe20000010000 */
        /* <DEDUP_REMOVED lines=8> */
.L_x_2120:
        /* <DEDUP_REMOVED lines=51> */
.L_x_2121:
[----:B------:R-:W-:Y:S05]  /*17f0*/  @P1 BRA `(.L_x_2117) ;  /* 0x00000000006c1947 */ /* 0x000fea0003800000 */
[----:B------:R-:W0:Y:S01]  /*1800*/  LDCU.64 UR4, c[0x0][0x3e0] ;  /* 0x00007c00ff0477ac */ /* 0x000e220008000a00 */
[----:B------:R-:W-:Y:S01]  /*1810*/  SHF.R.S32.HI R5, RZ, 0x1f, R6 ;  /* 0x0000001fff057819 */ /* 0x000fe20000011406 */
[----:B------:R-:W-:Y:S01]  /*1820*/  BSSY.RECONVERGENT B0, `(.L_x_2122) ;  /* 0x0000011000007945 */ /* 0x000fe20003800200 */
[----:B------:R-:W-:Y:S02]  /*1830*/  MOV R8, R16 ;  /* 0x0000001000087202 */ /* 0x000fe40000000f00 */
[----:B------:R-:W-:Y:S02]  /*1840*/  PRMT R10, RZ, 0x7610, R10 ;  /* 0x00007610ff0a7816 */ /* 0x000fe4000000000a */
[----:B0-----:R-:W-:Y:S01]  /*1850*/  ISETP.GE.U32.AND P0, PT, R14, UR4, PT ;  /* 0x000000040e007c0c */ /* 0x001fe2000bf06070 */
[----:B------:R-:W-:Y:S02]  /*1860*/  IMAD R5, R5, UR4, RZ ;  /* 0x0000000405057c24 */ /* 0x000fe4000f8e02ff */
[----:B------:R-:W-:Y:S01]  /*1870*/  IMAD.WIDE.U32 R8, R6, UR4, R8 ;  /* 0x0000000406087c25 */ /* 0x000fe2000f8e0008 */
[----:B------:R-:W-:-:S03]  /*1880*/  ISETP.GE.AND.EX P0, PT, R15, UR5, PT, P0 ;  /* 0x000000050f007c0c */ /* 0x000fc6000bf06300 */
[--C-:B------:R-:W-:Y:S01]  /*1890*/  IMAD R7, R6, UR5, R5.reuse ;  /* 0x0000000506077c24 */ /* 0x100fe2000f8e0205 */
        /* <DEDUP_REMOVED lines=9> */
.L_x_2123:
[----:B------:R-:W-:Y:S05]  /*1930*/  BSYNC.RECONVERGENT B0 ;  /* 0x0000000000007941 */ /* 0x000fea0003800200 */
.L_x_2122:
[----:B------:R-:W-:Y:S01]  /*1940*/  IMAD.U32 R5, R5, 0x10000, RZ ;  /* 0x0001000005057824 */ /* 0x000fe200078e00ff */
[----:B------:R-:W-:-:S03]  /*1950*/  SHF.L.U32 R10, R10, 0x10, RZ ;  /* 0x000000100a0a7819 */ /* 0x000fc600000006ff */
[----:B------:R-:W-:Y:S02]  /*1960*/  FMUL.FTZ R7, R5, R5 ;  /* 0x0000000505077220 */ /* 0x000fe40000410000 */
[C---:B------:R-:W-:Y:S02]  /*1970*/  FADD.FTZ R5, R10.reuse, R5 ;  /* 0x000000050a057221 */ /* 0x040fe40000010000 */
[----:B------:R-:W-:Y:S02]  /*1980*/  FFMA.FTZ R10, R10, R10, R7 ;  /* 0x0000000a0a0a7223 */ /* 0x000fe40000010007 */
[----:B------:R-:W-:Y:S02]  /*1990*/  FADD.FTZ R4, R4, R5 ;  /* 0x0000000504047221 */ /* 0x000fe40000010000 */
[----:B------:R-:W-:-:S07]  /*19a0*/  FADD.FTZ R3, R3, R10 ;  /* 0x0000000a03037221 */ /* 0x000fce0000010000 */
.L_x_2117:
[----:B------:R-:W0:Y:S02]  /*19b0*/  LDCU UR4, c[0x0][0x40c] ;  /* 0x00008180ff0477ac */ /* 0x000e240008000800 */
[----:B0-----:R-:W0:Y:S01]  /*19c0*/  I2F.U32.RP R5, UR4 ;  /* 0x0000000400057d06 */ /* 0x001e220008209000 */
[----:B------:R-:W-:-:S07]  /*19d0*/  ISETP.NE.U32.AND P2, PT, RZ, UR4, PT ;  /* 0x00000004ff007c0c */ /* 0x000fce000bf45070 */
[----:B0-----:R-:W0:Y:S02]  /*19e0*/  MUFU.RCP R5, R5 ;  /* 0x0000000500057308 */ /* 0x001e240000001000 */
[----:B0-----:R-:W-:-:S06]  /*19f0*/  VIADD R6, R5, 0xffffffe ;  /* 0x0ffffffe05067836 */ /* 0x001fcc0000000000 */
[----:B------:R0:W1:Y:S02]  /*1a00*/  F2I.FTZ.U32.TRUNC.NTZ R7, R6 ;  /* 0x0000000600077305 */ /* 0x000064000021f000 */
[----:B0-----:R-:W-:Y:S02]  /*1a10*/  HFMA2 R6, -RZ, RZ, 0, 0 ;  /* 0x00000000ff067431 */ /* 0x001fe400000001ff */
[----:B-1----:R-:W-:-:S04]  /*1a20*/  IMAD.MOV R9, RZ, RZ, -R7 ;  /* 0x000000ffff097224 */ /* 0x002fc800078e0a07 */
[----:B------:R-:W-:-:S04]  /*1a30*/  IMAD R9, R9, UR4, RZ ;  /* 0x0000000409097c24 */ /* 0x000fc8000f8e02ff */
[----:B------:R-:W-:Y:S01]  /*1a40*/  IMAD.HI.U32 R7, R7, R9, R6 ;  /* 0x0000000907077227 */ /* 0x000fe200078e0006 */
[----:B------:R-:W-:Y:S01]  /*1a50*/  MOV R6, 0x400 ;  /* 0x0000040000067802 */ /* 0x000fe20000000f00 */
        /* <DEDUP_REMOVED lines=81> */
[----:B------:R-:W-:Y:S02]  /*1f70*/  IADD3 R0, PT, PT, R25, R30, R10 ;  /* 0x0000001e19007210 */ /* 0x000fe40007ffe00a */
[----:B------:R-:W-:Y:S02]  /*1f80*/  FSEL R2, R33, R12, !P2 ;  /* 0x0000000c21027208 */ /* 0x000fe40005000000 */
[----:B------:R-:W-:Y:S01]  /*1f90*/  IADD3 R0, PT, PT, R19, R0, R22 ;  /* 0x0000000013007210 */ /* 0x000fe20007ffe016 */
[----:B------:R-:W-:Y:S02]  /*1fa0*/  FADD.FTZ R33, R8, R3 ;  /* 0x0000000308217221 */ /* 0x000fe40000010000 */
[----:B------:R-:W-:Y:S01]  /*1fb0*/  FADD.FTZ R2, R7, R2 ;  /* 0x0000000207027221 */ /* 0x000fe20000010000 */
[----:B------:R-:W-:-:S02]  /*1fc0*/  IADD3 R0, PT, PT, R13, R0, R16 ;  /* 0x000000000d007210 */ /* 0x000fc40007ffe010 */
[C---:B0-----:R-:W-:Y:S02]  /*1fd0*/  ISETP.NE.AND P1, PT, R9.reuse, RZ, PT ;  /* 0x000000ff0900720c */ /* 0x041fe40003f25270 */
        /* <DEDUP_REMOVED lines=15> */
[----:B------:R-:W-:Y:S02]  /*20d0*/  @P1 FSEL R4, R33, R4, !P0 ;  /* 0x0000000421041208 */ /* 0x000fe40004000000 */
[----:B------:R-:W-:Y:S01]  /*20e0*/  ISETP.GE.AND P1, PT, R5, 0x2, PT ;  /* 0x000000020500780c */ /* 0x000fe20003f26270 */
[----:B------:R-:W-:Y:S02]  /*20f0*/  IMAD.IADD R37, R3, 0x1, R34 ;  /* 0x0000000103257824 */ /* 0x000fe400078e0222 */
[----:B------:R-:W1:Y:S03]  /*2100*/  SHFL.UP PT, R36, R4, 0x2, RZ ;  /* 0x0440000004247989 */ /* 0x000e6600000e00ff */
[----:B------:R-:W-:Y:S01]  /*2110*/  ISETP.NE.AND P0, PT, R37, RZ, PT ;  /* 0x000000ff2500720c */ /* 0x000fe20003f05270 */
[----:B0-----:R-:W-:-:S06]  /*2120*/  FADD.FTZ R35, R2, R35 ;  /* 0x0000002302237221 */ /* 0x001fcc0000010000 */
[----:B------:R-:W-:Y:S01]  /*2130*/  @P1 FSEL R2, R35, R2, !P0 ;  /* 0x0000000223021208 */ /* 0x000fe20004000000 */
[----:B-1----:R-:W-:Y:S01]  /*2140*/  FADD.FTZ R33, R4, R36 ;  /* 0x0000002404217221 */ /* 0x002fe20000010000 */
[----:B------:R-:W0:Y:S04]  /*2150*/  SHFL.UP PT, R35, R37, 0x2, RZ ;  /* 0x0440000025237989 */ /* 0x000e2800000e00ff */
[----:B------:R-:W-:Y:S01]  /*2160*/  @P1 FSEL R4, R33, R4, !P0 ;  /* 0x0000000421041208 */ /* 0x000fe20004000000 */
[----:B------:R-:W1:Y:S01]  /*2170*/  SHFL.UP PT, R3, R2, 0x4, RZ ;  /* 0x0480000002037989 */ /* 0x000e6200000e00ff */
[----:B0-----:R-:W-:-:S03]  /*2180*/  SEL R34, R35, RZ, P1 ;  /* 0x000000ff23227207 */ /* 0x001fc60000800000 */
[----:B------:R-:W0:Y:S01]  /*2190*/  SHFL.UP PT, R35, R4, 0x4, RZ ;  /* 0x0480000004237989 */ /* 0x000e2200000e00ff */
[----:B------:R-:W-:Y:S01]  /*21a0*/  ISETP.GE.AND P1, PT, R5, 0x4, PT ;  /* 0x000000040500780c */ /* 0x000fe20003f26270 */
[----:B------:R-:W-:Y:S02]  /*21b0*/  IMAD.IADD R37, R37, 0x1, R34 ;  /* 0x0000000125257824 */ /* 0x000fe400078e0222 */
        /* <DEDUP_REMOVED lines=11> */
[----:B------:R-:W-:-:S04]  /*2270*/  IADD3 R37, PT, PT, R37, R34, RZ ;  /* 0x0000002225257210 */ /* 0x000fc80007ffe0ff */
[----:B------:R-:W-:-:S07]  /*2280*/  ISETP.NE.AND P0, PT, R37, RZ, PT ;  /* 0x000000ff2500720c */ /* 0x000fce0003f05270 */
        /* <DEDUP_REMOVED lines=9> */
[----:B------:R-:W-:-:S05]  /*2320*/  IMAD.IADD R37, R37, 0x1, R34 ;  /* 0x0000000125257824 */ /* 0x000fca00078e0222 */
[----:B------:R-:W1:Y:S01]  /*2330*/  SHFL.UP PT, R33, R37, 0x10, RZ ;  /* 0x0600000025217989 */ /* 0x000e6200000e00ff */
[----:B------:R-:W-:-:S05]  /*2340*/  ISETP.NE.AND P0, PT, R37, RZ, PT ;  /* 0x000000ff2500720c */ /* 0x000fca0003f05270 */
[----:B------:R-:W-:-:S06]  /*2350*/  @P1 FSEL R4, R3, R4, !P0 ;  /* 0x0000000403041208 */ /* 0x000fcc0004000000 */
[----:B------:R-:W2:Y:S01]  /*2360*/  SHFL.UP PT, R4, R4, 0x1, RZ ;  /* 0x0420000004047989 */ /* 0x000ea200000e00ff */
[----:B0-----:R-:W-:-:S05]  /*2370*/  FADD.FTZ R35, R2, R35 ;  /* 0x0000002302237221 */ /* 0x001fca0000010000 */
[----:B------:R-:W-:Y:S02]  /*2380*/  @P1 FSEL R2, R35, R2, !P0 ;  /* 0x0000000223021208 */ /* 0x000fe40004000000 */
[----:B------:R-:W-:Y:S02]  /*2390*/  ISETP.GE.AND P0, PT, R5, 0x10, PT ;  /* 0x000000100500780c */ /* 0x000fe40003f06270 */
[----:B------:R-:W-:Y:S02]  /*23a0*/  ISETP.NE.AND P1, PT, R0, RZ, PT ;  /* 0x000000ff0000720c */ /* 0x000fe40003f25270 */
[----:B-1----:R-:W-:Y:S01]  /*23b0*/  SEL R0, R33, RZ, P0 ;  /* 0x000000ff21007207 */ /* 0x002fe20000000000 */
[----:B------:R-:W0:Y:S04]  /*23c0*/  SHFL.UP PT, R2, R2, 0x1, RZ ;  /* 0x0420000002027989 */ /* 0x000e2800000e00ff */
[----:B------:R-:W-:-:S06]  /*23d0*/  IMAD.IADD R33, R37, 0x1, R0 ;  /* 0x0000000125217824 */ /* 0x000fcc00078e0200 */
[----:B--2---:R-:W1:Y:S02]  /*23e0*/  SHFL.UP PT, R33, R33, 0x1, RZ ;  /* 0x0420000021217989 */ /* 0x004e6400000e00ff */
.L_x_2144:
[----:B------:R-:W-:Y:S02]  /*23f0*/  P2R R3, PR, RZ, 0x2 ;  /* 0x00000002ff037803 */ /* 0x000fe40000000000 */
[----:B------:R-:W-:Y:S02]  /*2400*/  ISETP.NE.AND P1, PT, R6, RZ, PT ;  /* 0x000000ff0600720c */ /* 0x000fe40003f25270 */
[----:B------:R-:W-:Y:S02]  /*2410*/  P2R R0, PR, RZ, 0x4 ;  /* 0x00000004ff007803 */ /* 0x000fe40000000000 */
[----:B------:R-:W-:-:S09]  /*2420*/  PLOP3.LUT P0, PT, PT, PT, PT, 0x80, 0x8 ;  /* 0x000000000008781c */ /* 0x000fd20003f0f070 */
[----:B------:R-:W-:Y:S02]  /*2430*/  @P1 ISETP.NE.AND P2, PT, R10, RZ, PT ;  /* 0x000000ff0a00120c */ /* 0x000fe40003f45270 */
[----:B-1----:R-:W-:Y:S02]  /*2440*/  @P1 IADD3 R10, PT, PT, R33, R10, RZ ;  /* 0x0000000a210a1210 */ /* 0x002fe40007ffe0ff */
[----:B------:R-:W-:Y:S02]  /*2450*/  @P1 PLOP3.LUT P0, PT, P2, PT, PT, 0x80, 0x8 ;  /* 0x000000000008181c */ /* 0x000fe4000170f070 */
[----:B------:R-:W-:Y:S01]  /*2460*/  ISETP.NE.AND P1, PT, R3, RZ, PT ;  /* 0x000000ff0300720c */ /* 0x000fe20003f25270 */
[----:B------:R-:W-:Y:S01]  /*2470*/  IMAD.IADD R30, R30, 0x1, R10 ;  /* 0x000000011e1e7824 */ /* 0x000fe200078e020a */
[----:B------:R-:W1:Y:S01]  /*2480*/  S2R R3, SR_CgaCtaId ;  /* 0x0000000000037919 */ /* 0x000e620000008800 */
[----:B------:R-:W-:Y:S02]  /*2490*/  ISETP.NE.AND P2, PT, R0, RZ, PT ;  /* 0x000000ff0000720c */ /* 0x000fe40003f45270 */
[----:B------:R-:W-:Y:S01]  /*24a0*/  IMAD.IADD R25, R25, 0x1, R30 ;  /* 0x0000000119197824 */ /* 0x000fe200078e021e */
[----:B------:R-:W-:-:S04]  /*24b0*/  MOV R0, 0x400 ;  /* 0x0000040000007802 */ /* 0x000fc80000000f00 */
[----:B------:R-:W-:Y:S01]  /*24c0*/  IADD3 R22, PT, PT, R22, R25, RZ ;  /* 0x0000001916167210 */ /* 0x000fe20007ffe0ff */
[----:B------:R-:W-:Y:S01]  /*24d0*/  @!P0 FADD.FTZ R29, R4, R29 ;  /* 0x0000001d041d8221 */ /* 0x000fe20000010000 */
[----:B0-----:R-:W-:Y:S01]  /*24e0*/  @!P0 FADD.FTZ R26, R2, R26 ;  /* 0x0000001a021a8221 */ /* 0x001fe20000010000 */
[----:B------:R-:W-:Y:S01]  /*24f0*/  ISETP.NE.AND P0, PT, R32, RZ, PT ;  /* 0x000000ff2000720c */ /* 0x000fe20003f05270 */
[----:B------:R-:W0:Y:S01]  /*2500*/  S2R R2, SR_TID.X ;  /* 0x0000000000027919 */ /* 0x000e220000002100 */
[----:B------:R-:W-:-:S04]  /*2510*/  IMAD.IADD R19, R19, 0x1, R22 ;  /* 0x0000000113137824 */ /* 0x000fc800078e0216 */
[----:B------:R-:W-:-:S07]  /*2520*/  IMAD.IADD R16, R16, 0x1, R19 ;  /* 0x0000000110107824 */ /* 0x000fce00078e0213 */
[----:B------:R-:W-:Y:S01]  /*2530*/  @!P0 FADD.FTZ R28, R28, R29 ;  /* 0x0000001d1c1c8221 */ /* 0x000fe20000010000 */
[----:B------:R-:W-:-:S03]  /*2540*/  @!P0 FADD.FTZ R27, R27, R26 ;  /* 0x0000001a1b1b8221 */ /* 0x000fc60000010000 */
[----:B------:R-:W-:Y:S01]  /*2550*/  @!P6 FADD.FTZ R23, R23, R28 ;  /* 0x0000001c1717e221 */ /* 0x000fe20000010000 */
[----:B------:R-:W-:-:S03]  /*2560*/  @!P6 FADD.FTZ R24, R24, R27 ;  /* 0x0000001b1818e221 */ /* 0x000fc60000010000 */
[----:B------:R-:W-:Y:S01]  /*2570*/  @!P5 FADD.FTZ R20, R20, R23 ;  /* 0x000000171414d221 */ /* 0x000fe20000010000 */
[----:B------:R-:W-:Y:S01]  /*2580*/  @!P5 FADD.FTZ R21, R21, R24 ;  /* 0x000000181515d221 */ /* 0x000fe20000010000 */
[----:B-1----:R-:W-:Y:S02]  /*2590*/  LEA R3, R3, R0, 0x18 ;  /* 0x0000000003037211 */ /* 0x002fe400078ec0ff */
[----:B------:R-:W-:Y:S01]  /*25a0*/  @!P4 FADD.FTZ R17, R17, R20 ;  /* 0x000000141111c221 */ /* 0x000fe20000010000 */
[----:B------:R-:W-:Y:S01]  /*25b0*/  @!P4 FADD.FTZ R18, R18, R21 ;  /* 0x000000151212c221 */ /* 0x000fe20000010000 */
[----:B------:R-:W-:Y:S02]  /*25c0*/  IADD3 R0, PT, PT, R13, R16, RZ ;  /* 0x000000100d007210 */ /* 0x000fe40007ffe0ff */
[----:B------:R-:W-:Y:S01]  /*25d0*/  @!P3 FADD.FTZ R14, R14, R17 ;  /* 0x000000110e0eb221 */ /* 0x000fe20000010000 */
[----:B------:R-:W-:Y:S02]  /*25e0*/  @!P3 FADD.FTZ R15, R15, R18 ;  /* 0x000000120f0fb221 */ /* 0x000fe40000010000 */
[----:B------:R-:W-:-:S02]  /*25f0*/  IMAD.IADD R9, R9, 0x1, R0 ;  /* 0x0000000109097824 */ /* 0x000fc400078e0200 */
[----:B------:R-:W-:Y:S01]  /*2600*/  @!P2 FADD.FTZ R11, R11, R14 ;  /* 0x0000000e0b0ba221 */ /* 0x000fe20000010000 */
[----:B------:R-:W-:Y:S01]  /*2610*/  @!P2 FADD.FTZ R12, R12, R15 ;  /* 0x0000000f0c0ca221 */ /* 0x000fe20000010000 */
[----:B0-----:R-:W-:Y:S02]  /*2620*/  IMAD R3, R2, 0x6c, R3 ;  /* 0x0000006c02037824 */ /* 0x001fe400078e0203 */
        /* <DEDUP_REMOVED lines=26> */
.L_x_2124:
[----:B0-----:R-:W0:Y:S01]  /*27d0*/  S2R R2, SR_TID.X ;  /* 0x0000000000027919 */ /* 0x001e220000002100 */
[----:B-1----:R-:W1:Y:S01]  /*27e0*/  LDC R0, c[0x0][0x40c] ;  /* 0x00010300ff007b82 */ /* 0x002e620000000800 */
[----:B------:R-:W-:Y:S01]  /*27f0*/  MOV R8, 0x400 ;  /* 0x0000040000087802 */ /* 0x000fe20000000f00 */
[----:B------:R-:W-:Y:S05]  /*2800*/  WARPSYNC.ALL ;  /* 0x0000000000007948 */ /* 0x000fea0003800000 */
[----:B------:R-:W2:Y:S01]  /*2810*/  S2R R7, SR_CgaCtaId ;  /* 0x0000000000077919 */ /* 0x000ea20000008800 */
[----:B0-----:R-:W-:Y:S02]  /*2820*/  LEA.HI R2, R2, R2, RZ, 0x1d ;  /* 0x0000000202027211 */ /* 0x001fe400078fe8ff */
[----:B--2---:R-:W-:-:S05]  /*2830*/  LEA R3, R7, R8, 0x18 ;  /* 0x0000000807037211 */ /* 0x004fca00078ec0ff */
[----:B------:R-:W-:Y:S01]  /*2840*/  IMAD R9, R2, 0xc, R3 ;  /* 0x0000000c02097824 */ /* 0x000fe200078e0203 */
[----:B------:R-:W0:Y:S01]  /*2850*/  S2R R5, SR_TID.X ;  /* 0x0000000000057919 */ /* 0x000e220000002100 */
[----:B-1----:R-:W-:Y:S01]  /*2860*/  IMAD R2, R31, R0, RZ ;  /* 0x000000001f027224 */ /* 0x002fe200078e02ff */
[----:B------:R-:W1:Y:S01]  /*2870*/  S2UR UR4, SR_CTAID.X ;  /* 0x00000000000479c3 */ /* 0x000e620000002500 */
[----:B------:R-:W-:-:S07]  /*2880*/  VIADD R0, R0, 0xfffffffe ;  /* 0xfffffffe00007836 */ /* 0x000fce0000000000 */
[----:B------:R-:W-:Y:S08]  /*2890*/  BAR.SYNC.DEFER_BLOCKING 0x0 ;  /* 0x0000000000007b1d */ /* 0x000ff00000010000 */
[----:B------:R-:W1:Y:S08]  /*28a0*/  LDC R4, c[0x0][0x408] ;  /* 0x00010200ff047b82 */ /* 0x000e700000000800 */
[----:B------:R-:W2:Y:S01]  /*28b0*/  LDC R10, c[0x0][0x3f8] ;  /* 0x0000fe00ff0a7b82 */ /* 0x000ea20000000800 */
[----:B0-----:R-:W-:Y:S01]  /*28c0*/  LEA R3, R5, -R2, 0x1 ;  /* 0x8000000205037211 */ /* 0x001fe200078e08ff */
[----:B-1----:R-:W-:-:S03]  /*28d0*/  IMAD R6, R4, UR4, R5 ;  /* 0x0000000404067c24 */ /* 0x002fc6000f8e0205 */
[----:B------:R-:W-:Y:S02]  /*28e0*/  ISETP.NE.AND P1, PT, R3, R0, PT ;  /* 0x000000000300720c */ /* 0x000fe40003f25270 */
[----:B--2---:R-:W-:-:S04]  /*28f0*/  ISETP.GE.AND P0, PT, R6, R10, PT ;  /* 0x0000000a0600720c */ /* 0x004fc80003f06270 */
[----:B------:R-:W-:-:S07]  /*2900*/  ISETP.GE.U32.OR P0, PT, R5, R4, P0 ;  /* 0x000000040500720c */ /* 0x000fce0000706470 */
[----:B------:R-:W-:Y:S01]  /*2910*/  @!P1 LDS R3, [R9+0x18] ;  /* 0x0000180009039984 */ /* 0x000fe20000000800 */
[----:B------:R-:W-:-:S03]  /*2920*/  @!P1 VIADD R0, R8, 0xda0 ;  /* 0x00000da008009836 */ /* 0x000fc60000000000 */
[----:B------:R-:W0:Y:S02]  /*2930*/  @!P1 LDS R2, [R9+0x14] ;  /* 0x0000140009029984 */ /* 0x000e240000000800 */
[----:B------:R-:W-:-:S05]  /*2940*/  @!P1 LEA R0, R7, R0, 0x18 ;  /* 0x0000000007009211 */ /* 0x000fca00078ec0ff */
[----:B------:R-:W-:-:S05]  /*2950*/  @!P1 IMAD R0, R31, 0x8, R0 ;  /* 0x000000081f009824 */ /* 0x000fca00078e0200 */
[----:B0-----:R0:W-:Y:S01]  /*2960*/  @!P1 STS.64 [R0], R2 ;  /* 0x0000000200009388 */ /* 0x0011e20000000a00 */
[----:B------:R-:W-:Y:S06]  /*2970*/  BAR.SYNC.DEFER_BLOCKING 0x0 ;  /* 0x0000000000007b1d */ /* 0x000fec0000010000 */
[----:B------:R-:W-:Y:S05]  /*2980*/  @P0 EXIT ;  /* 0x000000000000094d */ /* 0x000fea0003800000 */
[----:B0-----:R-:W-:Y:S01]  /*2990*/  IADD3 R0, PT, PT, R8, 0xda0, RZ ;  /* 0x00000da008007810 */ /* 0x001fe20007ffe0ff */
[----:B------:R-:W0:Y:S03]  /*29a0*/  S2R R3, SR_CTAID.Z ;  /* 0x0000000000037919 */ /* 0x000e260000002700 */
[----:B------:R-:W-:-:S05]  /*29b0*/  LEA R0, R7, R0, 0x18 ;  /* 0x0000000007007211 */ /* 0x000fca00078ec0ff */
[----:B------:R-:W-:Y:S02]  /*29c0*/  IMAD R0, R5, 0x8, R0 ;  /* 0x0000000805007824 */ /* 0x000fe400078e0200 */
[----:B------:R-:W1:Y:S03]  /*29d0*/  LDC.64 R4, c[0x0][0x3c0] ;  /* 0x0000f000ff047b82 */ /* 0x000e660000000a00 */
        /* <DEDUP_REMOVED lines=10> */
.L_x_2125:
[----:B------:R-:W-:Y:S01]  /*2a80*/  IMAD.MOV.U32 R35, RZ, RZ, RZ ;  /* 0x000000ffff237224 */ /* 0x000fe200078e00ff */
[----:B------:R-:W-:Y:S01]  /*2a90*/  MOV R36, 0xffffffff ;  /* 0xffffffff00247802 */ /* 0x000fe20000000f00 */
[----:B------:R-:W-:Y:S01]  /*2aa0*/  IMAD.MOV.U32 R0, RZ, RZ, 0x1 ;  /* 0x00000001ff007424 */ /* 0x000fe200078e00ff */
[----:B------:R-:W-:Y:S02]  /*2ab0*/  P2R R34, PR, RZ, 0x2 ;  /* 0x00000002ff227803 */ /* 0x000fe40000000000 */
[----:B------:R-:W-:-:S13]  /*2ac0*/  ISETP.GE.AND P1, PT, R5, 0x1, PT ;  /* 0x000000010500780c */ /* 0x000fda0003f26270 */
[----:B------:R-:W-:Y:S05]  /*2ad0*/  WARPSYNC.COLLECTIVE R36, `(.L_x_2126) ;  /* 0x0000000024087348 */ /* 0x000fea0003c00000 */
[----:B------:R0:W1:Y:S02]  /*2ae0*/  SHFL.UP P0, R35, R3, R0, R35 ;  /* 0x0400000003237389 */ /* 0x0000640000000023 */
[----:B01----:R-:W-:Y:S05]  /*2af0*/  ENDCOLLECTIVE ;  /* 0x000000000000791b */ /* 0x003fea0003800000 */
.L_x_2126:
[----:B------:R-:W-:Y:S02]  /*2b00*/  P2R R33, PR, RZ, 0x4 ;  /* 0x00000004ff217803 */ /* 0x000fe40000000000 */
[----:B------:R-:W-:Y:S01]  /*2b10*/  ISETP.NE.AND P2, PT, R3, RZ, PT ;  /* 0x000000ff0300720c */ /* 0x000fe20003f45270 */
[----:B------:R-:W-:Y:S02]  /*2b20*/  IMAD.MOV.U32 R37, RZ, RZ, R35 ;  /* 0x000000ffff257224 */ /* 0x000fe400078e0023 */
[----:B------:R-:W-:-:S03]  /*2b30*/  IMAD.MOV.U32 R35, RZ, RZ, RZ ;  /* 0x000000ffff237224 */ /* 0x000fc600078e00ff */
[----:B------:R-:W-:-:S05]  /*2b40*/  SEL R37, R37, RZ, P1 ;  /* 0x000000ff25257207 */ /* 0x000fca0000800000 */
[----:B------:R-:W-:Y:S01]  /*2b50*/  IMAD.IADD R37, R3, 0x1, R37 ;  /* 0x0000000103257824 */ /* 0x000fe200078e0225 */
[----:B------:R-:W-:-:S07]  /*2b60*/  MOV R3, R4 ;  /* 0x0000000400037202 */ /* 0x000fce0000000f00 */
[----:B------:R-:W-:Y:S05]  /*2b70*/  WARPSYNC.COLLECTIVE R36, `(.L_x_2127) ;  /* 0x0000000024087348 */ /* 0x000fea0003c00000 */
[----:B------:R0:W1:Y:S02]  /*2b80*/  SHFL.UP P0, R35, R3, R0, R35 ;  /* 0x0400000003237389 */ /* 0x0000640000000023 */
[----:B01----:R-:W-:Y:S05]  /*2b90*/  ENDCOLLECTIVE ;  /* 0x000000000000791b */ /* 0x003fea0003800000 */
.L_x_2127:
[----:B------:R-:W-:Y:S02]  /*2ba0*/  IMAD.MOV.U32 R36, RZ, RZ, R35 ;  /* 0x000000ffff247224 */ /* 0x000fe400078e0023 */
[----:B------:R-:W-:Y:S02]  /*2bb0*/  IMAD.MOV.U32 R35, RZ, RZ, RZ ;  /* 0x000000ffff237224 */ /* 0x000fe400078e00ff */
[----:B------:R-:W-:Y:S01]  /*2bc0*/  FADD.FTZ R3, R4, R36 ;  /* 0x0000002404037221 */ /* 0x000fe20000010000 */
[----:B------:R-:W-:-:S04]  /*2bd0*/  IMAD.MOV.U32 R36, RZ, RZ, -0x1 ;  /* 0xffffffffff247424 */ /* 0x000fc800078e00ff */
[----:B------:R-:W-:Y:S02]  /*2be0*/  @P1 FSEL R4, R3, R4, !P2 ;  /* 0x0000000403041208 */ /* 0x000fe40005000000 */
[----:B------:R-:W-:-:S07]  /*2bf0*/  MOV R3, R2 ;  /* 0x0000000200037202 */ /* 0x000fce0000000f00 */
[----:B------:R-:W-:Y:S05]  /*2c00*/  WARPSYNC.COLLECTIVE R36, `(.L_x_2128) ;  /* 0x0000000024087348 */ /* 0x000fea0003c00000 */
[----:B------:R0:W1:Y:S02]  /*2c10*/  SHFL.UP P0, R35, R3, R0, R35 ;  /* 0x0400000003237389 */ /* 0x0000640000000023 */
[----:B01----:R-:W-:Y:S05]  /*2c20*/  ENDCOLLECTIVE ;  /* 0x000000000000791b */ /* 0x003fea0003800000 */
.L_x_2128:
[----:B------:R-:W-:Y:S01]  /*2c30*/  MOV R3, R37 ;  /* 0x0000002500037202 */ /* 0x000fe20000000f00 */
[----:B------:R-:W-:Y:S02]  /*2c40*/  IMAD.MOV.U32 R0, RZ, RZ, 0x2 ;  /* 0x00000002ff007424 */ /* 0x000fe400078e00ff */
[----:B------:R-:W-:-:S05]  /*2c50*/  FADD.FTZ R35, R2, R35 ;  /* 0x0000002302237221 */ /* 0x000fca0000010000 */
[----:B------:R-:W-:Y:S01]  /*2c60*/  @P1 FSEL R2, R35, R2, !P2 ;  /* 0x0000000223021208 */ /* 0x000fe20005000000 */
[----:B------:R-:W-:Y:S01]  /*2c70*/  IMAD.MOV.U32 R35, RZ, RZ, RZ ;  /* 0x000000ffff237224 */ /* 0x000fe200078e00ff */
[----:B------:R-:W-:Y:S02]  /*2c80*/  ISETP.GE.AND P2, PT, R5, 0x2, PT ;  /* 0x000000020500780c */ /* 0x000fe40003f46270 */
[----:B------:R-:W-:-:S13]  /*2c90*/  ISETP.NE.AND P1, PT, R37, RZ, PT ;  /* 0x000000ff2500720c */ /* 0x000fda0003f25270 */
[----:B------:R-:W-:Y:S05]  /*2ca0*/  WARPSYNC.COLLECTIVE R36, `(.L_x_2129) ;  /* 0x0000000024087348 */ /* 0x000fea0003c00000 */
[----:B------:R0:W1:Y:S02]  /*2cb0*/  SHFL.UP P0, R35, R3, R0, R35 ;  /* 0x0400000003237389 */ /* 0x0000640000000023 */
[----:B01----:R-:W-:Y:S05]  /*2cc0*/  ENDCOLLECTIVE ;  /* 0x000000000000791b */ /* 0x003fea0003800000 */
.L_x_2129:
[----:B------:R-:W-:Y:S01]  /*2cd0*/  IMAD.MOV.U32 R3, RZ, RZ, R4 ;  /* 0x000000ffff037224 */ /* 0x000fe200078e0004 */
[----:B------:R-:W-:Y:S01]  /*2ce0*/  SEL R0, R35, RZ, P2 ;  /* 0x000000ff23007207 */ /* 0x000fe20001000000 */
[----:B------:R-:W-:-:S03]  /*2cf0*/  HFMA2 R35, -RZ, RZ, 0, 0 ;  /* 0x00000000ff237431 */ /* 0x000fc600000001ff */
[----:B------:R-:W-:Y:S01]  /*2d00*/  IADD3 R37, PT, PT, R37, R0, RZ ;  /* 0x0000000025257210 */ /* 0x000fe20007ffe0ff */
[----:B------:R-:W-:-:S07]  /*2d10*/  IMAD.MOV.U32 R0, RZ, RZ, 0x2 ;  /* 0x00000002ff007424 */ /* 0x000fce00078e00ff */
[----:B------:R-:W-:Y:S05]  /*2d20*/  WARPSYNC.COLLECTIVE R36, `(.L_x_2130) ;  /* 0x0000000024087348 */ /* 0x000fea0003c00000 */
[----:B------:R0:W1:Y:S02]  /*2d30*/  SHFL.UP P0, R35, R3, R0, R35 ;  /* 0x0400000003237389 */ /* 0x0000640000000023 */
[----:B01----:R-:W-:Y:S05]  /*2d40*/  ENDCOLLECTIVE ;  /* 0x000000000000791b */ /* 0x003fea0003800000 */
.L_x_2130:
[----:B------:R-:W-:Y:S01]  /*2d50*/  IMAD.MOV.U32 R36, RZ, RZ, R35 ;  /* 0x000000ffff247224 */ /* 0x000fe200078e0023 */
[----:B------:R-:W-:-:S03]  /*2d60*/  MOV R35, RZ ;  /* 0x000000ff00237202 */ /* 0x000fc60000000f00 */
[----:B------:R-:W-:Y:S01]  /*2d70*/  FADD.FTZ R3, R4, R36 ;  /* 0x0000002404037221 */ /* 0x000fe20000010000 */
[----:B------:R-:W-:-:S04]  /*2d80*/  IMAD.MOV.U32 R36, RZ, RZ, -0x1 ;  /* 0xffffffffff247424 */ /* 0x000fc800078e00ff */
[----:B------:R-:W-:Y:S01]  /*2d90*/  @P2 FSEL R4, R3, R4, !P1 ;  /* 0x0000000403042208 */ /* 0x000fe20004800000 */
[----:B------:R-:W-:-:S07]  /*2da0*/  IMAD.MOV.U32 R3, RZ, RZ, R2 ;  /* 0x000000ffff037224 */ /* 0x000fce00078e0002 */
[----:B------:R-:W-:Y:S05]  /*2db0*/  WARPSYNC.COLLECTIVE R36, `(.L_x_2131) ;  /* 0x0000000024087348 */ /* 0x000fea0003c00000 */
[----:B------:R0:W1:Y:S02]  /*2dc0*/  SHFL.UP P0, R35, R3, R0, R35 ;  /* 0x0400000003237389 */ /* 0x0000640000000023 */
[----:B01----:R-:W-:Y:S05]  /*2dd0*/  ENDCOLLECTIVE ;  /* 0x000000000000791b */ /* 0x003fea0003800000 */
.L_x_2131:
[----:B------:R-:W-:Y:S02]  /*2de0*/  HFMA2 R0, -RZ, RZ, 0, 2.384185791015625e-07 ;  /* 0x00000004ff007431 */ /* 0x000fe400000001ff */
[----:B------:R-:W-:Y:S02]  /*2df0*/  IMAD.MOV.U32 R3, RZ, RZ, R37 ;  /* 0x000000ffff037224 */ /* 0x000fe400078e0025 */
        /* <DEDUP_REMOVED lines=8> */
.L_x_2132:
[----:B------:R-:W-:Y:S02]  /*2e80*/  MOV R3, R4 ;  /* 0x0000000400037202 */ /* 0x000fe40000000f00 */
[----:B------:R-:W-:Y:S01]  /*2e90*/  SEL R0, R35, RZ, P2 ;  /* 0x000000ff23007207 */ /* 0x000fe20001000000 */
[----:B------:R-:W-:-:S04]  /*2ea0*/  IMAD.MOV.U32 R35, RZ, RZ, RZ ;  /* 0x000000ffff237224 */ /* 0x000fc800078e00ff */
[----:B------:R-:W-:Y:S02]  /*2eb0*/  IMAD.IADD R37, R37, 0x1, R0 ;  /* 0x0000000125257824 */ /* 0x000fe400078e0200 */
[----:B------:R-:W-:-:S07]  /*2ec0*/  IMAD.MOV.U32 R0, RZ, RZ, 0x4 ;  /* 0x00000004ff007424 */ /* 0x000fce00078e00ff */
[----:B------:R-:W-:Y:S05]  /*2ed0*/  WARPSYNC.COLLECTIVE R36, `(.L_x_2133) ;  /* 0x0000000024087348 */ /* 0x000fea0003c00000 */
[----:B------:R0:W1:Y:S02]  /*2ee0*/  SHFL.UP P0, R35, R3, R0, R35 ;  /* 0x0400000003237389 */ /* 0x0000640000000023 */
[----:B01----:R-:W-:Y:S05]  /*2ef0*/  ENDCOLLECTIVE ;  /* 0x000000000000791b */ /* 0x003fea0003800000 */
.L_x_2133:
[----:B------:R-:W-:Y:S01]  /*2f00*/  MOV R3, R2 ;  /* 0x0000000200037202 */ /* 0x000fe20000000f00 */
[----:B------:R-:W-:-:S05]  /*2f10*/  FADD.FTZ R35, R4, R35 ;  /* 0x0000002304237221 */ /* 0x000fca0000010000 */
[----:B------:R-:W-:Y:S01]  /*2f20*/  @P2 FSEL R4, R35, R4, !P1 ;  /* 0x0000000423042208 */ /* 0x000fe20004800000 */
[----:B------:R-:W-:-:S07]  /*2f30*/  IMAD.MOV.U32 R35, RZ, RZ, RZ ;  /* 0x000000ffff237224 */ /* 0x000fce00078e00ff */
[----:B------:R-:W-:Y:S05]  /*2f40*/  WARPSYNC.COLLECTIVE R36, `(.L_x_2134) ;  /* 0x0000000024087348 */ /* 0x000fea0003c00000 */
[----:B------:R0:W1:Y:S02]  /*2f50*/  SHFL.UP P0, R35, R3, R0, R35 ;  /* 0x0400000003237389 */ /* 0x0000640000000023 */
[----:B01----:R-:W-:Y:S05]  /*2f60*/  ENDCOLLECTIVE ;  /* 0x000000000000791b */ /* 0x003fea0003800000 */
.L_x_2134:
[----:B------:R-:W-:Y:S01]  /*2f70*/  HFMA2 R0, -RZ, RZ, 0, 4.76837158203125e-07 ;  /* 0x00000008ff007431 */ /* 0x000fe200000001ff */
[----:B------:R-:W-:Y:S01]  /*2f80*/  MOV R3, R35 ;  /* 0x0000002300037202 */ /* 0x000fe20000000f00 */
[----:B------:R-:W-:-:S04]  /*2f90*/  IMAD.MOV.U32 R35, RZ, RZ, RZ ;  /* 0x000000ffff237224 */ /* 0x000fc800078e00ff */
[----:B------:R-:W-:-:S05]  /*2fa0*/  FADD.FTZ R3, R2, R3 ;  /* 0x0000000302037221 */ /* 0x000fca0000010000 */
[----:B------:R-:W-:Y:S01]  /*2fb0*/  @P2 FSEL R2, R3, R2, !P1 ;  /* 0x0000000203022208 */ /* 0x000fe20004800000 */
[----:B------:R-:W-:Y:S01]  /*2fc0*/  IMAD.MOV.U32 R3, RZ, RZ, R37 ;  /* 0x000000ffff037224 */ /* 0x000fe200078e0025 */
[----:B------:R-:W-:Y:S02]  /*2fd0*/  ISETP.GE.AND P1, PT, R5, 0x8, PT ;  /* 0x000000080500780c */ /* 0x000fe40003f26270 */
[----:B------:R-:W-:-:S13]  /*2fe0*/  ISETP.NE.AND P2, PT, R37, RZ, PT ;  /* 0x000000ff2500720c */ /* 0x000fda0003f45270 */
[----:B------:R-:W-:Y:S05]  /*2ff0*/  WARPSYNC.COLLECTIVE R36, `(.L_x_2135) ;  /* 0x0000000024087348 */ /* 0x000fea0003c00000 */
[----:B------:R0:W1:Y:S02]  /*3000*/  SHFL.UP P0, R35, R3, R0, R35 ;  /* 0x0400000003237389 */ /* 0x0000640000000023 */
[----:B01----:R-:W-:Y:S05]  /*3010*/  ENDCOLLECTIVE ;  /* 0x000000000000791b */ /* 0x003fea0003800000 */
.L_x_2135:
[----:B------:R-:W-:Y:S01]  /*3020*/  IMAD.MOV.U32 R3, RZ, RZ, R4 ;  /* 0x000000ffff037224 */ /* 0x000fe200078e0004 */
[----:B------:R-:W-:Y:S01]  /*3030*/  SEL R0, R35, RZ, P1 ;  /* 0x000000ff23007207 */ /* 0x000fe20000800000 */
[----:B------:R-:W-:Y:S01]  /*3040*/  IMAD.MOV.U32 R35, RZ, RZ, RZ ;  /* 0x000000ffff237224 */ /* 0x000fe200078e00ff */
[----:B------:R-:W-:Y:S02]  /*3050*/  ISETP.GE.AND P1, PT, R5, 0x10, PT ;  /* 0x000000100500780c */ /* 0x000fe40003f26270 */
[----:B------:R-:W-:Y:S02]  /*3060*/  IADD3 R37, PT, PT, R37, R0, RZ ;  /* 0x0000000025257210 */ /* 0x000fe40007ffe0ff */
[----:B------:R-:W-:-:S09]  /*3070*/  MOV R0, 0x8 ;  /* 0x0000000800007802 */ /* 0x000fd20000000f00 */
[----:B------:R-:W-:Y:S05]  /*3080*/  WARPSYNC.COLLECTIVE R36, `(.L_x_2136) ;  /* 0x0000000024087348 */ /* 0x000fea0003c00000 */
[----:B------:R0:W1:Y:S02]  /*3090*/  SHFL.UP P0, R35, R3, R0, R35 ;  /* 0x0400000003237389 */ /* 0x0000640000000023 */
[----:B01----:R-:W-:Y:S05]  /*30a0*/  ENDCOLLECTIVE ;  /* 0x000000000000791b */ /* 0x003fea0003800000 */
.L_x_2136:
[----:B------:R-:W-:Y:S02]  /*30b0*/  MOV R3, R2 ;  /* 0x0000000200037202 */ /* 0x000fe40000000f00 */
[----:B------:R-:W-:Y:S01]  /*30c0*/  ISETP.GE.AND P0, PT, R5, 0x8, PT ;  /* 0x000000080500780c */ /* 0x000fe20003f06270 */
[----:B------:R-:W-:-:S12]  /*30d0*/  FADD.FTZ R35, R4, R35 ;  /* 0x0000002304237221 */ /* 0x000fd80000010000 */
[----:B------:R-:W-:Y:S01]  /*30e0*/  @P0 FSEL R4, R35, R4, !P2 ;  /* 0x0000000423040208 */ /* 0x000fe20005000000 */
[----:B------:R-:W-:-:S07]  /*30f0*/  IMAD.MOV.U32 R35, RZ, RZ, RZ ;  /* 0x000000ffff237224 */ /* 0x000fce00078e00ff */
[----:B------:R-:W-:Y:S05]  /*3100*/  WARPSYNC.COLLECTIVE R36, `(.L_x_2137) ;  /* 0x0000000024087348 */ /* 0x000fea0003c00000 */
[----:B------:R0:W1:Y:S02]  /*3110*/  SHFL.UP P0, R35, R3, R0, R35 ;  /* 0x0400000003237389 */ /* 0x0000640000000023 */
[----:B01----:R-:W-:Y:S05]  /*3120*/  ENDCOLLECTIVE ;  /* 0x000000000000791b */ /* 0x003fea0003800000 */
.L_x_2137:
[----:B------:R-:W-:Y:S01]  /*3130*/  HFMA2 R0, -RZ, RZ, 0, 9.5367431640625e-07 ;  /* 0x00000010ff007431 */ /* 0x000fe200000001ff */
[----:B------:R-:W-:Y:S02]  /*3140*/  ISETP.GE.AND P0, PT, R5, 0x8, PT ;  /* 0x000000080500780c */ /* 0x000fe40003f06270 */
[----:B------:R-:W-:Y:S01]  /*3150*/  MOV R3, R35 ;  /* 0x0000002300037202 */ /* 0x000fe20000000f00 */
[----:B------:R-:W-:-:S04]  /*3160*/  IMAD.MOV.U32 R35, RZ, RZ, RZ ;  /* 0x000000ffff237224 */ /* 0x000fc800078e00ff */
[----:B------:R-:W-:-:S06]  /*3170*/  FADD.FTZ R3, R2, R3 ;  /* 0x0000000302037221 */ /* 0x000fcc0000010000 */
[----:B------:R-:W-:Y:S01]  /*3180*/  @P0 FSEL R2, R3, R2, !P2 ;  /* 0x0000000203020208 */ /* 0x000fe20005000000 */
[----:B------:R-:W-:Y:S01]  /*3190*/  IMAD.MOV.U32 R3, RZ, RZ, R37 ;  /* 0x000000ffff037224 */ /* 0x000fe200078e0025 */
[----:B------:R-:W-:-:S13]  /*31a0*/  ISETP.NE.AND P2, PT, R33, RZ, PT ;  /* 0x000000ff2100720c */ /* 0x000fda0003f45270 */
[----:B------:R-:W-:Y:S05]  /*31b0*/  WARPSYNC.COLLECTIVE R36, `(.L_x_2138) ;  /* 0x0000000024087348 */ /* 0x000fea0003c00000 */
[----:B------:R0:W1:Y:S02]  /*31c0*/  SHFL.UP P0, R35, R3, R0, R35 ;  /* 0x0400000003237389 */ /* 0x0000640000000023 */
[----:B01----:R-:W-:Y:S05]  /*31d0*/  ENDCOLLECTIVE ;  /* 0x000000000000791b */ /* 0x003fea0003800000 */
.L_x_2138:
[----:B------:R-:W-:Y:S02]  /*31e0*/  MOV R3, R4 ;  /* 0x0000000400037202 */ /* 0x000fe40000000f00 */
[----:B------:R-:W-:Y:S01]  /*31f0*/  MOV R33, R35 ;  /* 0x0000002300217202 */ /* 0x000fe20000000f00 */
[----:B------:R-:W-:-:S03]  /*3200*/  IMAD.MOV.U32 R35, RZ, RZ, RZ ;  /* 0x000000ffff237224 */ /* 0x000fc600078e00ff */
[----:B------:R-:W-:Y:S02]  /*3210*/  SEL R33, R33, RZ, P1 ;  /* 0x000000ff21217207 */ /* 0x000fe40000800000 */
[----:B------:R-:W-:-:S13]  /*3220*/  ISETP.NE.AND P1, PT, R37, RZ, PT ;  /* 0x000000ff2500720c */ /* 0x000fda0003f25270 */
[----:B------:R-:W-:Y:S05]  /*3230*/  WARPSYNC.COLLECTIVE R36, `(.L_x_2139) ;  /* 0x0000000024087348 */ /* 0x000fea0003c00000 */
[----:B------:R0:W1:Y:S02]  /*3240*/  SHFL.UP P0, R35, R3, R0, R35 ;  /* 0x0400000003237389 */ /* 0x0000640000000023 */
[----:B01----:R-:W-:Y:S05]  /*3250*/  ENDCOLLECTIVE ;  /* 0x000000000000791b */ /* 0x003fea0003800000 */
.L_x_2139:
[----:B------:R-:W-:Y:S01]  /*3260*/  IMAD.IADD R33, R37, 0x1, R33 ;  /* 0x0000000125217824 */ /* 0x000fe200078e0221 */
[----:B------:R-:W-:Y:S02]  /*3270*/  ISETP.GE.AND P0, PT, R5, 0x10, PT ;  /* 0x000000100500780c */ /* 0x000fe40003f06270 */
[----:B------:R-:W-:Y:S01]  /*3280*/  MOV R3, R35 ;  /* 0x0000002300037202 */ /* 0x000fe20000000f00 */
[----:B------:R-:W-:-:S04]  /*3290*/  HFMA2 R35, -RZ, RZ, 0, 0 ;  /* 0x00000000ff237431 */ /* 0x000fc800000001ff */
[----:B------:R-:W-:Y:S01]  /*32a0*/  FADD.FTZ R37, R4, R3 ;  /* 0x0000000304257221 */ /* 0x000fe20000010000 */
[----:B------:R-:W-:-:S05]  /*32b0*/  IMAD.MOV.U32 R3, RZ, RZ, R2 ;  /* 0x000000ffff037224 */ /* 0x000fca00078e0002 */
[----:B------:R-:W-:-:S07]  /*32c0*/  @P0 FSEL R4, R37, R4, !P1 ;  /* 0x0000000425040208 */ /* 0x000fce0004800000 */
[----:B------:R-:W-:Y:S05]  /*32d0*/  WARPSYNC.COLLECTIVE R36, `(.L_x_2140) ;  /* 0x0000000024087348 */ /* 0x000fea0003c00000 */
[----:B------:R0:W1:Y:S02]  /*32e0*/  SHFL.UP P0, R35, R3, R0, R35 ;  /* 0x0400000003237389 */ /* 0x0000640000000023 */
[----:B01----:R-:W-:Y:S05]  /*32f0*/  ENDCOLLECTIVE ;  /* 0x000000000000791b */ /* 0x003fea0003800000 */
.L_x_2140:
[----:B------:R-:W-:Y:S01]  /*3300*/  IMAD.MOV.U32 R3, RZ, RZ, R33 ;  /* 0x000000ffff037224 */ /* 0x000fe200078e0021 */
[----:B------:R-:W-:Y:S02]  /*3310*/  MOV R0, 0x1 ;  /* 0x0000000100007802 */ /* 0x000fe40000000f00 */
[----:B------:R-:W-:Y:S01]  /*3320*/  ISETP.GE.AND P0, PT, R5, 0x10, PT ;  /* 0x000000100500780c */ /* 0x000fe20003f06270 */
[----:B------:R-:W-:Y:S01]  /*3330*/  FADD.FTZ R5, R2, R35 ;  /* 0x0000002302057221 */ /* 0x000fe20000010000 */
[----:B------:R-:W-:-:S11]  /*3340*/  IMAD.MOV.U32 R35, RZ, RZ, RZ ;  /* 0x000000ffff237224 */ /* 0x000fd600078e00ff */
[----:B------:R-:W-:-:S07]  /*3350*/  @P0 FSEL R2, R5, R2, !P1 ;  /* 0x0000000205020208 */ /* 0x000fce0004800000 */
[----:B------:R-:W-:Y:S05]  /*3360*/  WARPSYNC.COLLECTIVE R36, `(.L_x_2141) ;  /* 0x0000000024087348 */ /* 0x000fea0003c00000 */
[----:B------:R0:W1:Y:S02]  /*3370*/  SHFL.UP P0, R35, R3, R0, R35 ;  /* 0x0400000003237389 */ /* 0x0000640000000023 */
[----:B01----:R-:W-:Y:S05]  /*3380*/  ENDCOLLECTIVE ;  /* 0x000000000000791b */ /* 0x003fea0003800000 */
.L_x_2141:
[----:B------:R-:W-:Y:S01]  /*3390*/  ISETP.NE.AND P1, PT, R34, RZ, PT ;  /* 0x000000ff2200720c */ /* 0x000fe20003f25270 */
[----:B------:R-:W-:Y:S01]  /*33a0*/  IMAD.MOV.U32 R3, RZ, RZ, R4 ;  /* 0x000000ffff037224 */ /* 0x000fe200078e0004 */
[----:B------:R-:W-:Y:S01]  /*33b0*/  MOV R33, R35 ;  /* 0x0000002300217202 */ /* 0x000fe20000000f00 */
[----:B------:R-:W-:-:S10]  /*33c0*/  HFMA2 R35, -RZ, RZ, 0, 0 ;  /* 0x00000000ff237431 */ /* 0x000fd400000001ff */
[----:B------:R-:W-:Y:S05]  /*33d0*/  WARPSYNC.COLLECTIVE R36, `(.L_x_2142) ;  /* 0x0000000024087348 */ /* 0x000fea0003c00000 */
[----:B------:R0:W1:Y:S02]  /*33e0*/  SHFL.UP P0, R35, R3, R0, R35 ;  /* 0x0400000003237389 */ /* 0x0000640000000023 */
[----:B01----:R-:W-:Y:S05]  /*33f0*/  ENDCOLLECTIVE ;  /* 0x000000000000791b */ /* 0x003fea0003800000 */
.L_x_2142:
[----:B------:R-:W-:Y:S01]  /*3400*/  MOV R3, R2 ;  /* 0x0000000200037202 */ /* 0x000fe20000000f00 */
[----:B------:R-:W-:Y:S02]  /*3410*/  IMAD.MOV.U32 R4, RZ, RZ, R35 ;  /* 0x000000ffff047224 */ /* 0x000fe400078e0023 */
[----:B------:R-:W-:-:S07]  /*3420*/  IMAD.MOV.U32 R35, RZ, RZ, RZ ;  /* 0x000000ffff237224 */ /* 0x000fce00078e00ff */
[----:B------:R-:W-:Y:S05]  /*3430*/  WARPSYNC.COLLECTIVE R36, `(.L_x_2143) ;  /* 0x0000000024087348 */ /* 0x000fea0003c00000 */
[----:B------:R0:W1:Y:S02]  /*3440*/  SHFL.UP P0, R35, R3, R0, R35 ;  /* 0x0400000003237389 */ /* 0x0000640000000023 */
[----:B01----:R-:W-:Y:S05]  /*3450*/  ENDCOLLECTIVE ;  /* 0x000000000000791b */ /* 0x003fea0003800000 */
.L_x_2143:
[----:B------:R-:W-:Y:S01]  /*3460*/  MOV R2, R35 ;  /* 0x0000002300027202 */ /* 0x000fe20000000f00 */
[----:B------:R-:W-:Y:S06]  /*3470*/  BRA `(.L_x_2144) ;  /* 0xffffffec00dc7947 */ /* 0x000fec000383ffff */
.L_x_2145:
        /* <DEDUP_REMOVED lines=16> */
.L_x_3656:


//--------------------- .text._Z30group_norm_nhwc_fwd_sum_kernelI11Bf16IOFp32WLi120EEv26Group_norm_nhwc_fwd_params --------------------------
	.section	.text._Z30group_norm_nhwc_fwd_sum_kernelI11Bf16IOFp32WLi120EEv26Group_norm_nhwc_fwd_params,"ax",@progbits
	.align	128
        .global         _Z30group_norm_nhwc_fwd_sum_kernelI11Bf16IOFp32WLi120EEv26Group_norm_nhwc_fwd_params
        .type           _Z30group_norm_nhwc_fwd_sum_kernelI11Bf16IOFp32WLi120EEv26Group_norm_nhwc_fwd_params,@function
        .size           _Z30group_norm_nhwc_fwd_sum_kernelI11Bf16IOFp32WLi120EEv26Group_norm_nhwc_fwd_params,(.L_x_3657 - _Z30group_norm_nhwc_fwd_sum_kernelI11Bf16IOFp32WLi120EEv26Group_norm_nhwc_fwd_params)
        .other          _Z30group_norm_nhwc_fwd_sum_kernelI11Bf16IOFp32WLi120EEv26Group_norm_nhwc_fwd_params,@"STO_CUDA_ENTRY STV_DEFAULT"
_Z30group_norm_nhwc_fwd_sum_kernelI11Bf16IOFp32WLi120EEv26Group_norm_nhwc_fwd_params:
.text._Z30group_norm_nhwc_fwd_sum_kernelI11Bf16IOFp32WLi120EEv26Group_norm_nhwc_fwd_params:
        /* <DEDUP_REMOVED lines=40> */
.L_x_2148:
        /* <DEDUP_REMOVED lines=193> */
.L_x_2147:
        /* <DEDUP_REMOVED lines=53> */
[----:B------:R-:W-:-:S02]  /*11e0*/  PRMT R16, RZ, 0x7610, R16 ;  /* 0x00007610ff107816 */ /* 0x000fc40000000010 */
[----:B------:R-:W-:Y:S02]  /*11f0*/  IADD3 R18, PT, PT, R18, 0x4, RZ ;  /* 0x0000000412127810 */ /* 0x000fe40007ffe0ff */
[C---:B--2---:R-:W-:Y:S02]  /*1200*/  @!P0 PRMT R10, R23.reuse, 0x7610, R10 ;  /* 0x00007610170a8816 */ /* 0x044fe4000000000a */
[----:B------:R-:W-:Y:S02]  /*1210*/  @!P0 PRMT R6, R23, 0x7632, R6 ;  /* 0x0000763217068816 */ /* 0x000fe40000000006 */
[----:B------:R-:W-:-:S03]  /*1220*/  SHF.L.U32 R10, R10, 0x10, RZ ;  /* 0x000000100a0a7819 */ /* 0x000fc600000006ff */
[----:B------:R-:W-:Y:S01]  /*1230*/  IMAD.U32 R11, R6, 0x10000, RZ ;  /* 0x00010000060b7824 */ /* 0x000fe200078e00ff */
[C---:B----4-:R-:W-:Y:S02]  /*1240*/  @!P0 PRMT R17, R22.reuse, 0x7610, R17 ;  /* 0x0000761016118816 */ /* 0x050fe40000000011 */
[----:B------:R-:W-:Y:S01]  /*1250*/  @!P0 PRMT R16, R22, 0x7632, R16 ;  /* 0x0000763216108816 */ /* 0x000fe20000000010 */
[----:B0-----:R-:W-:Y:S01]  /*1260*/  FADD.FTZ R9, R10, R11 ;  /* 0x0000000b0a097221 */ /* 0x001fe20000010000 */
[----:B------:R-:W-:Y:S01]  /*1270*/  FMUL.FTZ R11, R11, R11 ;  /* 0x0000000b0b0b7220 */ /* 0x000fe20000410000 */
[----:B------:R-:W-:Y:S02]  /*1280*/  SHF.L.U32 R3, R17, 0x10, RZ ;  /* 0x0000001011037819 */ /* 0x000fe400000006ff */
[----:B------:R-:W-:Y:S02]  /*1290*/  IMAD.U32 R16, R16, 0x10000, RZ ;  /* 0x0001000010107824 */ /* 0x000fe400078e00ff */
        /* <DEDUP_REMOVED lines=12> */
[----:B------:R-:W-:Y:S02]  /*1360*/  PRMT R2, RZ, 0x7610, R2 ;  /* 0x00007610ff027816 */ /* 0x000fe40000000002 */
[----:B-----5:R-:W-:Y:S02]  /*1370*/  @!P0 PRMT R11, R8, 0x7632, R11 ;  /* 0x00007632080b8816 */ /* 0x020fe4000000000b */
[----:B------:R-:W-:Y:S01]  /*1380*/  SHF.L.U32 R9, R9, 0x10, RZ ;  /* 0x0000001009097819 */ /* 0x000fe200000006ff */
[----:B------:R-:W-:Y:S01]  /*1390*/  IMAD.U32 R10, R10, 0x10000, RZ ;  /* 0x000100000a0a7824 */ /* 0x000fe200078e00ff */
[----:B------:R-:W-:-:S02]  /*13a0*/  @!P0 PRMT R2, R8, 0x7610, R2 ;  /* 0x0000761008028816 */ /* 0x000fc40000000002 */
[----:B------:R-:W-:Y:S01]  /*13b0*/  SHF.L.U32 R11, R11, 0x10, RZ ;  /* 0x000000100b0b7819 */ /* 0x000fe200000006ff */
[----:B------:R-:W-:Y:S01]  /*13c0*/  FMUL.FTZ R3, R9, R9 ;  /* 0x0000000909037220 */ /* 0x000fe20000410000 */
[----:B------:R-:W-:Y:S01]  /*13d0*/  FADD.FTZ R9, R10, R9 ;  /* 0x000000090a097221 */ /* 0x000fe20000010000 */
[----:B------:R-:W-:Y:S02]  /*13e0*/  IMAD.U32 R2, R2, 0x10000, RZ ;  /* 0x0001000002027824 */ /* 0x000fe400078e00ff */
        /* <DEDUP_REMOVED lines=9> */
.L_x_2149:
        /* <DEDUP_REMOVED lines=41> */
[C---:B------:R-:W-:Y:S01]  /*1710*/  FADD.FTZ R5, R6.reuse, R5 ;  /* 0x0000000506057221 */ /* 0x040fe20000010000 */
        /* <DEDUP_REMOVED lines=9> */
.L_x_2150:
        /* <DEDUP_REMOVED lines=20> */
.L_x_2152:
[----:B------:R-:W-:Y:S05]  /*18f0*/  BSYNC.RECONVERGENT B0 ;  /* 0x0000000000007941 */ /* 0x000fea0003800200 */
.L_x_2151:
[----:B------:R-:W-:Y:S01]  /*1900*/  SHF.L.U32 R5, R5, 0x10, RZ ;  /* 0x0000001005057819 */ /* 0x000fe200000006ff */
[----:B------:R-:W-:-:S04]  /*1910*/  IMAD.U32 R8, R8, 0x10000, RZ ;  /* 0x0001000008087824 */ /* 0x000fc800078e00ff */
[----:B------:R-:W-:Y:S01]  /*1920*/  FMUL.FTZ R3, R5, R5 ;  /* 0x0000000505037220 */ /* 0x000fe20000410000 */
[----:B------:R-:W-:-:S03]  /*1930*/  FADD.FTZ R5, R8, R5 ;  /* 0x0000000508057221 */ /* 0x000fc60000010000 */
[----:B------:R-:W-:Y:S01]  /*1940*/  FFMA.FTZ R8, R8, R8, R3 ;  /* 0x0000000808087223 */ /* 0x000fe20000010003 */
[----:B------:R-:W-:-:S03]  /*1950*/  FADD.FTZ R20, R20, R5 ;  /* 0x0000000514147221 */ /* 0x000fc60000010000 */
[----:B------:R-:W-:-:S07]  /*1960*/  FADD.FTZ R21, R21, R8 ;  /* 0x0000000815157221 */ /* 0x000fce0000010000 */
.L_x_2146:
[----:B------:R-:W0:Y:S01]  /*1970*/  LDCU UR5, c[0x0][0x40c] ;  /* 0x00008180ff0577ac */ /* 0x000e220008000800 */
[----:B------:R-:W-:Y:S01]  /*1980*/  HFMA2 R2, -RZ, RZ, 0, 0 ;  /* 0x00000000ff027431 */ /* 0x000fe200000001ff */
[----:B------:R-:W-:Y:S01]  /*1990*/  LEA.HI R8, R0, R0, RZ, 0x1e ;  /* 0x0000000000087211 */ /* 0x000fe200078ff0ff */
[----:B0-----:R-:W0:Y:S01]  /*19a0*/  I2F.U32.RP R5, UR5 ;  /* 0x0000000500057d06 */ /* 0x001e220008209000 */
[----:B------:R-:W-:-:S07]  /*19b0*/  ISETP.NE.U32.AND P2, PT, RZ, UR5, PT ;  /* 0x00000005ff007c0c */ /* 0x000fce000bf45070 */
[----:B0-----:R-:W0:Y:S02]  /*19c0*/  MUFU.RCP R5, R5 ;  /* 0x0000000500057308 */ /* 0x001e240000001000 */
[----:B0-----:R-:W-:-:S06]  /*19d0*/  IADD3 R6, PT, PT, R5, 0xffffffe, RZ ;  /* 0x0ffffffe05067810 */ /* 0x001fcc0007ffe0ff */
[----:B------:R0:W1:Y:S02]  /*19e0*/  F2I.FTZ.U32.TRUNC.NTZ R3, R6 ;  /* 0x0000000600037305 */ /* 0x000064000021f000 */
[----:B0-----:R-:W-:Y:S01]  /*19f0*/  MOV R6, 0x400 ;  /* 0x0000040000067802 */ /* 0x001fe20000000f00 */
[----:B-1----:R-:W-:-:S04]  /*1a00*/  IMAD.MOV R7, RZ, RZ, -R3 ;  /* 0x000000ffff077224 */ /* 0x002fc800078e0a03 */
[----:B------:R-:W-:-:S04]  /*1a10*/  IMAD R7, R7, UR5, RZ ;  /* 0x0000000507077c24 */ /* 0x000fc8000f8e02ff */
[----:B------:R-:W-:-:S06]  /*1a20*/  IMAD.HI.U32 R3, R3, R7, R2 ;  /* 0x0000000703037227 */ /* 0x000fcc00078e0002 */
[----:B------:R-:W-:Y:S02]  /*1a30*/  IMAD.HI.U32 R2, R3, R4, RZ ;  /* 0x0000000403027227 */ /* 0x000fe400078e00ff */
[----:B------:R-:W0:Y:S02]  /*1a40*/  S2R R3, SR_CgaCtaId ;  /* 0x0000000000037919 */ /* 0x000e240000008800 */
[----:B------:R-:W-:-:S04]  /*1a50*/  IMAD.MOV R7, RZ, RZ, -R2 ;  /* 0x000000ffff077224 */ /* 0x000fc800078e0a02 */
[----:B------:R-:W-:-:S05]  /*1a60*/  IMAD R7, R7, UR5, R4 ;  /* 0x0000000507077c24 */ /* 0x000fca000f8e0204 */
[----:B------:R-:W-:-:S13]  /*1a70*/  ISETP.GE.U32.AND P0, PT, R7, UR5, PT ;  /* 0x0000000507007c0c */ /* 0x000fda000bf06070 */
[----:B------:R-:W-:Y:S01]  /*1a80*/  @P0 IADD3 R7, PT, PT, R7, -UR5, RZ ;  /* 0x8000000507070c10 */ /* 0x000fe2000fffe0ff */
[----:B------:R-:W-:-:S03]  /*1a90*/  @P0 VIADD R2, R2, 0x1 ;  /* 0x0000000102020836 */ /* 0x000fc60000000000 */
[----:B------:R-:W-:Y:S02]  /*1aa0*/  ISETP.GE.U32.AND P1, PT, R7, UR5, PT ;  /* 0x0000000507007c0c */ /* 0x000fe4000bf26070 */
[----:B0-----:R-:W-:-:S11]  /*1ab0*/  LEA R13, R3, R6, 0x18 ;  /* 0x00000006030d7211 */ /* 0x001fd600078ec0ff */
[----:B------:R-:W-:Y:S02]  /*1ac0*/  @P1 IADD3 R2, PT, PT, R2, 0x1, RZ ;  /* 0x0000000102021810 */ /* 0x000fe40007ffe0ff */
[----:B------:R-:W-:-:S05]  /*1ad0*/  @!P2 LOP3.LUT R2, RZ, UR5, RZ, 0x33, !PT ;  /* 0x00000005ff02ac12 */ /* 0x000fca000f8e33ff */
[----:B------:R-:W-:-:S04]  /*1ae0*/  IMAD.MOV R5, RZ, RZ, -R2 ;  /* 0x000000ffff057224 */ /* 0x000fc800078e0a02 */
        /* <DEDUP_REMOVED lines=11> */
[----:B------:R-:W1:Y:S04]  /*1ba0*/  S2R R22, SR_LANEID ;  /* 0x0000000000167919 */ /* 0x000e680000000000 */
[----:B------:R-:W2:Y:S04]  /*1bb0*/  LDS R15, [R9+0x23c] ;  /* 0x00023c00090f7984 */ /* 0x000ea80000000800 */
[----:B------:R-:W3:Y:S04]  /*1bc0*/  LDS R16, [R9+0x248] ;  /* 0x0002480009107984 */ /* 0x000ee80000000800 */
[----:B0-----:R-:W0:Y:S04]  /*1bd0*/  LDS R20, [R9+0x254] ;  /* 0x0002540009147984 */ /* 0x001e280000000800 */
[----:B------:R-:W-:Y:S04]  /*1be0*/  LDS R11, [R9+0x234] ;  /* 0x00023400090b7984 */ /* 0x000fe80000000800 */
[----:B------:R-:W4:Y:S04]  /*1bf0*/  LDS R14, [R9+0x240] ;  /* 0x00024000090e7984 */ /* 0x000f280000000800 */
[----:B------:R-:W-:Y:S04]  /*1c00*/  LDS R12, [R9+0x238] ;  /* 0x00023800090c7984 */ /* 0x000fe80000000800 */
[----:B------:R-:W5:Y:S04]  /*1c10*/  LDS R17, [R9+0x244] ;  /* 0x0002440009117984 */ /* 0x000f680000000800 */
[----:B------:R-:W5:Y:S01]  /*1c20*/  LDS R10, [R9+0x230] ;  /* 0x00023000090a7984 */ /* 0x000f620000000800 */
[----:B-1----:R-:W-:-:S03]  /*1c30*/  IMAD.HI.U32 R21, R22, -0x77777777, RZ ;  /* 0x8888888916157827 */ /* 0x002fc600078e00ff */
[----:B------:R-:W1:Y:S02]  /*1c40*/  LDS R19, [R9+0x24c] ;  /* 0x00024c0009137984 */ /* 0x000e640000000800 */
[----:B------:R-:W-:Y:S02]  /*1c50*/  SHF.R.U32.HI R21, RZ, 0x4, R21 ;  /* 0x00000004ff157819 */ /* 0x000fe40000011615 */
[----:B------:R-:W1:Y:S04]  /*1c60*/  LDS R18, [R9+0x250] ;  /* 0x0002500009127984 */ /* 0x000e680000000800 */
[----:B------:R-:W1:Y:S01]  /*1c70*/  LDS R8, [R9+0x258] ;  /* 0x0002580009087984 */ /* 0x000e620000000800 */
[----:B--2---:R-:W-:-:S03]  /*1c80*/  ISETP.NE.AND P0, PT, R15, RZ, PT ;  /* 0x000000ff0f00720c */ /* 0x004fc60003f05270 */
[----:B------:R-:W2:Y:S01]  /*1c90*/  LDS R7, [R9+0x25c] ;  /* 0x00025c0009077984 */ /* 0x000ea20000000800 */
[----:B---3--:R-:W-:Y:S02]  /*1ca0*/  ISETP.NE.AND P1, PT, R16, RZ, PT ;  /* 0x000000ff1000720c */ /* 0x008fe40003f25270 */
[----:B0-----:R-:W-:-:S07]  /*1cb0*/  ISETP.NE.AND P2, PT, R20, RZ, PT ;  /* 0x000000ff1400720c */ /* 0x001fce0003f45270 */
[----:B----4-:R-:W-:Y:S01]  /*1cc0*/  @!P0 FADD.FTZ R14, R11, R14 ;  /* 0x0000000e0b0e8221 */ /* 0x010fe20000010000 */
[----:B-----5:R-:W-:Y:S01]  /*1cd0*/  @!P0 FADD.FTZ R17, R12, R17 ;  /* 0x000000110c118221 */ /* 0x020fe20000010000 */
[----:B------:R-:W-:Y:S01]  /*1ce0*/  IADD3 R11, PT, PT, R16, R15, R10 ;  /* 0x0000000f100b7210 */ /* 0x000fe20007ffe00a */
[----:B------:R-:W-:Y:S02]  /*1cf0*/  IMAD R10, R21, -0x1e, R22 ;  /* 0xffffffe2150a7824 */ /* 0x000fe400078e0216 */
[----:B-1----:R-:W-:Y:S01]  /*1d00*/  @!P1 FADD.FTZ R19, R19, R14 ;  /* 0x0000000e13139221 */ /* 0x002fe20000010000 */
[----:B------:R-:W-:Y:S01]  /*1d10*/  IADD3 R11, PT, PT, R20, R11, RZ ;  /* 0x0000000b140b7210 */ /* 0x000fe20007ffe0ff */
[----:B------:R-:W-:Y:S02]  /*1d20*/  IMAD R12, R10, 0xc, R13 ;  /* 0x0000000c0a0c7824 */ /* 0x000fe400078e020d */
[----:B------:R-:W-:Y:S01]  /*1d30*/  @!P1 FADD.FTZ R18, R18, R17 ;  /* 0x0000001112129221 */ /* 0x000fe20000010000 */
[----:B------:R-:W-:-:S02]  /*1d40*/  IMAD.MOV.U32 R13, RZ, RZ, 0x3fffffff ;  /* 0x3fffffffff0d7424 */ /* 0x000fc400078e00ff */
[----:B------:R0:W-:Y:S01]  /*1d50*/  STS [R12+0xc0], R11 ;  /* 0x0000c00b0c007388 */ /* 0x0001e20000000800 */
[----:B------:R-:W-:Y:S02]  /*1d60*/  @!P2 FADD.FTZ R8, R8, R19 ;  /* 0x000000130808a221 */ /* 0x000fe40000010000 */
[----:B------:R-:W-:Y:S01]  /*1d70*/  R2UR UR4, R13 ;  /* 0x000000000d0472ca */ /* 0x000fe200000e0000 */
[----:B--2---:R-:W-:Y:S02]  /*1d80*/  @!P2 FADD.FTZ R7, R7, R18 ;  /* 0x000000120707a221 */ /* 0x004fe40000010000 */
        /* <DEDUP_REMOVED lines=9> */
[----:B------:R-:W0:Y:S01]  /*1e20*/  @P2 LDS R15, [R12+0xb8] ;  /* 0x0000b8000c0f2984 */ /* 0x000e220000000800 */
[----:B------:R-:W-:-:S03]  /*1e30*/  @P2 PLOP3.LUT P0, PT, P1, PT, PT, 0x80, 0x8 ;  /* 0x000000000008281c */ /* 0x000fc60000f0f070 */
[----:B------:R-:W2:Y:S01]  /*1e40*/  @P2 LDS R16, [R12+0xbc] ;  /* 0x0000bc000c102984 */ /* 0x000ea20000000800 */
[----:B-1----:R-:W-:-:S09]  /*1e50*/  @P2 IADD3 R14, PT, PT, R11, R14, RZ ;  /* 0x0000000e0b0e2210 */ /* 0x002fd20007ffe0ff */
[----:B0-----:R-:W-:Y:S01]  /*1e60*/  @!P0 FADD.FTZ R8, R8, R15 ;  /* 0x0000000f08088221 */ /* 0x001fe20000010000 */
        /* <DEDUP_REMOVED lines=14> */
[----:B0-----:R-:W-:-:S05]  /*1f50*/  @P2 IADD3 R14, PT, PT, R11, R14, RZ ;  /* 0x0000000e0b0e2210 */ /* 0x001fca0007ffe0ff */
        /* <DEDUP_REMOVED lines=46> */
[----:B0-----:R-:W-:Y:S01]  /*2240*/  @P3 IADD3 R10, PT, PT, R11, R10, RZ ;  /* 0x0000000a0b0a3210 */ /* 0x001fe20007ffe0ff */
[----:B-1----:R-:W-:-:S04]  /*2250*/  @!P0 FADD.FTZ R8, R8, R15 ;  /* 0x0000000f08088221 */ /* 0x002fc80000010000 */
[----:B------:R-:W-:Y:S01]  /*2260*/  @P3 IMAD.MOV.U32 R11, RZ, RZ, R10 ;  /* 0x000000ffff0b3224 */ /* 0x000fe200078e000a */
[----:B------:R-:W-:Y:S01]  /*2270*/  NOP ;  /* 0x0000000000007918 */ /* 0x000fe20000000000 */
[----:B--2---:R-:W-:-:S03]  /*2280*/  @!P0 FADD.FTZ R7, R7, R14 ;  /* 0x0000000e07078221 */ /* 0x004fc60000010000 */
[----:B------:R0:W-:Y:S04]  /*2290*/  STS [R12+0xc0], R11 ;  /* 0x0000c00b0c007388 */ /* 0x0001e80000000800 */
[----:B------:R0:W-:Y:S04]  /*22a0*/  STS [R12+0xc4], R8 ;  /* 0x0000c4080c007388 */ /* 0x0001e80000000800 */
[----:B------:R0:W-:Y:S01]  /*22b0*/  STS [R12+0xc8], R7 ;  /* 0x0000c8070c007388 */ /* 0x0001e20000000800 */
[----:B------:R-:W-:Y:S01]  /*22c0*/  NOP ;  /* 0x0000000000007918 */ /* 0x000fe20000000000 */
.L_x_2166:
        /* <DEDUP_REMOVED lines=29> */
[C---:B------:R-:W-:Y:S01]  /*24a0*/  ISETP.NE.AND P0, PT, R18.reuse, RZ, PT ;  /* 0x000000ff1200720c */ /* 0x040fe20003f05270 */
[----:B------:R-:W-:Y:S02]  /*24b0*/  IMAD.IADD R18, R18, 0x1, R13 ;  /* 0x0000000112127824 */ /* 0x000fe400078e020d */
        /* <DEDUP_REMOVED lines=15> */
.L_x_2153:
[----:B------:R-:W-:Y:S05]  /*25b0*/  WARPSYNC.ALL ;  /* 0x0000000000007948 */ /* 0x000fea0003800000 */
[----:B------:R-:W-:Y:S01]  /*25c0*/  BAR.SYNC.DEFER_BLOCKING 0x0 ;  /* 0x0000000000007b1d */ /* 0x000fe20000010000 */
[----:B------:R-:W-:-:S07]  /*25d0*/  UIADD3 UR4, UPT, UPT, UR5, -0x2, URZ ;  /* 0xfffffffe05047890 */ /* 0x000fce000fffe0ff */
[----:B------:R-:W1:Y:S01]  /*25e0*/  LDC R11, c[0x0][0x408] ;  /* 0x00010200ff0b7b82 */ /* 0x000e620000000800 */
[----:B------:R-:W-:-:S07]  /*25f0*/  ISETP.NE.AND P1, PT, R4, UR4, PT ;  /* 0x0000000404007c0c */ /* 0x000fce000bf25270 */
[----:B----4-:R-:W2:Y:S06]  /*2600*/  LDC R13, c[0x0][0x3f8] ;  /* 0x0000fe00ff0d7b82 */ /* 0x010eac0000000800 */
[----:B------:R-:W-:Y:S01]  /*2610*/  @!P1 IADD3 R4, PT, PT, R6, 0x950, RZ ;  /* 0x0000095006049810 */ /* 0x000fe20007ffe0ff */
[----:B------:R-:W-:Y:S03]  /*2620*/  @!P1 LDS R9, [R5+0x238] ;  /* 0x0002380005099984 */ /* 0x000fe60000000800 */
[----:B------:R-:W-:Y:S01]  /*2630*/  @!P1 LEA R7, R3, R4, 0x18 ;  /* 0x0000000403079211 */ /* 0x000fe200078ec0ff */
[----:B0-----:R-:W0:Y:S04]  /*2640*/  @!P1 LDS R8, [R5+0x234] ;  /* 0x0002340005089984 */ /* 0x001e280000000800 */
[----:B------:R-:W-:-:S02]  /*2650*/  @!P1 IMAD R7, R2, 0x8, R7 ;  /* 0x0000000802079824 */ /* 0x000fc400078e0207 */
        /* <DEDUP_REMOVED lines=20> */
.L_x_2154:
[----:B0-----:R-:W-:Y:S05]  /*27a0*/  WARPSYNC.COLLECTIVE R13, `(.L_x_2155) ;  /* 0x000000000d087348 */ /* 0x001fea0003c00000 */
[----:B------:R-:W-:Y:S01]  /*27b0*/  NOP ;  /* 0x0000000000007918 */ /* 0x000fe20000000000 */
[----:B0-----:R-:W-:Y:S05]  /*27c0*/  ENDCOLLECTIVE ;  /* 0x000000000000791b */ /* 0x001fea0003800000 */
.L_x_2155:
        /* <DEDUP_REMOVED lines=14> */
.L_x_2156:
        /* <DEDUP_REMOVED lines=9> */
.L_x_2157:
        /* <DEDUP_REMOVED lines=11> */
.L_x_2158:
        /* <DEDUP_REMOVED lines=9> */
.L_x_2159:
        /* <DEDUP_REMOVED lines=11> */
.L_x_2160:
        /* <DEDUP_REMOVED lines=9> */
.L_x_2161:
        /* <DEDUP_REMOVED lines=11> */
.L_x_2162:
        /* <DEDUP_REMOVED lines=10> */
.L_x_2163:
        /* <DEDUP_REMOVED lines=9> */
.L_x_2164:
[----:B------:R-:W-:Y:S01]  /*2da0*/  @!P0 FADD.FTZ R7, R7, R14 ;  /* 0x0000000e07078221 */ /* 0x000fe20000010000 */
[----:B------:R0:W-:Y:S04]  /*2db0*/  STS [R12+0xc0], R11 ;  /* 0x0000c00b0c007388 */ /* 0x0001e80000000800 */
[----:B------:R0:W-:Y:S04]  /*2dc0*/  STS [R12+0xc4], R8 ;  /* 0x0000c4080c007388 */ /* 0x0001e80000000800 */
[----:B------:R0:W-:Y:S02]  /*2dd0*/  STS [R12+0xc8], R7 ;  /* 0x0000c8070c007388 */ /* 0x0001e40000000800 */
[----:B0-----:R-:W-:Y:S05]  /*2de0*/  WARPSYNC.COLLECTIVE R13, `(.L_x_2165) ;  /* 0x000000000d087348 */ /* 0x001fea0003c00000 */
[----:B------:R-:W-:Y:S01]  /*2df0*/  NOP ;  /* 0x0000000000007918 */ /* 0x000fe20000000000 */
[----:B0-----:R-:W-:Y:S05]  /*2e00*/  ENDCOLLECTIVE ;  /* 0x000000000000791b */ /* 0x001fea0003800000 */
.L_x_2165:
[----:B------:R-:W-:Y:S05]  /*2e10*/  BRA `(.L_x_2166) ;  /* 0xfffffff4002c7947 */ /* 0x000fea000383ffff */
.L_x_2167:
        /* <DEDUP_REMOVED lines=14> */
.L_x_3657:


//--------------------- .text._Z30group_norm_nhwc_fwd_sum_kernelI11Bf16IOFp32WLi140EEv26Group_norm_nhwc_fwd_params --------------------------
	.section	.text._Z30group_norm_nhwc_fwd_sum_kernelI11Bf16IOFp32WLi140EEv26Group_norm_nhwc_fwd_params,"ax",@progbits
	.align	128
        .global         _Z30group_norm_nhwc_fwd_sum_kernelI11Bf16IOFp32WLi140EEv26Group_norm_nhwc_fwd_params
        .type           _Z30group_norm_nhwc_fwd_sum_kernelI11Bf16IOFp32WLi140EEv26Group_norm_nhwc_fwd_params,@function
        .size           _Z30group_norm_nhwc_fwd_sum_kernelI11Bf16IOFp32WLi140EEv26Group_norm_nhwc_fwd_params,(.L_x_3658 - _Z30group_norm_nhwc_fwd_sum_kernelI11Bf16IOFp32WLi140EEv26Group_norm_nhwc_fwd_params)
        .other          _Z30group_norm_nhwc_fwd_sum_kernelI11Bf16IOFp32WLi140EEv26Group_norm_nhwc_fwd_params,@"STO_CUDA_ENTRY STV_DEFAULT"
_Z30group_norm_nhwc_fwd_sum_kernelI11Bf16IOFp32WLi140EEv26Group_norm_nhwc_fwd_params:
.text._Z30group_norm_nhwc_fwd_sum_kernelI11Bf16IOFp32WLi140EEv26Group_norm_nhwc_fwd_params:
        /* <DEDUP_REMOVED lines=40> */
.L_x_2170:
        /* <DEDUP_REMOVED lines=193> */
.L_x_2169:
        /* <DEDUP_REMOVED lines=12> */
[----:B------:R-:W-:Y:S01]  /*0f50*/  @!P0 MOV R6, R14 ;  /* 0x0000000e00068202 */ /* 0x000fe20000000f00 */
[C---:B------:R-:W-:Y:S01]  /*0f60*/  @!P0 VIADD R17, R18.reuse, 0x2 ;  /* 0x0000000212118836 */ /* 0x040fe20000000000 */
[----:B------:R-:W-:Y:S01]  /*0f70*/  @!P0 IADD3 R27, PT, PT, R18, 0x3, RZ ;  /* 0x00000003121b8810 */ /* 0x000fe20007ffe0ff */
        /* <DEDUP_REMOVED lines=9> */
[----:B0-----:R-:W-:-:S04]  /*1010*/  @!P0 LEA R28, P2, R2, R28, 0x1 ;  /* 0x0000001c021c8211 */ /* 0x001fc800078408ff */
        /* <DEDUP_REMOVED lines=10> */
[----:B------:R-:W-:Y:S02]  /*10c0*/  @!P0 IMAD R26, R6, UR4, RZ ;  /* 0x00000004061a8c24 */ /* 0x000fe4000f8e02ff */
[----:B------:R-:W-:Y:S02]  /*10d0*/  @!P0 IMAD.MOV.U32 R6, RZ, RZ, R14 ;  /* 0x000000ffff068224 */ /* 0x000fe400078e000e */
[C---:B------:R-:W-:Y:S02]  /*10e0*/  @!P0 IMAD R26, R17.reuse, UR5, R26 ;  /* 0x00000005111a8c24 */ /* 0x040fe4000f8e021a */
[----:B------:R-:W-:-:S04]  /*10f0*/  @!P0 IMAD.WIDE.U32 R10, R17, UR4, R6 ;  /* 0x00000004110a8c25 */ /* 0x000fc8000f8e0006 */
[----:B---3--:R-:W-:Y:S02]  /*1100*/  @!P0 IMAD R24, R16, UR4, RZ ;  /* 0x0000000410188c24 */ /* 0x008fe4000f8e02ff */
[----:B------:R-:W-:Y:S01]  /*1110*/  @!P0 IMAD.WIDE.U32 R16, R27, UR4, R6 ;  /* 0x000000041b108c25 */ /* 0x000fe2000f8e0006 */
[----:B0-----:R-:W-:Y:S02]  /*1120*/  @!P0 LEA R2, P2, R10, R2, 0x1 ;  /* 0x000000020a028211 */ /* 0x001fe400078408ff */
[----:B------:R-:W-:Y:S01]  /*1130*/  @!P0 IADD3 R26, PT, PT, R11, R26, RZ ;  /* 0x0000001a0b1a8210 */ /* 0x000fe20007ffe0ff */
[----:B------:R-:W-:Y:S01]  /*1140*/  @!P0 IMAD R27, R27, UR5, R24 ;  /* 0x000000051b1b8c24 */ /* 0x000fe2000f8e0218 */
[----:B-1----:R-:W-:-:S03]  /*1150*/  @!P0 LEA R8, P3, R16, R8, 0x1 ;  /* 0x0000000810088211 */ /* 0x002fc600078608ff */
[----:B------:R-:W-:Y:S01]  /*1160*/  @!P0 IMAD.IADD R6, R17, 0x1, R27 ;  /* 0x0000000111068824 */ /* 0x000fe200078e021b */
[----:B------:R-:W-:-:S04]  /*1170*/  @!P0 LEA.HI.X R3, R10, R3, R26, 0x1, P2 ;  /* 0x000000030a038211 */ /* 0x000fc800010f0c1a */
[----:B------:R-:W-:Y:S01]  /*1180*/  @!P0 LEA.HI.X R9, R16, R9, R6, 0x1, P3 ;  /* 0x0000000910098211 */ /* 0x000fe200018f0c06 */
[----:B------:R-:W3:Y:S04]  /*1190*/  @!P0 LDG.E R2, desc[UR10][R2.64] ;  /* 0x0000000a02028981 */ /* 0x000ee8000c1e1900 */
[----:B------:R0:W5:Y:S01]  /*11a0*/  @!P0 LDG.E R8, desc[UR10][R8.64] ;  /* 0x0000000a08088981 */ /* 0x000162000c1e1900 */
[----:B------:R-:W-:Y:S02]  /*11b0*/  PRMT R10, RZ, 0x7610, R10 ;  /* 0x00007610ff0a7816 */ /* 0x000fe4000000000a */
[----:B------:R-:W-:Y:S02]  /*11c0*/  PRMT R6, RZ, 0x7610, R6 ;  /* 0x00007610ff067816 */ /* 0x000fe40000000006 */
[----:B------:R-:W-:-:S02]  /*11d0*/  PRMT R17, RZ, 0x7610, R17 ;  /* 0x00007610ff117816 */ /* 0x000fc40000000011 */
[----:B------:R-:W-:Y:S02]  /*11e0*/  PRMT R16, RZ, 0x7610, R16 ;  /* 0x00007610ff107816 */ /* 0x000fe40000000010 */
        /* <DEDUP_REMOVED lines=19> */
[----:B------:R-:W-:Y:S01]  /*1320*/  FMUL.FTZ R16, R16, R16 ;  /* 0x0000001010107220 */ /* 0x000fe20000410000 */
[C---:B---3--:R-:W-:Y:S02]  /*1330*/  @!P0 PRMT R9, R2.reuse, 0x7632, R9 ;  /* 0x0000763202098816 */ /* 0x048fe40000000009 */
[----:B------:R-:W-:Y:S02]  /*1340*/  @!P0 PRMT R10, R2, 0x7610, R10 ;  /* 0x00007610020a8816 */ /* 0x000fe4000000000a */
[----:B------:R-:W-:Y:S02]  /*1350*/  PRMT R2, RZ, 0x7610, R2 ;  /* 0x00007610ff027816 */ /* 0x000fe40000000002 */
[C---:B-----5:R-:W-:Y:S02]  /*1360*/  @!P0 PRMT R11, R8.reuse, 0x7632, R11 ;  /* 0x00007632080b8816 */ /* 0x060fe4000000000b */
[----:B------:R-:W-:Y:S01]  /*1370*/  SHF.L.U32 R9, R9, 0x10, RZ ;  /* 0x0000001009097819 */ /* 0x000fe200000006ff */
[----:B------:R-:W-:Y:S01]  /*1380*/  FFMA.FTZ R16, R3, R3, R16 ;  /* 0x0000000303107223 */ /* 0x000fe20000010010 */
[----:B------:R-:W-:Y:S01]  /*1390*/  @!P0 PRMT R2, R8, 0x7610, R2 ;  /* 0x0000761008028816 */ /* 0x000fe20000000002 */
[----:B------:R-:W-:Y:S01]  /*13a0*/  IMAD.U32 R10, R10, 0x10000, RZ ;  /* 0x000100000a0a7824 */ /* 0x000fe200078e00ff */
[----:B------:R-:W-:Y:S01]  /*13b0*/  SHF.L.U32 R11, R11, 0x10, RZ ;  /* 0x000000100b0b7819 */ /* 0x000fe200000006ff */
[----:B------:R-:W-:Y:S01]  /*13c0*/  FMUL.FTZ R3, R9, R9 ;  /* 0x0000000909037220 */ /* 0x000fe20000410000 */
        /* <DEDUP_REMOVED lines=11> */
.L_x_2171:
        /* <DEDUP_REMOVED lines=51> */
.L_x_2172:
        /* <DEDUP_REMOVED lines=20> */
.L_x_2174:
[----:B------:R-:W-:Y:S05]  /*18f0*/  BSYNC.RECONVERGENT B0 ;  /* 0x0000000000007941 */ /* 0x000fea0003800200 */
.L_x_2173:
[----:B------:R-:W-:Y:S01]  /*1900*/  SHF.L.U32 R5, R5, 0x10, RZ ;  /* 0x0000001005057819 */ /* 0x000fe200000006ff */
[----:B------:R-:W-:-:S04]  /*1910*/  IMAD.U32 R8, R8, 0x10000, RZ ;  /* 0x0001000008087824 */ /* 0x000fc800078e00ff */
[----:B------:R-:W-:Y:S01]  /*1920*/  FMUL.FTZ R3, R5, R5 ;  /* 0x0000000505037220 */ /* 0x000fe20000410000 */
[----:B------:R-:W-:-:S03]  /*1930*/  FADD.FTZ R5, R8, R5 ;  /* 0x0000000508057221 */ /* 0x000fc60000010000 */
[----:B------:R-:W-:Y:S01]  /*1940*/  FFMA.FTZ R8, R8, R8, R3 ;  /* 0x0000000808087223 */ /* 0x000fe20000010003 */
[----:B------:R-:W-:-:S03]  /*1950*/  FADD.FTZ R20, R20, R5 ;  /* 0x0000000514147221 */ /* 0x000fc60000010000 */
[----:B------:R-:W-:-:S07]  /*1960*/  FADD.FTZ R21, R21, R8 ;  /* 0x0000000815157221 */ /* 0x000fce0000010000 */
.L_x_2168:
[----:B------:R-:W0:Y:S02]  /*1970*/  LDCU UR5, c[0x0][0x40c] ;  /* 0x00008180ff0577ac */ /* 0x000e240008000800 */
[----:B0-----:R-:W0:Y:S01]  /*1980*/  I2F.U32.RP R6, UR5 ;  /* 0x0000000500067d06 */ /* 0x001e220008209000 */
[----:B------:R-:W-:-:S07]  /*1990*/  ISETP.NE.U32.AND P2, PT, RZ, UR5, PT ;  /* 0x00000005ff007c0c */ /* 0x000fce000bf45070 */
[----:B0-----:R-:W0:Y:S02]  /*19a0*/  MUFU.RCP R6, R6 ;  /* 0x0000000600067308 */ /* 0x001e240000001000 */
[----:B0-----:R-:W-:-:S06]  /*19b0*/  IADD3 R2, PT, PT, R6, 0xffffffe, RZ ;  /* 0x0ffffffe06027810 */ /* 0x001fcc0007ffe0ff */
[----:B------:R0:W1:Y:S02]  /*19c0*/  F2I.FTZ.U32.TRUNC.NTZ R3, R2 ;  /* 0x0000000200037305 */ /* 0x000064000021f000 */
[----:B0-----:R-:W-:Y:S02]  /*19d0*/  HFMA2 R2, -RZ, RZ, 0, 0 ;  /* 0x00000000ff027431 */ /* 0x001fe400000001ff */
[----:B-1----:R-:W-:-:S04]  /*19e0*/  IMAD.MOV R5, RZ, RZ, -R3 ;  /* 0x000000ffff057224 */ /* 0x002fc800078e0a03 */
[----:B------:R-:W-:-:S04]  /*19f0*/  IMAD R5, R5, UR5, RZ ;  /* 0x0000000505057c24 */ /* 0x000fc8000f8e02ff */
[----:B------:R-:W-:Y:S01]  /*1a00*/  IMAD.HI.U32 R3, R3, R5, R2 ;  /* 0x0000000503037227 */ /* 0x000fe200078e0002 */
[----:B------:R-:W-:-:S05]  /*1a10*/  MOV R2, 0x400 ;  /* 0x0000040000027802 */ /* 0x000fca0000000f00 */
        /* <DEDUP_REMOVED lines=24> */
[----:B0-----:R-:W-:-:S03]  /*1ba0*/  VIADD R7, R7, 0x210 ;  /* 0x0000021007077836 */ /* 0x001fc60000000000 */
[----:B------:R-:W0:Y:S01]  /*1bb0*/  LDS R15, [R25+0x21c] ;  /* 0x00021c00190f7984 */ /* 0x000e220000000800 */
[----:B------:R-:W-:-:S03]  /*1bc0*/  IMAD R7, R0, 0x30, R7 ;  /* 0x0000003000077824 */ /* 0x000fc600078e0207 */
        /* <DEDUP_REMOVED lines=32> */
[----:B------:R-:W-:Y:S01]  /*1dd0*/  MOV R11, 0xfffffff ;  /* 0x0fffffff000b7802 */ /* 0x000fe20000000f00 */
[----:B----4-:R-:W-:-:S03]  /*1de0*/  @!P3 FADD.FTZ R8, R8, R13 ;  /* 0x0000000d0808b221 */ /* 0x010fc60000010000 */
        /* <DEDUP_REMOVED lines=85> */
.L_x_2188:
[----:B------:R-:W1:Y:S01]  /*2340*/  LDS R18, [R7] ;  /* 0x0000000007127984 */ /* 0x000e620000000800 */
[----:B------:R-:W-:Y:S02]  /*2350*/  ISETP.NE.AND P1, PT, R0, RZ, PT ;  /* 0x000000ff0000720c */ /* 0x000fe40003f25270 */
[----:B------:R-:W-:Y:S01]  /*2360*/  PLOP3.LUT P0, PT, PT, PT, PT, 0x80, 0x8 ;  /* 0x000000000008781c */ /* 0x000fe20003f0f070 */
[----:B------:R-:W2:Y:S01]  /*2370*/  LDS R25, [R7+0xc] ;  /* 0x00000c0007197984 */ /* 0x000ea20000000800 */
[----:B------:R-:W-:-:S03]  /*2380*/  LEA R27, R3, R2, 0x18 ;  /* 0x00000002031b7211 */ /* 0x000fc600078ec0ff */
[----:B------:R-:W3:Y:S02]  /*2390*/  LDS R21, [R9+0xb4] ;  /* 0x0000b40009157984 */ /* 0x000ee40000000800 */
[C---:B------:R-:W-:Y:S02]  /*23a0*/  IMAD R27, R0.reuse, 0xc, R27 ;  /* 0x0000000c001b7824 */ /* 0x040fe400078e021b */
[----:B------:R-:W-:Y:S03]  /*23b0*/  LDS R23, [R9+0xb8] ;  /* 0x0000b80009177984 */ /* 0x000fe60000000800 */
[----:B------:R-:W-:Y:S01]  /*23c0*/  IADD3 R27, PT, PT, R27, 0x210, RZ ;  /* 0x000002101b1b7810 */ /* 0x000fe20007ffe0ff */
[----:B------:R-:W4:Y:S04]  /*23d0*/  LDS R16, [R7+0x4] ;  /* 0x0000040007107984 */ /* 0x000f280000000800 */
[----:B------:R-:W-:Y:S01]  /*23e0*/  LDS R17, [R7+0x8] ;  /* 0x0000080007117984 */ /* 0x000fe20000000800 */
[----:B------:R-:W-:-:S03]  /*23f0*/  IMAD R27, R0, 0x30, R27 ;  /* 0x00000030001b7824 */ /* 0x000fc600078e021b */
        /* <DEDUP_REMOVED lines=10> */
[----:B---3--:R-:W-:-:S03]  /*24a0*/  @P1 IMAD.IADD R18, R21, 0x1, R18 ;  /* 0x0000000115121824 */ /* 0x008fc600078e0212 */
[----:B------:R-:W2:Y:S02]  /*24b0*/  LDS R11, [R7+0x20] ;  /* 0x00002000070b7984 */ /* 0x000ea40000000800 */
[----:B------:R-:W-:Y:S02]  /*24c0*/  IADD3 R25, PT, PT, R25, R18, RZ ;  /* 0x0000001219197210 */ /* 0x000fe40007ffe0ff */
        /* <DEDUP_REMOVED lines=15> */
[C---:B0-----:R-:W-:Y:S01]  /*25c0*/  ISETP.NE.AND P2, PT, R12.reuse, RZ, PT ;  /* 0x000000ff0c00720c */ /* 0x041fe20003f45270 */
[----:B------:R-:W-:Y:S02]  /*25d0*/  IMAD.IADD R12, R12, 0x1, R19 ;  /* 0x000000010c0c7824 */ /* 0x000fe400078e0213 */
[----:B------:R0:W-:Y:S01]  /*25e0*/  STS [R27+0x8], R17 ;  /* 0x000008111b007388 */ /* 0x0001e20000000800 */
[----:B-1----:R-:W-:-:S03]  /*25f0*/  @!P0 FADD.FTZ R10, R10, R15 ;  /* 0x0000000f0a0a8221 */ /* 0x002fc60000010000 */
        /* <DEDUP_REMOVED lines=16> */
.L_x_2175:
        /* <DEDUP_REMOVED lines=33> */
.L_x_2176:
[----:B------:R-:W-:Y:S05]  /*2910*/  WARPSYNC.COLLECTIVE R11, `(.L_x_2177) ;  /* 0x000000000b087348 */ /* 0x000fea0003c00000 */
[----:B------:R-:W-:Y:S01]  /*2920*/  NOP ;  /* 0x0000000000007918 */ /* 0x000fe20000000000 */
[----:B------:R-:W-:Y:S05]  /*2930*/  ENDCOLLECTIVE ;  /* 0x000000000000791b */ /* 0x000fea0003800000 */
.L_x_2177:
        /* <DEDUP_REMOVED lines=14> */
.L_x_2178:
        /* <DEDUP_REMOVED lines=9> */
.L_x_2179:
        /* <DEDUP_REMOVED lines=11> */
.L_x_2180:
        /* <DEDUP_REMOVED lines=9> */
.L_x_2181:
        /* <DEDUP_REMOVED lines=11> */
.L_x_2182:
        /* <DEDUP_REMOVED lines=9> */
.L_x_2183:
        /* <DEDUP_REMOVED lines=11> */
.L_x_2184:
        /* <DEDUP_REMOVED lines=10> */
.L_x_2185:
        /* <DEDUP_REMOVED lines=9> */
.L_x_2186:
[----:B------:R-:W-:Y:S01]  /*2f10*/  @!P0 FADD.FTZ R8, R8, R17 ;  /* 0x0000001108088221 */ /* 0x000fe20000010000 */
[----:B------:R0:W-:Y:S04]  /*2f20*/  STS [R9+0xc0], R12 ;  /* 0x0000c00c09007388 */ /* 0x0001e80000000800 */
[----:B------:R0:W-:Y:S04]  /*2f30*/  STS [R9+0xc4], R6 ;  /* 0x0000c40609007388 */ /* 0x0001e80000000800 */
[----:B------:R0:W-:Y:S02]  /*2f40*/  STS [R9+0xc8], R8 ;  /* 0x0000c80809007388 */ /* 0x0001e40000000800 */
[----:B0-----:R-:W-:Y:S05]  /*2f50*/  WARPSYNC.COLLECTIVE R11, `(.L_x_2187) ;  /* 0x000000000b087348 */ /* 0x001fea0003c00000 */
[----:B------:R-:W-:Y:S01]  /*2f60*/  NOP ;  /* 0x0000000000007918 */ /* 0x000fe20000000000 */
[----:B0-----:R-:W-:Y:S05]  /*2f70*/  ENDCOLLECTIVE ;  /* 0x000000000000791b */ /* 0x001fea0003800000 */
.L_x_2187:
[----:B------:R-:W-:Y:S05]  /*2f80*/  BRA `(.L_x_2188) ;  /* 0xfffffff000ec7947 */ /* 0x000fea000383ffff */
.L_x_2189:
        /* <DEDUP_REMOVED lines=15> */
.L_x_3658:


//--------------------- .text._Z30group_norm_nhwc_fwd_sum_kernelI11Bf16IOFp32WLi160EEv26Group_norm_nhwc_fwd_params --------------------------
	.section	.text._Z30group_norm_nhwc_fwd_sum_kernelI11Bf16IOFp32WLi160EEv26Group_norm_nhwc_fwd_params,"ax",@progbits
	.align	128
        .global         _Z30group_norm_nhwc_fwd_sum_kernelI11Bf16IOFp32WLi160EEv26Group_norm_nhwc_fwd_params
        .type           _Z30group_norm_nhwc_fwd_sum_kernelI11Bf16IOFp32WLi160EEv26Group_norm_nhwc_fwd_params,@function
        .size           _Z30group_norm_nhwc_fwd_sum_kernelI11Bf16IOFp32WLi160EEv26Group_norm_nhwc_fwd_params,(.L_x_3659 - _Z30group_norm_nhwc_fwd_sum_kernelI11Bf16IOFp32WLi160EEv26Group_norm_nhwc_fwd_params)
        .other          _Z30group_norm_nhwc_fwd_sum_kernelI11Bf16IOFp32WLi160EEv26Group_norm_nhwc_fwd_params,@"STO_CUDA_ENTRY STV_DEFAULT"
_Z30group_norm_nhwc_fwd_sum_kernelI11Bf16IOFp32WLi160EEv26Group_norm_nhwc_fwd_params:
.text._Z30group_norm_nhwc_fwd_sum_kernelI11Bf16IOFp32WLi160EEv26Group_norm_nhwc_fwd_params:
        /* <DEDUP_REMOVED lines=40> */
.L_x_2192:
        /* <DEDUP_REMOVED lines=193> */
.L_x_2191:
        /* <DEDUP_REMOVED lines=95> */
.L_x_2193:
        /* <DEDUP_REMOVED lines=51> */
.L_x_2194:
        /* <DEDUP_REMOVED lines=20> */
.L_x_2196:
[----:B------:R-:W-:Y:S05]  /*18f0*/  BSYNC.RECONVERGENT B0 ;  /* 0x0000000000007941 */ /* 0x000fea0003800200 */
.L_x_2195:
[----:B------:R-:W-:Y:S01]  /*1900*/  IMAD.U32 R5, R5, 0x10000, RZ ;  /* 0x0001000005057824 */ /* 0x000fe200078e00ff */
[----:B------:R-:W-:-:S03]  /*1910*/  SHF.L.U32 R8, R8, 0x10, RZ ;  /* 0x0000001008087819 */ /* 0x000fc600000006ff */
[----:B------:R-:W-:Y:S02]  /*1920*/  FMUL.FTZ R3, R5, R5 ;  /* 0x0000000505037220 */ /* 0x000fe40000410000 */
[C---:B------:R-:W-:Y:S02]  /*1930*/  FADD.FTZ R5, R8.reuse, R5 ;  /* 0x0000000508057221 */ /* 0x040fe40000010000 */
[----:B------:R-:W-:Y:S02]  /*1940*/  FFMA.FTZ R8, R8, R8, R3 ;  /* 0x0000000808087223 */ /* 0x000fe40000010003 */
[----:B------:R-:W-:Y:S02]  /*1950*/  FADD.FTZ R20, R20, R5 ;  /* 0x0000000514147221 */ /* 0x000fe40000010000 */
[----:B------:R-:W-:-:S07]  /*1960*/  FADD.FTZ R21, R21, R8 ;  /* 0x0000000815157221 */ /* 0x000fce0000010000 */
.L_x_2190:
[----:B------:R-:W0:Y:S01]  /*1970*/  LDCU UR4, c[0x0][0x40c] ;  /* 0x00008180ff0477ac */ /* 0x000e220008000800 */
[----:B------:R-:W-:Y:S01]  /*1980*/  HFMA2 R2, -RZ, RZ, 0, 0 ;  /* 0x00000000ff027431 */ /* 0x000fe200000001ff */
[----:B------:R-:W1:Y:S01]  /*1990*/  S2R R8, SR_CgaCtaId ;  /* 0x0000000000087919 */ /* 0x000e620000008800 */
[----:B0-----:R-:W0:Y:S01]  /*19a0*/  I2F.U32.RP R5, UR4 ;  /* 0x0000000400057d06 */ /* 0x001e220008209000 */
[----:B------:R-:W-:-:S07]  /*19b0*/  ISETP.NE.U32.AND P2, PT, RZ, UR4, PT ;  /* 0x00000004ff007c0c */ /* 0x000fce000bf45070 */
[----:B0-----:R-:W0:Y:S02]  /*19c0*/  MUFU.RCP R5, R5 ;  /* 0x0000000500057308 */ /* 0x001e240000001000 */
[----:B0-----:R-:W-:-:S06]  /*19d0*/  VIADD R3, R5, 0xffffffe ;  /* 0x0ffffffe05037836 */ /* 0x001fcc0000000000 */
[----:B------:R-:W0:Y:S02]  /*19e0*/  F2I.FTZ.U32.TRUNC.NTZ R3, R3 ;  /* 0x0000000300037305 */ /* 0x000e24000021f000 */
[----:B0-----:R-:W-:-:S04]  /*19f0*/  IMAD.MOV R7, RZ, RZ, -R3 ;  /* 0x000000ffff077224 */ /* 0x001fc800078e0a03 */
[----:B------:R-:W-:-:S04]  /*1a00*/  IMAD R7, R7, UR4, RZ ;  /* 0x0000000407077c24 */ /* 0x000fc8000f8e02ff */
[----:B------:R-:W-:Y:S01]  /*1a10*/  IMAD.HI.U32 R7, R3, R7, R2 ;  /* 0x0000000703077227 */ /* 0x000fe200078e0002 */
[----:B------:R-:W-:-:S04]  /*1a20*/  MOV R3, 0x400 ;  /* 0x0000040000037802 */ /* 0x000fc80000000f00 */
[----:B-1----:R-:W-:Y:S01]  /*1a30*/  LEA R3, R8, R3, 0x18 ;  /* 0x0000000308037211 */ /* 0x002fe200078ec0ff */
[----:B------:R-:W-:-:S04]  /*1a40*/  IMAD.HI.U32 R2, R7, R4, RZ ;  /* 0x0000000407027227 */ /* 0x000fc800078e00ff */
[----:B------:R-:W-:Y:S02]  /*1a50*/  IMAD.MOV R7, RZ, RZ, -R2 ;  /* 0x000000ffff077224 */ /* 0x000fe400078e0a02 */
[----:B------:R-:W-:Y:S02]  /*1a60*/  IMAD R3, R0, 0xc, R3 ;  /* 0x0000000c00037824 */ /* 0x000fe400078e0203 */
[----:B------:R-:W-:-:S03]  /*1a70*/  IMAD R6, R7, UR4, R4 ;  /* 0x0000000407067c24 */ /* 0x000fc6000f8e0204 */
[----:B------:R0:W-:Y:S02]  /*1a80*/  STS [R3+0x14], R20 ;  /* 0x0000141403007388 */ /* 0x0001e40000000800 */
[C---:B------:R-:W-:Y:S02]  /*1a90*/  ISETP.GE.U32.AND P0, PT, R6.reuse, UR4, PT ;  /* 0x0000000406007c0c */ /* 0x040fe4000bf06070 */
[----:B------:R0:W-:Y:S11]  /*1aa0*/  STS [R3+0x18], R21 ;  /* 0x0000181503007388 */ /* 0x0001f60000000800 */
        /* <DEDUP_REMOVED lines=113> */
.L_x_2217:
[----:B------:R-:W-:Y:S01]  /*21c0*/  ISETP.NE.AND P5, PT, R7, RZ, PT ;  /* 0x000000ff0700720c */ /* 0x000fe20003fa5270 */
[----:B--2---:R-:W2:Y:S01]  /*21d0*/  S2R R0, SR_TID.X ;  /* 0x0000000000007919 */ /* 0x004ea20000002100 */
[----:B------:R-:W-:-:S11]  /*21e0*/  PLOP3.LUT P0, PT, PT, PT, PT, 0x80, 0x8 ;  /* 0x000000000008781c */ /* 0x000fd60003f0f070 */
[----:B------:R-:W-:Y:S01]  /*21f0*/  @P5 ISETP.NE.AND P6, PT, R10, RZ, PT ;  /* 0x000000ff0a00520c */ /* 0x000fe20003fc5270 */
[----:B-1----:R-:W-:-:S03]  /*2200*/  @P5 IMAD.IADD R10, R6, 0x1, R10 ;  /* 0x00000001060a5824 */ /* 0x002fc600078e020a */
[----:B------:R-:W-:Y:S02]  /*2210*/  @P5 PLOP3.LUT P0, PT, P6, PT, PT, 0x80, 0x8 ;  /* 0x000000000008581c */ /* 0x000fe4000370f070 */
[----:B------:R-:W-:-:S05]  /*2220*/  IADD3 R22, PT, PT, R22, R10, RZ ;  /* 0x0000000a16167210 */ /* 0x000fca0007ffe0ff */
[----:B------:R-:W-:-:S04]  /*2230*/  IMAD.IADD R17, R17, 0x1, R22 ;  /* 0x0000000111117824 */ /* 0x000fc800078e0216 */
[----:B------:R-:W-:Y:S02]  /*2240*/  IMAD.IADD R14, R14, 0x1, R17 ;  /* 0x000000010e0e7824 */ /* 0x000fe400078e0211 */
[----:B0-----:R-:W-:Y:S01]  /*2250*/  @!P0 FADD.FTZ R21, R5, R21 ;  /* 0x0000001505158221 */ /* 0x001fe20000010000 */
[----:B---3--:R-:W-:Y:S01]  /*2260*/  @!P0 FADD.FTZ R18, R27, R18 ;  /* 0x000000121b128221 */ /* 0x008fe20000010000 */
[----:B--2---:R-:W-:Y:S02]  /*2270*/  IMAD R5, R0, 0x30, R3 ;  /* 0x0000003000057824 */ /* 0x004fe400078e0203 */
[----:B------:R-:W-:Y:S01]  /*2280*/  @!P1 FADD.FTZ R20, R20, R21 ;  /* 0x0000001514149221 */ /* 0x000fe20000010000 */
[----:B------:R-:W-:Y:S01]  /*2290*/  @!P1 FADD.FTZ R19, R19, R18 ;  /* 0x0000001213139221 */ /* 0x000fe20000010000 */
[----:B------:R-:W-:Y:S02]  /*22a0*/  IADD3 R11, PT, PT, R11, R14, RZ ;  /* 0x0000000e0b0b7210 */ /* 0x000fe40007ffe0ff */
        /* <DEDUP_REMOVED lines=21> */
.L_x_2197:
        /* <DEDUP_REMOVED lines=10> */
[----:B------:R-:W-:Y:S01]  /*24a0*/  @!P1 VIADD R0, R9, 0x7a0 ;  /* 0x000007a009009836 */ /* 0x000fe20000000000 */
[----:B------:R-:W-:Y:S04]  /*24b0*/  @!P1 LDS R5, [R3+0x18] ;  /* 0x0000180003059984 */ /* 0x000fe80000000800 */
[----:B0-----:R-:W-:Y:S01]  /*24c0*/  @!P1 LEA R7, R13, R0, 0x18 ;  /* 0x000000000d079211 */ /* 0x001fe200078ec0ff */
[----:B------:R-:W0:Y:S03]  /*24d0*/  @!P1 LDS R4, [R3+0x14] ;  /* 0x0000140003049984 */ /* 0x000e260000000800 */
[----:B------:R-:W-:Y:S01]  /*24e0*/  @!P1 LEA R7, R2, R7, 0x3 ;  /* 0x0000000702079211 */ /* 0x000fe200078e18ff */
[----:B--2---:R-:W-:-:S05]  /*24f0*/  IMAD R6, R8, UR12, R15 ;  /* 0x0000000c08067c24 */ /* 0x004fca000f8e020f */
[----:B-1----:R-:W-:-:S04]  /*2500*/  ISETP.GE.AND P0, PT, R6, R11, PT ;  /* 0x0000000b0600720c */ /* 0x002fc80003f06270 */
[----:B------:R-:W-:Y:S01]  /*2510*/  ISETP.GE.U32.OR P0, PT, R15, R8, P0 ;  /* 0x000000080f00720c */ /* 0x000fe20000706470 */
[----:B0-----:R0:W-:Y:S01]  /*2520*/  @!P1 STS.64 [R7], R4 ;  /* 0x0000000407009388 */ /* 0x0011e20000000a00 */
[----:B------:R-:W-:Y:S11]  /*2530*/  BAR.SYNC.DEFER_BLOCKING 0x0 ;  /* 0x0000000000007b1d */ /* 0x000ff60000010000 */
[----:B0-----:R-:W-:Y:S05]  /*2540*/  @P0 EXIT ;  /* 0x000000000000094d */ /* 0x001fea0003800000 */
[----:B------:R-:W-:Y:S01]  /*2550*/  VIADD R0, R9, 0x7a0 ;  /* 0x000007a009007836 */ /* 0x000fe20000000000 */
[----:B------:R-:W0:Y:S01]  /*2560*/  LDC.64 R4, c[0x0][0x3c0] ;  /* 0x0000f000ff047b82 */ /* 0x000e220000000a00 */
[----:B------:R-:W-:-:S03]  /*2570*/  USHF.L.U32 UR4, UR7, 0x1, URZ ;  /* 0x0000000107047899 */ /* 0x000fc600080006ff */
[----:B------:R-:W-:-:S03]  /*2580*/  LEA R0, R13, R0, 0x18 ;  /* 0x000000000d007211 */ /* 0x000fc600078ec0ff */
        /* <DEDUP_REMOVED lines=10> */
.L_x_2198:
        /* <DEDUP_REMOVED lines=8> */
.L_x_2199:
[----:B------:R-:W-:-:S05]  /*26b0*/  SEL R27, R27, RZ, P6 ;  /* 0x000000ff1b1b7207 */ /* 0x000fca0003000000 */
[----:B------:R-:W-:Y:S01]  /*26c0*/  IMAD.IADD R28, R26, 0x1, R27 ;  /* 0x000000011a1c7824 */ /* 0x000fe200078e021b */
[----:B------:R-:W-:-:S07]  /*26d0*/  MOV R26, R5 ;  /* 0x00000005001a7202 */ /* 0x000fce0000000f00 */
[----:B------:R-:W-:Y:S05]  /*26e0*/  WARPSYNC.COLLECTIVE R25, `(.L_x_2200) ;  /* 0x0000000019087348 */ /* 0x000fea0003c00000 */
[----:B------:R0:W1:Y:S02]  /*26f0*/  SHFL.UP P0, R27, R26, R23, R24 ;  /* 0x040000171a1b7389 */ /* 0x0000640000000018 */
[----:B01----:R-:W-:Y:S05]  /*2700*/  ENDCOLLECTIVE ;  /* 0x000000000000791b */ /* 0x003fea0003800000 */
.L_x_2200:
[----:B------:R-:W-:Y:S01]  /*2710*/  MOV R26, R0 ;  /* 0x00000000001a7202 */ /* 0x000fe20000000f00 */
[----:B------:R-:W-:-:S07]  /*2720*/  IMAD.MOV.U32 R29, RZ, RZ, R27 ;  /* 0x000000ffff1d7224 */ /* 0x000fce00078e001b */
[----:B------:R-:W-:Y:S05]  /*2730*/  WARPSYNC.COLLECTIVE R25, `(.L_x_2201) ;  /* 0x0000000019087348 */ /* 0x000fea0003c00000 */
[----:B------:R0:W1:Y:S02]  /*2740*/  SHFL.UP P0, R27, R26, R23, R24 ;  /* 0x040000171a1b7389 */ /* 0x0000640000000018 */
[----:B01----:R-:W-:Y:S05]  /*2750*/  ENDCOLLECTIVE ;  /* 0x000000000000791b */ /* 0x003fea0003800000 */
.L_x_2201:
[----:B------:R-:W-:-:S05]  /*2760*/  FADD.FTZ R29, R5, R29 ;  /* 0x0000001d051d7221 */ /* 0x000fca0000010000 */
[----:B------:R-:W-:Y:S02]  /*2770*/  @P6 FSEL R5, R29, R5, !P5 ;  /* 0x000000051d056208 */ /* 0x000fe40006800000 */
[----:B------:R-:W-:Y:S01]  /*2780*/  MOV R26, R28 ;  /* 0x0000001c001a7202 */ /* 0x000fe20000000f00 */
[----:B------:R-:W-:-:S04]  /*2790*/  IMAD.MOV.U32 R23, RZ, RZ, R27 ;  /* 0x000000ffff177224 */ /* 0x000fc800078e001b */
[----:B------:R-:W-:Y:S01]  /*27a0*/  FADD.FTZ R27, R0, R23 ;  /* 0x00000017001b7221 */ /* 0x000fe20000010000 */
[----:B------:R-:W-:-:S04]  /*27b0*/  IMAD.MOV.U32 R23, RZ, RZ, 0x2 ;  /* 0x00000002ff177424 */ /* 0x000fc800078e00ff */
[----:B------:R-:W-:-:S07]  /*27c0*/  @P6 FSEL R0, R27, R0, !P5 ;  /* 0x000000001b006208 */ /* 0x000fce0006800000 */
[----:B------:R-:W-:Y:S05]  /*27d0*/  WARPSYNC.COLLECTIVE R25, `(.L_x_2202) ;  /* 0x0000000019087348 */ /* 0x000fea0003c00000 */
[----:B------:R0:W1:Y:S02]  /*27e0*/  SHFL.UP P0, R27, R26, R23, R24 ;  /* 0x040000171a1b7389 */ /* 0x0000640000000018 */
[----:B01----:R-:W-:Y:S05]  /*27f0*/  ENDCOLLECTIVE ;  /* 0x000000000000791b */ /* 0x003fea0003800000 */
.L_x_2202:
[----:B------:R-:W-:Y:S02]  /*2800*/  ISETP.GE.AND P6, PT, R6, 0x2, PT ;  /* 0x000000020600780c */ /* 0x000fe40003fc6270 */
[----:B------:R-:W-:Y:S01]  /*2810*/  ISETP.NE.AND P5, PT, R28, RZ, PT ;  /* 0x000000ff1c00720c */ /* 0x000fe20003fa5270 */
[----:B------:R-:W-:Y:S01]  /*2820*/  IMAD.MOV.U32 R26, RZ, RZ, R5 ;  /* 0x000000ffff1a7224 */ /* 0x000fe200078e0005 */
[----:B------:R-:W-:-:S04]  /*2830*/  SEL R27, R27, RZ, P6 ;  /* 0x000000ff1b1b7207 */ /* 0x000fc80003000000 */
[----:B------:R-:W-:-:S07]  /*2840*/  IADD3 R29, PT, PT, R28, R27, RZ ;  /* 0x0000001b1c1d7210 */ /* 0x000fce0007ffe0ff */
[----:B------:R-:W-:Y:S05]  /*2850*/  WARPSYNC.COLLECTIVE R25, `(.L_x_2203) ;  /* 0x0000000019087348 */ /* 0x000fea0003c00000 */
[----:B------:R0:W1:Y:S02]  /*2860*/  SHFL.UP P0, R27, R26, R23, R24 ;  /* 0x040000171a1b7389 */ /* 0x0000640000000018 */
[----:B01----:R-:W-:Y:S05]  /*2870*/  ENDCOLLECTIVE ;  /* 0x000000000000791b */ /* 0x003fea0003800000 */
.L_x_2203:
[----:B------:R-:W-:Y:S01]  /*2880*/  IMAD.MOV.U32 R26, RZ, RZ, R0 ;  /* 0x000000ffff1a7224 */ /* 0x000fe200078e0000 */
[----:B------:R-:W-:-:S05]  /*2890*/  MOV R24, R27 ;  /* 0x0000001b00187202 */ /* 0x000fca0000000f00 */
[----:B------:R-:W-:Y:S01]  /*28a0*/  FADD.FTZ R28, R5, R24 ;  /* 0x00000018051c7221 */ /* 0x000fe20000010000 */
[----:B------:R-:W-:-:S04]  /*28b0*/  HFMA2 R24, -RZ, RZ, 0, 0 ;  /* 0x00000000ff187431 */ /* 0x000fc800000001ff */
[----:B------:R-:W-:-:S07]  /*28c0*/  @P6 FSEL R5, R28, R5, !P5 ;  /* 0x000000051c056208 */ /* 0x000fce0006800000 */
[----:B------:R-:W-:Y:S05]  /*28d0*/  WARPSYNC.COLLECTIVE R25, `(.L_x_2204) ;  /* 0x0000000019087348 */ /* 0x000fea0003c00000 */
[----:B------:R0:W1:Y:S02]  /*28e0*/  SHFL.UP P0, R27, R26, R23, R24 ;  /* 0x040000171a1b7389 */ /* 0x0000640000000018 */
[----:B01----:R-:W-:Y:S05]  /*28f0*/  ENDCOLLECTIVE ;  /* 0x000000000000791b */ /* 0x003fea0003800000 */
.L_x_2204:
        /* <DEDUP_REMOVED lines=8> */
.L_x_2205:
[----:B------:R-:W-:Y:S02]  /*2980*/  ISETP.GE.AND P6, PT, R6, 0x4, PT ;  /* 0x000000040600780c */ /* 0x000fe40003fc6270 */
[----:B------:R-:W-:Y:S01]  /*2990*/  ISETP.NE.AND P5, PT, R29, RZ, PT ;  /* 0x000000ff1d00720c */ /* 0x000fe20003fa5270 */
[----:B------:R-:W-:Y:S01]  /*29a0*/  IMAD.MOV.U32 R26, RZ, RZ, R5 ;  /* 0x000000ffff1a7224 */ /* 0x000fe200078e0005 */
[----:B------:R-:W-:-:S11]  /*29b0*/  SEL R28, R27, RZ, P6 ;  /* 0x000000ff1b1c7207 */ /* 0x000fd60003000000 */
[----:B------:R-:W-:Y:S05]  /*29c0*/  WARPSYNC.COLLECTIVE R25, `(.L_x_2206) ;  /* 0x0000000019087348 */ /* 0x000fea0003c00000 */
[----:B------:R0:W1:Y:S02]  /*29d0*/  SHFL.UP P0, R27, R26, R23, R24 ;  /* 0x040000171a1b7389 */ /* 0x0000640000000018 */
[----:B01----:R-:W-:Y:S05]  /*29e0*/  ENDCOLLECTIVE ;  /* 0x000000000000791b */ /* 0x003fea0003800000 */
.L_x_2206:
[----:B------:R-:W-:Y:S01]  /*29f0*/  IADD3 R28, PT, PT, R29, R28, RZ ;  /* 0x0000001c1d1c7210 */ /* 0x000fe20007ffe0ff */
        /* <DEDUP_REMOVED lines=8> */
.L_x_2207:
        /* <DEDUP_REMOVED lines=8> */
.L_x_2208:
[----:B------:R-:W-:Y:S02]  /*2b00*/  ISETP.GE.AND P6, PT, R6, 0x8, PT ;  /* 0x000000080600780c */ /* 0x000fe40003fc6270 */
[----:B------:R-:W-:Y:S01]  /*2b10*/  ISETP.NE.AND P5, PT, R28, RZ, PT ;  /* 0x000000ff1c00720c */ /* 0x000fe20003fa5270 */
[----:B------:R-:W-:Y:S01]  /*2b20*/  IMAD.MOV.U32 R26, RZ, RZ, R5 ;  /* 0x000000ffff1a7224 */ /* 0x000fe200078e0005 */
[----:B------:R-:W-:Y:S02]  /*2b30*/  SEL R27, R27, RZ, P6 ;  /* 0x000000ff1b1b7207 */ /* 0x000fe40003000000 */
[----:B------:R-:W-:Y:S02]  /*2b40*/  ISETP.GE.AND P6, PT, R6, 0x10, PT ;  /* 0x000000100600780c */ /* 0x000fe40003fc6270 */
[----:B------:R-:W-:-:S11]  /*2b50*/  IADD3 R29, PT, PT, R28, R27, RZ ;  /* 0x0000001b1c1d7210 */ /* 0x000fd60007ffe0ff */
[----:B------:R-:W-:Y:S05]  /*2b60*/  WARPSYNC.COLLECTIVE R25, `(.L_x_2209) ;  /* 0x0000000019087348 */ /* 0x000fea0003c00000 */
[----:B------:R0:W1:Y:S02]  /*2b70*/  SHFL.UP P0, R27, R26, R23, R24 ;  /* 0x040000171a1b7389 */ /* 0x0000640000000018 */
[----:B01----:R-:W-:Y:S05]  /*2b80*/  ENDCOLLECTIVE ;  /* 0x000000000000791b */ /* 0x003fea0003800000 */
.L_x_2209:
[----:B------:R-:W-:Y:S01]  /*2b90*/  IMAD.MOV.U32 R26, RZ, RZ, R0 ;  /* 0x000000ffff1a7224 */ /* 0x000fe200078e0000 */
[----:B------:R-:W-:Y:S02]  /*2ba0*/  ISETP.GE.AND P0, PT, R6, 0x8, PT ;  /* 0x000000080600780c */ /* 0x000fe40003f06270 */
[----:B------:R-:W-:-:S05]  /*2bb0*/  MOV R24, R27 ;  /* 0x0000001b00187202 */ /* 0x000fca0000000f00 */
[----:B------:R-:W-:Y:S01]  /*2bc0*/  FADD.FTZ R28, R5, R24 ;  /* 0x00000018051c7221 */ /* 0x000fe20000010000 */
[----:B------:R-:W-:-:S05]  /*2bd0*/  HFMA2 R24, -RZ, RZ, 0, 0 ;  /* 0x00000000ff187431 */ /* 0x000fca00000001ff */
[----:B------:R-:W-:-:S07]  /*2be0*/  @P0 FSEL R5, R28, R5, !P5 ;  /* 0x000000051c050208 */ /* 0x000fce0006800000 */
[----:B------:R-:W-:Y:S05]  /*2bf0*/  WARPSYNC.COLLECTIVE R25, `(.L_x_2210) ;  /* 0x0000000019087348 */ /* 0x000fea0003c00000 */
[----:B------:R0:W1:Y:S02]  /*2c00*/  SHFL.UP P0, R27, R26, R23, R24 ;  /* 0x040000171a1b7389 */ /* 0x0000640000000018 */
[----:B01----:R-:W-:Y:S05]  /*2c10*/  ENDCOLLECTIVE ;  /* 0x000000000000791b */ /* 0x003fea0003800000 */
.L_x_2210:
[----:B------:R-:W-:Y:S02]  /*2c20*/  MOV R26, R29 ;  /* 0x0000001d001a7202 */ /* 0x000fe40000000f00 */
[----:B------:R-:W-:Y:S01]  /*2c30*/  ISETP.GE.AND P0, PT, R6, 0x8, PT ;  /* 0x000000080600780c */ /* 0x000fe20003f06270 */
[----:B------:R-:W-:-:S04]  /*2c40*/  IMAD.MOV.U32 R23, RZ, RZ, R27 ;  /* 0x000000ffff177224 */ /* 0x000fc800078e001b */
[----:B------:R-:W-:Y:S01]  /*2c50*/  FADD.FTZ R27, R0, R23 ;  /* 0x00000017001b7221 */ /* 0x000fe20000010000 */
[----:B------:R-:W-:-:S07]  /*2c60*/  IMAD.MOV.U32 R23, RZ, RZ, 0x10 ;  /* 0x00000010ff177424 */ /* 0x000fce00078e00ff */
[----:B------:R-:W-:-:S07]  /*2c70*/  @P0 FSEL R0, R27, R0, !P5 ;  /* 0x000000001b000208 */ /* 0x000fce0006800000 */
[----:B------:R-:W-:Y:S05]  /*2c80*/  WARPSYNC.COLLECTIVE R25, `(.L_x_2211) ;  /* 0x0000000019087348 */ /* 0x000fea0003c00000 */
[----:B------:R0:W1:Y:S02]  /*2c90*/  SHFL.UP P0, R27, R26, R23, R24 ;  /* 0x040000171a1b7389 */ /* 0x0000640000000018 */
[----:B01----:R-:W-:Y:S05]  /*2ca0*/  ENDCOLLECTIVE ;  /* 0x000000000000791b */ /* 0x003fea0003800000 */
.L_x_2211:
[----:B------:R-:W-:Y:S01]  /*2cb0*/  ISETP.NE.AND P5, PT, R29, RZ, PT ;  /* 0x000000ff1d00720c */ /* 0x000fe20003fa5270 */
[----:B------:R-:W-:Y:S01]  /*2cc0*/  IMAD.MOV.U32 R26, RZ, RZ, R5 ;  /* 0x000000ffff1a7224 */ /* 0x000fe200078e0005 */
[----:B------:R-:W-:-:S11]  /*2cd0*/  SEL R6, R27, RZ, P6 ;  /* 0x000000ff1b067207 */ /* 0x000fd60003000000 */
[----:B------:R-:W-:Y:S05]  /*2ce0*/  WARPSYNC.COLLECTIVE R25, `(.L_x_2212) ;  /* 0x0000000019087348 */ /* 0x000fea0003c00000 */
[----:B------:R0:W1:Y:S02]  /*2cf0*/  SHFL.UP P0, R27, R26, R23, R24 ;  /* 0x040000171a1b7389 */ /* 0x0000640000000018 */
[----:B01----:R-:W-:Y:S05]  /*2d00*/  ENDCOLLECTIVE ;  /* 0x000000000000791b */ /* 0x003fea0003800000 */
.L_x_2212:
[----:B------:R-:W-:Y:S01]  /*2d10*/  IADD3 R6, PT, PT, R29, R6, RZ ;  /* 0x000000061d067210 */ /* 0x000fe20007ffe0ff */
[----:B------:R-:W-:Y:S01]  /*2d20*/  IMAD.MOV.U32 R26, RZ, RZ, R0 ;  /* 0x000000ffff1a7224 */ /* 0x000fe200078e0000 */
[----:B------:R-:W-:-:S07]  /*2d30*/  MOV R28, R27 ;  /* 0x0000001b001c7202 */ /* 0x000fce0000000f00 */
[----:B------:R-:W-:Y:S05]  /*2d40*/  WARPSYNC.COLLECTIVE R25, `(.L_x_2213) ;  /* 0x0000000019087348 */ /* 0x000fea0003c00000 */
[----:B------:R0:W1:Y:S02]  /*2d50*/  SHFL.UP P0, R27, R26, R23, R24 ;  /* 0x040000171a1b7389 */ /* 0x0000640000000018 */
[----:B01----:R-:W-:Y:S05]  /*2d60*/  ENDCOLLECTIVE ;  /* 0x000000000000791b */ /* 0x003fea0003800000 */
.L_x_2213:
        /* <DEDUP_REMOVED lines=10> */
.L_x_2214:
[----:B------:R-:W-:Y:S01]  /*2e10*/  MOV R26, R5 ;  /* 0x00000005001a7202 */ /* 0x000fe20000000f00 */
[----:B------:R-:W-:-:S07]  /*2e20*/  IMAD.MOV.U32 R6, RZ, RZ, R27 ;  /* 0x000000ffff067224 */ /* 0x000fce00078e001b */
[----:B------:R-:W-:Y:S05]  /*2e30*/  WARPSYNC.COLLECTIVE R25, `(.L_x_2215) ;  /* 0x0000000019087348 */ /* 0x000fea0003c00000 */
[----:B------:R0:W1:Y:S02]  /*2e40*/  SHFL.UP P0, R27, R26, R23, R24 ;  /* 0x040000171a1b7389 */ /* 0x0000640000000018 */
[----:B01----:R-:W-:Y:S05]  /*2e50*/  ENDCOLLECTIVE ;  /* 0x000000000000791b */ /* 0x003fea0003800000 */
.L_x_2215:
[----:B------:R-:W-:Y:S01]  /*2e60*/  MOV R26, R0 ;  /* 0x00000000001a7202 */ /* 0x000fe20000000f00 */
[----:B------:R-:W-:-:S07]  /*2e70*/  IMAD.MOV.U32 R5, RZ, RZ, R27 ;  /* 0x000000ffff057224 */ /* 0x000fce00078e001b */
[----:B------:R-:W-:Y:S05]  /*2e80*/  WARPSYNC.COLLECTIVE R25, `(.L_x_2216) ;  /* 0x0000000019087348 */ /* 0x000fea0003c00000 */
[----:B------:R0:W1:Y:S02]  /*2e90*/  SHFL.UP P0, R27, R26, R23, R24 ;  /* 0x040000171a1b7389 */ /* 0x0000640000000018 */
[----:B01----:R-:W-:Y:S05]  /*2ea0*/  ENDCOLLECTIVE ;  /* 0x000000000000791b */ /* 0x003fea0003800000 */
.L_x_2216:
[----:B------:R-:W-:Y:S05]  /*2eb0*/  BRA `(.L_x_2217) ;  /* 0xfffffff000c07947 */ /* 0x000fea000383ffff */
.L_x_2218:
        /* <DEDUP_REMOVED lines=12> */
.L_x_3659:


//--------------------- .text._Z30group_norm_nhwc_fwd_sum_kernelI11Bf16IOBf16WLi196EEv26Group_norm_nhwc_fwd_params --------------------------
	.section	.text._Z30group_norm_nhwc_fwd_sum_kernelI11Bf16IOBf16WLi196EEv26Group_norm_nhwc_fwd_params,"ax",@progbits
	.align	128
        .global         _Z30group_norm_nhwc_fwd_sum_kernelI11Bf16IOBf16WLi196EEv26Group_norm_nhwc_fwd_params
        .type           _Z30group_norm_nhwc_fwd_sum_kernelI11Bf16IOBf16WLi196EEv26Group_norm_nhwc_fwd_params,@function
        .size           _Z30group_norm_nhwc_fwd_sum_kernelI11Bf16IOBf16WLi196EEv26Group_norm_nhwc_fwd_params,(.L_x_3660 - _Z30group_norm_nhwc_fwd_sum_kernelI11Bf16IOBf16WLi196EEv26Group_norm_nhwc_fwd_params)
        .other          _Z30group_norm_nhwc_fwd_sum_kernelI11Bf16IOBf16WLi196EEv26Group_norm_nhwc_fwd_params,@"STO_CUDA_ENTRY STV_DEFAULT"
_Z30group_norm_nhwc_fwd_sum_kernelI11Bf16IOBf16WLi196EEv26Group_norm_nhwc_fwd_params:
.text._Z30group_norm_nhwc_fwd_sum_kernelI11Bf16IOBf16WLi196EEv26Group_norm_nhwc_fwd_params:
        /* <DEDUP_REMOVED lines=40> */
.L_x_2221:
        /* <DEDUP_REMOVED lines=193> */
.L_x_2220:
        /* <DEDUP_REMOVED lines=95> */
.L_x_2222:
        /* <DEDUP_REMOVED lines=51> */
.L_x_2223:
        /* <DEDUP_REMOVED lines=20> */
.L_x_2225:
[----:B------:R-:W-:Y:S05]  /*18f0*/  BSYNC.RECONVERGENT B0 ;  /* 0x0000000000007941 */ /* 0x000fea0003800200 */
.L_x_2224:
[----:B------:R-:W-:Y:S01]  /*1900*/  IMAD.U32 R5, R5, 0x10000, RZ ;  /* 0x0001000005057824 */ /* 0x000fe200078e00ff */
[----:B------:R-:W-:-:S03]  /*1910*/  SHF.L.U32 R8, R8, 0x10, RZ ;  /* 0x0000001008087819 */ /* 0x000fc600000006ff */
[----:B------:R-:W-:Y:S02]  /*1920*/  FMUL.FTZ R3, R5, R5 ;  /* 0x0000000505037220 */ /* 0x000fe40000410000 */
[C---:B------:R-:W-:Y:S02]  /*1930*/  FADD.FTZ R5, R8.reuse, R5 ;  /* 0x0000000508057221 */ /* 0x040fe40000010000 */
[----:B------:R-:W-:Y:S02]  /*1940*/  FFMA.FTZ R8, R8, R8, R3 ;  /* 0x0000000808087223 */ /* 0x000fe40000010003 */
[----:B------:R-:W-:Y:S02]  /*1950*/  FADD.FTZ R20, R20, R5 ;  /* 0x0000000514147221 */ /* 0x000fe40000010000 */
[----:B------:R-:W-:-:S07]  /*1960*/  FADD.FTZ R21, R21, R8 ;  /* 0x0000000815157221 */ /* 0x000fce0000010000 */
.L_x_2219:
        /* <DEDUP_REMOVED lines=171> */
.L_x_2239:
        /* <DEDUP_REMOVED lines=76> */
.L_x_2226:
        /* <DEDUP_REMOVED lines=39> */
.L_x_2227:
[----:B------:R-:W-:Y:S05]  /*2b50*/  WARPSYNC.COLLECTIVE R8, `(.L_x_2228) ;  /* 0x0000000008087348 */ /* 0x000fea0003c00000 */
[----:B------:R-:W-:Y:S01]  /*2b60*/  NOP ;  /* 0x0000000000007918 */ /* 0x000fe20000000000 */
[----:B------:R-:W-:Y:S05]  /*2b70*/  ENDCOLLECTIVE ;  /* 0x000000000000791b */ /* 0x000fea0003800000 */
.L_x_2228:
        /* <DEDUP_REMOVED lines=13> */
.L_x_2229:
        /* <DEDUP_REMOVED lines=9> */
.L_x_2230:
        /* <DEDUP_REMOVED lines=11> */
.L_x_2231:
        /* <DEDUP_REMOVED lines=9> */
.L_x_2232:
        /* <DEDUP_REMOVED lines=11> */
.L_x_2233:
        /* <DEDUP_REMOVED lines=9> */
.L_x_2234:
        /* <DEDUP_REMOVED lines=12> */
.L_x_2235:
        /* <DEDUP_REMOVED lines=10> */
.L_x_2236:
        /* <DEDUP_REMOVED lines=9> */
.L_x_2237:
[----:B------:R-:W-:Y:S01]  /*3150*/  @!P0 FADD.FTZ R5, R5, R12 ;  /* 0x0000000c05058221 */ /* 0x000fe20000010000 */
[----:B------:R0:W-:Y:S04]  /*3160*/  STS [R7+0xc0], R10 ;  /* 0x0000c00a07007388 */ /* 0x0001e80000000800 */
[----:B------:R0:W-:Y:S04]  /*3170*/  STS [R7+0xc4], R6 ;  /* 0x0000c40607007388 */ /* 0x0001e80000000800 */
[----:B------:R0:W-:Y:S02]  /*3180*/  STS [R7+0xc8], R5 ;  /* 0x0000c80507007388 */ /* 0x0001e40000000800 */
[----:B0-----:R-:W-:Y:S05]  /*3190*/  WARPSYNC.COLLECTIVE R8, `(.L_x_2238) ;  /* 0x0000000008087348 */ /* 0x001fea0003c00000 */
[----:B------:R-:W-:Y:S01]  /*31a0*/  NOP ;  /* 0x0000000000007918 */ /* 0x000fe20000000000 */
[----:B0-----:R-:W-:Y:S05]  /*31b0*/  ENDCOLLECTIVE ;  /* 0x000000000000791b */ /* 0x001fea0003800000 */
.L_x_2238:
[----:B------:R-:W-:Y:S05]  /*31c0*/  BRA `(.L_x_2239) ;  /* 0xfffffff000947947 */ /* 0x000fea000383ffff */
.L_x_2240:
        /* <DEDUP_REMOVED lines=11> */
.L_x_3660:


//--------------------- .text._Z30group_norm_nhwc_fwd_sum_kernelI11Bf16IOBf16WLi168EEv26Group_norm_nhwc_fwd_params --------------------------
	.section	.text._Z30group_norm_nhwc_fwd_sum_kernelI11Bf16IOBf16WLi168EEv26Group_norm_nhwc_fwd_params,"ax",@progbits
	.align	128
        .global         _Z30group_norm_nhwc_fwd_sum_kernelI11Bf16IOBf16WLi168EEv26Group_norm_nhwc_fwd_params
        .type           _Z30group_norm_nhwc_fwd_sum_kernelI11Bf16IOBf16WLi168EEv26Group_norm_nhwc_fwd_params,@function
        .size           _Z30group_norm_nhwc_fwd_sum_kernelI11Bf16IOBf16WLi168EEv26Group_norm_nhwc_fwd_params,(.L_x_3661 - _Z30group_norm_nhwc_fwd_sum_kernelI11Bf16IOBf16WLi168EEv26Group_norm_nhwc_fwd_params)
        .other          _Z30group_norm_nhwc_fwd_sum_kernelI11Bf16IOBf16WLi168EEv26Group_norm_nhwc_fwd_params,@"STO_CUDA_ENTRY STV_DEFAULT"
_Z30group_norm_nhwc_fwd_sum_kernelI11Bf16IOBf16WLi168EEv26Group_norm_nhwc_fwd_params:
.text._Z30group_norm_nhwc_fwd_sum_kernelI11Bf16IOBf16WLi168EEv26Group_norm_nhwc_fwd_params:
        /* <DEDUP_REMOVED lines=42> */
.L_x_2243:
        /* <DEDUP_REMOVED lines=197> */
.L_x_2242:
        /* <DEDUP_REMOVED lines=101> */
.L_x_2244:
        /* <DEDUP_REMOVED lines=51> */
.L_x_2245:
        /* <DEDUP_REMOVED lines=20> */
.L_x_2247:
[----:B------:R-:W-:Y:S05]  /*19b0*/  BSYNC.RECONVERGENT B0 ;  /* 0x0000000000007941 */ /* 0x000fea0003800200 */
.L_x_2246:
[----:B------:R-:W-:Y:S01]  /*19c0*/  SHF.L.U32 R5, R0, 0x10, RZ ;  /* 0x0000001000057819 */ /* 0x000fe200000006ff */
[----:B------:R-:W-:-:S04]  /*19d0*/  IMAD.U32 R2, R2, 0x10000, RZ ;  /* 0x0001000002027824 */ /* 0x000fc800078e00ff */
[----:B------:R-:W-:Y:S01]  /*19e0*/  FMUL.FTZ R7, R5, R5 ;  /* 0x0000000505077220 */ /* 0x000fe20000410000 */
[----:B------:R-:W-:-:S03]  /*19f0*/  FADD.FTZ R0, R2, R5 ;  /* 0x0000000502007221 */ /* 0x000fc60000010000 */
[----:B------:R-:W-:Y:S01]  /*1a00*/  FFMA.FTZ R7, R2, R2, R7 ;  /* 0x0000000202077223 */ /* 0x000fe20000010007 */
[----:B------:R-:W-:-:S03]  /*1a10*/  FADD.FTZ R21, R21, R0 ;  /* 0x0000000015157221 */ /* 0x000fc60000010000 */
[----:B------:R-:W-:-:S07]  /*1a20*/  FADD.FTZ R22, R22, R7 ;  /* 0x0000000716167221 */ /* 0x000fce0000010000 */
.L_x_2241:
        /* <DEDUP_REMOVED lines=166> */
.L_x_2261:
        /* <DEDUP_REMOVED lines=71> */
.L_x_2248:
        /* <DEDUP_REMOVED lines=38> */
.L_x_2249:
[----:B------:R-:W-:Y:S05]  /*2b60*/  WARPSYNC.COLLECTIVE R7, `(.L_x_2250) ;  /* 0x0000000007087348 */ /* 0x000fea0003c00000 */
[----:B------:R-:W-:Y:S01]  /*2b70*/  NOP ;  /* 0x0000000000007918 */ /* 0x000fe20000000000 */
[----:B------:R-:W-:Y:S05]  /*2b80*/  ENDCOLLECTIVE ;  /* 0x000000000000791b */ /* 0x000fea0003800000 */
.L_x_2250:
        /* <DEDUP_REMOVED lines=14> */
.L_x_2251:
        /* <DEDUP_REMOVED lines=9> */
.L_x_2252:
        /* <DEDUP_REMOVED lines=11> */
.L_x_2253:
        /* <DEDUP_REMOVED lines=9> */
.L_x_2254:
        /* <DEDUP_REMOVED lines=11> */
.L_x_2255:
        /* <DEDUP_REMOVED lines=9> */
.L_x_2256:
        /* <DEDUP_REMOVED lines=11> */
.L_x_2257:
        /* <DEDUP_REMOVED lines=10> */
.L_x_2258:
        /* <DEDUP_REMOVED lines=9> */
.L_x_2259:
[----:B------:R-:W-:Y:S01]  /*3160*/  @!P0 FADD.FTZ R6, R6, R15 ;  /* 0x0000000f06068221 */ /* 0x000fe20000010000 */
[----:B------:R0:W-:Y:S04]  /*3170*/  STS [R13+0xc0], R12 ;  /* 0x0000c00c0d007388 */ /* 0x0001e80000000800 */
[----:B------:R0:W-:Y:S04]  /*3180*/  STS [R13+0xc4], R4 ;  /* 0x0000c4040d007388 */ /* 0x0001e80000000800 */
[----:B------:R0:W-:Y:S02]  /*3190*/  STS [R13+0xc8], R6 ;  /* 0x0000c8060d007388 */ /* 0x0001e40000000800 */
[----:B0-----:R-:W-:Y:S05]  /*31a0*/  WARPSYNC.COLLECTIVE R7, `(.L_x_2260) ;  /* 0x0000000007087348 */ /* 0x001fea0003c00000 */
[----:B------:R-:W-:Y:S01]  /*31b0*/  NOP ;  /* 0x0000000000007918 */ /* 0x000fe20000000000 */
[----:B0-----:R-:W-:Y:S05]  /*31c0*/  ENDCOLLECTIVE ;  /* 0x000000000000791b */ /* 0x001fea0003800000 */
.L_x_2260:
[----:B------:R-:W-:Y:S05]  /*31d0*/  BRA `(.L_x_2261) ;  /* 0xfffffff000ac7947 */ /* 0x000fea000383ffff */
.L_x_2262:
        /* <DEDUP_REMOVED lines=10> */
.L_x_3661:


//--------------------- .text._Z30group_norm_nhwc_fwd_sum_kernelI11Bf16IOBf16WLi64EEv26Group_norm_nhwc_fwd_params --------------------------
	.section	.text._Z30group_norm_nhwc_fwd_sum_kernelI11Bf16IOBf16WLi64EEv26Group_norm_nhwc_fwd_params,"ax",@progbits
	.align	128
        .global         _Z30group_norm_nhwc_fwd_sum_kernelI11Bf16IOBf16WLi64EEv26Group_norm_nhwc_fwd_params
        .type           _Z30group_norm_nhwc_fwd_sum_kernelI11Bf16IOBf16WLi64EEv26Group_norm_nhwc_fwd_params,@function
        .size           _Z30group_norm_nhwc_fwd_sum_kernelI11Bf16IOBf16WLi64EEv26Group_norm_nhwc_fwd_params,(.L_x_3662 - _Z30group_norm_nhwc_fwd_sum_kernelI11Bf16IOBf16WLi64EEv26Group_norm_nhwc_fwd_params)
        .other          _Z30group_norm_nhwc_fwd_sum_kernelI11Bf16IOBf16WLi64EEv26Group_norm_nhwc_fwd_params,@"STO_CUDA_ENTRY STV_DEFAULT"
_Z30group_norm_nhwc_fwd_sum_kernelI11Bf16IOBf16WLi64EEv26Group_norm_nhwc_fwd_params:
.text._Z30group_norm_nhwc_fwd_sum_kernelI11Bf16IOBf16WLi64EEv26Group_norm_nhwc_fwd_params:
        /* <DEDUP_REMOVED lines=40> */
.L_x_2265:
        /* <DEDUP_REMOVED lines=193> */
.L_x_2264:
        /* <DEDUP_REMOVED lines=95> */
.L_x_2266:
        /* <DEDUP_REMOVED lines=51> */
.L_x_2267:
        /* <DEDUP_REMOVED lines=20> */
.L_x_2269:
[----:B------:R-:W-:Y:S05]  /*18f0*/  BSYNC.RECONVERGENT B0 ;  /* 0x0000000000007941 */ /* 0x000fea0003800200 */
.L_x_2268:
[----:B------:R-:W-:Y:S01]  /*1900*/  IMAD.U32 R5, R5, 0x10000, RZ ;  /* 0x0001000005057824 */ /* 0x000fe200078e00ff */
[----:B------:R-:W-:-:S03]  /*1910*/  SHF.L.U32 R8, R8, 0x10, RZ ;  /* 0x0000001008087819 */ /* 0x000fc600000006ff */
[----:B------:R-:W-:Y:S02]  /*1920*/  FMUL.FTZ R3, R5, R5 ;  /* 0x0000000505037220 */ /* 0x000fe40000410000 */
[C---:B------:R-:W-:Y:S02]  /*1930*/  FADD.FTZ R5, R8.reuse, R5 ;  /* 0x0000000508057221 */ /* 0x040fe40000010000 */
[----:B------:R-:W-:Y:S02]  /*1940*/  FFMA.FTZ R8, R8, R8, R3 ;  /* 0x0000000808087223 */ /* 0x000fe40000010003 */
[----:B------:R-:W-:Y:S02]  /*1950*/  FADD.FTZ R20, R20, R5 ;  /* 0x0000000514147221 */ /* 0x000fe40000010000 */
[----:B------:R-:W-:-:S07]  /*1960*/  FADD.FTZ R21, R21, R8 ;  /* 0x0000000815157221 */ /* 0x000fce0000010000 */
.L_x_2263:
        /* <DEDUP_REMOVED lines=106> */
.L_x_2290:
        /* <DEDUP_REMOVED lines=13> */
.L_x_2270:
        /* <DEDUP_REMOVED lines=31> */
.L_x_2271:
        /* <DEDUP_REMOVED lines=10> */
.L_x_2272:
[----:B------:R-:W-:Y:S01]  /*2370*/  IMAD.MOV.U32 R22, RZ, RZ, R15 ;  /* 0x000000ffff167224 */ /* 0x000fe200078e000f */
[----:B------:R-:W-:-:S07]  /*2380*/  MOV R18, R23 ;  /* 0x0000001700127202 */ /* 0x000fce0000000f00 */
[----:B------:R-:W-:Y:S05]  /*2390*/  WARPSYNC.COLLECTIVE R19, `(.L_x_2273) ;  /* 0x0000000013087348 */ /* 0x000fea0003c00000 */
[----:B------:R0:W1:Y:S02]  /*23a0*/  SHFL.UP P0, R23, R22, R21, R20 ;  /* 0x0400001516177389 */ /* 0x0000640000000014 */
[----:B01----:R-:W-:Y:S05]  /*23b0*/  ENDCOLLECTIVE ;  /* 0x000000000000791b */ /* 0x003fea0003800000 */
.L_x_2273:
[----:B------:R-:W-:-:S04]  /*23c0*/  SEL R18, R18, RZ, P1 ;  /* 0x000000ff12127207 */ /* 0x000fc80000800000 */
[----:B------:R-:W-:Y:S01]  /*23d0*/  IADD3 R18, PT, PT, R17, R18, RZ ;  /* 0x0000001211127210 */ /* 0x000fe20007ffe0ff */
[----:B------:R-:W-:Y:S02]  /*23e0*/  IMAD.MOV.U32 R22, RZ, RZ, R16 ;  /* 0x000000ffff167224 */ /* 0x000fe400078e0010 */
[----:B------:R-:W-:-:S07]  /*23f0*/  FADD.FTZ R24, R15, R23 ;  /* 0x000000170f187221 */ /* 0x000fce0000010000 */
[----:B------:R-:W-:Y:S05]  /*2400*/  WARPSYNC.COLLECTIVE R19, `(.L_x_2274) ;  /* 0x0000000013087348 */ /* 0x000fea0003c00000 */
[----:B------:R0:W1:Y:S02]  /*2410*/  SHFL.UP P0, R23, R22, R21, R20 ;  /* 0x0400001516177389 */ /* 0x0000640000000014 */
[----:B01----:R-:W-:Y:S05]  /*2420*/  ENDCOLLECTIVE ;  /* 0x000000000000791b */ /* 0x003fea0003800000 */
.L_x_2274:
[----:B------:R-:W-:Y:S01]  /*2430*/  @P1 FSEL R15, R24, R15, !P3 ;  /* 0x0000000f180f1208 */ /* 0x000fe20005800000 */
[----:B------:R-:W-:Y:S02]  /*2440*/  HFMA2 R21, -RZ, RZ, 0, 1.1920928955078125e-07 ;  /* 0x00000002ff157431 */ /* 0x000fe400000001ff */
[----:B------:R-:W-:Y:S01]  /*2450*/  IMAD.MOV.U32 R22, RZ, RZ, R18 ;  /* 0x000000ffff167224 */ /* 0x000fe200078e0012 */
[----:B------:R-:W-:-:S07]  /*2460*/  MOV R25, R23 ;  /* 0x0000001700197202 */ /* 0x000fce0000000f00 */
[----:B------:R-:W-:Y:S05]  /*2470*/  WARPSYNC.COLLECTIVE R19, `(.L_x_2275) ;  /* 0x0000000013087348 */ /* 0x000fea0003c00000 */
[----:B------:R0:W1:Y:S02]  /*2480*/  SHFL.UP P0, R23, R22, R21, R20 ;  /* 0x0400001516177389 */ /* 0x0000640000000014 */
[----:B01----:R-:W-:Y:S05]  /*2490*/  ENDCOLLECTIVE ;  /* 0x000000000000791b */ /* 0x003fea0003800000 */
.L_x_2275:
        /* <DEDUP_REMOVED lines=9> */
.L_x_2276:
[----:B------:R-:W-:Y:S01]  /*2530*/  IMAD.IADD R17, R18, 0x1, R17 ;  /* 0x0000000112117824 */ /* 0x000fe200078e0211 */
[----:B------:R-:W-:Y:S02]  /*2540*/  MOV R22, R16 ;  /* 0x0000001000167202 */ /* 0x000fe40000000f00 */
[----:B------:R-:W-:-:S07]  /*2550*/  MOV R24, R23 ;  /* 0x0000001700187202 */ /* 0x000fce0000000f00 */
[----:B------:R-:W-:Y:S05]  /*2560*/  WARPSYNC.COLLECTIVE R19, `(.L_x_2277) ;  /* 0x0000000013087348 */ /* 0x000fea0003c00000 */
[----:B------:R0:W1:Y:S02]  /*2570*/  SHFL.UP P0, R23, R22, R21, R20 ;  /* 0x0400001516177389 */ /* 0x0000640000000014 */
[----:B01----:R-:W-:Y:S05]  /*2580*/  ENDCOLLECTIVE ;  /* 0x000000000000791b */ /* 0x003fea0003800000 */
.L_x_2277:
        /* <DEDUP_REMOVED lines=8> */
.L_x_2278:
        /* <DEDUP_REMOVED lines=9> */
.L_x_2279:
[----:B------:R-:W-:-:S04]  /*26a0*/  SEL R18, R18, RZ, P1 ;  /* 0x000000ff12127207 */ /* 0x000fc80000800000 */
[----:B------:R-:W-:Y:S01]  /*26b0*/  IADD3 R18, PT, PT, R17, R18, RZ ;  /* 0x0000001211127210 */ /* 0x000fe20007ffe0ff */
[----:B------:R-:W-:Y:S02]  /*26c0*/  IMAD.MOV.U32 R22, RZ, RZ, R16 ;  /* 0x000000ffff167224 */ /* 0x000fe400078e0010 */
[----:B------:R-:W-:-:S07]  /*26d0*/  FADD.FTZ R24, R15, R23 ;  /* 0x000000170f187221 */ /* 0x000fce0000010000 */
[----:B------:R-:W-:Y:S05]  /*26e0*/  WARPSYNC.COLLECTIVE R19, `(.L_x_2280) ;  /* 0x0000000013087348 */ /* 0x000fea0003c00000 */
[----:B------:R0:W1:Y:S02]  /*26f0*/  SHFL.UP P0, R23, R22, R21, R20 ;  /* 0x0400001516177389 */ /* 0x0000640000000014 */
[----:B01----:R-:W-:Y:S05]  /*2700*/  ENDCOLLECTIVE ;  /* 0x000000000000791b */ /* 0x003fea0003800000 */
.L_x_2280:
[----:B------:R-:W-:Y:S01]  /*2710*/  @P1 FSEL R15, R24, R15, !P2 ;  /* 0x0000000f180f1208 */ /* 0x000fe20005000000 */
[----:B------:R-:W-:Y:S02]  /*2720*/  HFMA2 R21, -RZ, RZ, 0, 4.76837158203125e-07 ;  /* 0x00000008ff157431 */ /* 0x000fe400000001ff */
[----:B------:R-:W-:Y:S01]  /*2730*/  IMAD.MOV.U32 R22, RZ, RZ, R18 ;  /* 0x000000ffff167224 */ /* 0x000fe200078e0012 */
[----:B------:R-:W-:-:S07]  /*2740*/  MOV R25, R23 ;  /* 0x0000001700197202 */ /* 0x000fce0000000f00 */
[----:B------:R-:W-:Y:S05]  /*2750*/  WARPSYNC.COLLECTIVE R19, `(.L_x_2281) ;  /* 0x0000000013087348 */ /* 0x000fea0003c00000 */
[----:B------:R0:W1:Y:S02]  /*2760*/  SHFL.UP P0, R23, R22, R21, R20 ;  /* 0x0400001516177389 */ /* 0x0000640000000014 */
[----:B01----:R-:W-:Y:S05]  /*2770*/  ENDCOLLECTIVE ;  /* 0x000000000000791b */ /* 0x003fea0003800000 */
.L_x_2281:
        /* <DEDUP_REMOVED lines=8> */
.L_x_2282:
[----:B------:R-:W-:Y:S01]  /*2800*/  IMAD.IADD R17, R18, 0x1, R17 ;  /* 0x0000000112117824 */ /* 0x000fe200078e0211 */
[----:B------:R-:W-:Y:S01]  /*2810*/  MOV R22, R16 ;  /* 0x0000001000167202 */ /* 0x000fe20000000f00 */
[----:B------:R-:W-:-:S07]  /*2820*/  IMAD.MOV.U32 R24, RZ, RZ, R23 ;  /* 0x000000ffff187224 */ /* 0x000fce00078e0017 */
[----:B------:R-:W-:Y:S05]  /*2830*/  WARPSYNC.COLLECTIVE R19, `(.L_x_2283) ;  /* 0x0000000013087348 */ /* 0x000fea0003c00000 */
[----:B------:R0:W1:Y:S02]  /*2840*/  SHFL.UP P0, R23, R22, R21, R20 ;  /* 0x0400001516177389 */ /* 0x0000640000000014 */
[----:B01----:R-:W-:Y:S05]  /*2850*/  ENDCOLLECTIVE ;  /* 0x000000000000791b */ /* 0x003fea0003800000 */
.L_x_2283:
        /* <DEDUP_REMOVED lines=8> */
.L_x_2284:
        /* <DEDUP_REMOVED lines=8> */
.L_x_2285:
[----:B------:R-:W-:-:S04]  /*2960*/  SEL R18, R18, RZ, P1 ;  /* 0x000000ff12127207 */ /* 0x000fc80000800000 */
[----:B------:R-:W-:Y:S01]  /*2970*/  IADD3 R18, PT, PT, R17, R18, RZ ;  /* 0x0000001211127210 */ /* 0x000fe20007ffe0ff */
[----:B------:R-:W-:Y:S01]  /*2980*/  IMAD.MOV.U32 R22, RZ, RZ, R16 ;  /* 0x000000ffff167224 */ /* 0x000fe200078e0010 */
[----:B------:R-:W-:-:S07]  /*2990*/  MOV R24, R23 ;  /* 0x0000001700187202 */ /* 0x000fce0000000f00 */
[----:B------:R-:W-:Y:S05]  /*29a0*/  WARPSYNC.COLLECTIVE R19, `(.L_x_2286) ;  /* 0x0000000013087348 */ /* 0x000fea0003c00000 */
[----:B------:R0:W1:Y:S02]  /*29b0*/  SHFL.UP P0, R23, R22, R21, R20 ;  /* 0x0400001516177389 */ /* 0x0000640000000014 */
[----:B01----:R-:W-:Y:S05]  /*29c0*/  ENDCOLLECTIVE ;  /* 0x000000000000791b */ /* 0x003fea0003800000 */
.L_x_2286:
        /* <DEDUP_REMOVED lines=10> */
.L_x_2287:
[----:B------:R-:W-:Y:S01]  /*2a70*/  MOV R22, R15 ;  /* 0x0000000f00167202 */ /* 0x000fe20000000f00 */
[----:B------:R-:W-:-:S07]  /*2a80*/  IMAD.MOV.U32 R13, RZ, RZ, R23 ;  /* 0x000000ffff0d7224 */ /* 0x000fce00078e0017 */
[----:B------:R-:W-:Y:S05]  /*2a90*/  WARPSYNC.COLLECTIVE R19, `(.L_x_2288) ;  /* 0x0000000013087348 */ /* 0x000fea0003c00000 */
[----:B------:R0:W1:Y:S02]  /*2aa0*/  SHFL.UP P0, R23, R22, R21, R20 ;  /* 0x0400001516177389 */ /* 0x0000640000000014 */
[----:B01----:R-:W-:Y:S05]  /*2ab0*/  ENDCOLLECTIVE ;  /* 0x000000000000791b */ /* 0x003fea0003800000 */
.L_x_2288:
[----:B------:R-:W-:Y:S01]  /*2ac0*/  MOV R22, R16 ;  /* 0x0000001000167202 */ /* 0x000fe20000000f00 */
[----:B------:R-:W-:-:S07]  /*2ad0*/  IMAD.MOV.U32 R24, RZ, RZ, R23 ;  /* 0x000000ffff187224 */ /* 0x000fce00078e0017 */
[----:B------:R-:W-:Y:S05]  /*2ae0*/  WARPSYNC.COLLECTIVE R19, `(.L_x_2289) ;  /* 0x0000000013087348 */ /* 0x000fea0003c00000 */
[----:B------:R0:W1:Y:S02]  /*2af0*/  SHFL.UP P0, R23, R22, R21, R20 ;  /* 0x0400001516177389 */ /* 0x0000640000000014 */
[----:B01----:R-:W-:Y:S05]  /*2b00*/  ENDCOLLECTIVE ;  /* 0x000000000000791b */ /* 0x003fea0003800000 */
.L_x_2289:
[----:B------:R-:W-:Y:S05]  /*2b10*/  BRA `(.L_x_2290) ;  /* 0xfffffff4003c7947 */ /* 0x000fea000383ffff */
.L_x_2291:
        /* <DEDUP_REMOVED lines=14> */
.L_x_3662:


//--------------------- .text._Z30group_norm_nhwc_fwd_sum_kernelI11Bf16IOBf16WLi128EEv26Group_norm_nhwc_fwd_params --------------------------
	.section	.text._Z30group_norm_nhwc_fwd_sum_kernelI11Bf16IOBf16WLi128EEv26Group_norm_nhwc_fwd_params,"ax",@progbits
	.align	128
        .global         _Z30group_norm_nhwc_fwd_sum_kernelI11Bf16IOBf16WLi128EEv26Group_norm_nhwc_fwd_params
        .type           _Z30group_norm_nhwc_fwd_sum_kernelI11Bf16IOBf16WLi128EEv26Group_norm_nhwc_fwd_params,@function
        .size           _Z30group_norm_nhwc_fwd_sum_kernelI11Bf16IOBf16WLi128EEv26Group_norm_nhwc_fwd_params,(.L_x_3663 - _Z30group_norm_nhwc_fwd_sum_kernelI11Bf16IOBf16WLi128EEv26Group_norm_nhwc_fwd_params)
        .other          _Z30group_norm_nhwc_fwd_sum_kernelI11Bf16IOBf16WLi128EEv26Group_norm_nhwc_fwd_params,@"STO_CUDA_ENTRY STV_DEFAULT"
_Z30group_norm_nhwc_fwd_sum_kernelI11Bf16IOBf16WLi128EEv26Group_norm_nhwc_fwd_params:
.text._Z30group_norm_nhwc_fwd_sum_kernelI11Bf16IOBf16WLi128EEv26Group_norm_nhwc_fwd_params:
        /* <DEDUP_REMOVED lines=40> */
.L_x_2294:
        /* <DEDUP_REMOVED lines=193> */
.L_x_2293:
        /* <DEDUP_REMOVED lines=95> */
.L_x_2295:
        /* <DEDUP_REMOVED lines=51> */
.L_x_2296:
        /* <DEDUP_REMOVED lines=20> */
.L_x_2298:
[----:B------:R-:W-:Y:S05]  /*18f0*/  BSYNC.RECONVERGENT B0 ;  /* 0x0000000000007941 */ /* 0x000fea0003800200 */
.L_x_2297:
[----:B------:R-:W-:Y:S01]  /*1900*/  IMAD.U32 R5, R5, 0x10000, RZ ;  /* 0x0001000005057824 */ /* 0x000fe200078e00ff */
[----:B------:R-:W-:-:S03]  /*1910*/  SHF.L.U32 R8, R8, 0x10, RZ ;  /* 0x0000001008087819 */ /* 0x000fc600000006ff */
[----:B------:R-:W-:Y:S02]  /*1920*/  FMUL.FTZ R3, R5, R5 ;  /* 0x0000000505037220 */ /* 0x000fe40000410000 */
[C---:B------:R-:W-:Y:S02]  /*1930*/  FADD.FTZ R5, R8.reuse, R5 ;  /* 0x0000000508057221 */ /* 0x040fe40000010000 */
[----:B------:R-:W-:Y:S02]  /*1940*/  FFMA.FTZ R8, R8, R8, R3 ;  /* 0x0000000808087223 */ /* 0x000fe40000010003 */
[----:B------:R-:W-:Y:S02]  /*1950*/  FADD.FTZ R20, R20, R5 ;  /* 0x0000000514147221 */ /* 0x000fe40000010000 */
[----:B------:R-:W-:-:S07]  /*1960*/  FADD.FTZ R21, R21, R8 ;  /* 0x0000000815157221 */ /* 0x000fce0000010000 */
.L_x_2292:
        /* <DEDUP_REMOVED lines=126> */
.L_x_2319:
        /* <DEDUP_REMOVED lines=32> */
.L_x_2299:
        /* <DEDUP_REMOVED lines=37> */
.L_x_2300:
        /* <DEDUP_REMOVED lines=9> */
.L_x_2301:
[----:B------:R-:W-:Y:S01]  /*2630*/  ISETP.GE.AND P6, PT, R20, 0x8, PT ;  /* 0x000000081400780c */ /* 0x000fe20003fc6270 */
[----:B------:R-:W-:Y:S01]  /*2640*/  IMAD.MOV.U32 R24, RZ, RZ, R3 ;  /* 0x000000ffff187224 */ /* 0x000fe200078e0003 */
[----:B------:R-:W-:-:S11]  /*2650*/  SEL R22, R25, RZ, P5 ;  /* 0x000000ff19167207 */ /* 0x000fd60002800000 */
[----:B------:R-:W-:Y:S05]  /*2660*/  WARPSYNC.COLLECTIVE R17, `(.L_x_2302) ;  /* 0x0000000011087348 */ /* 0x000fea0003c00000 */
[----:B------:R0:W1:Y:S02]  /*2670*/  SHFL.UP P0, R25, R24, R19, R18 ;  /* 0x0400001318197389 */ /* 0x0000640000000012 */
[----:B01----:R-:W-:Y:S05]  /*2680*/  ENDCOLLECTIVE ;  /* 0x000000000000791b */ /* 0x003fea0003800000 */
.L_x_2302:
[----:B------:R-:W-:Y:S02]  /*2690*/  IMAD.IADD R22, R21, 0x1, R22 ;  /* 0x0000000115167824 */ /* 0x000fe400078e0216 */
[----:B------:R-:W-:Y:S01]  /*26a0*/  IMAD.MOV.U32 R24, RZ, RZ, R0 ;  /* 0x000000ffff187224 */ /* 0x000fe200078e0000 */
[----:B------:R-:W-:-:S07]  /*26b0*/  MOV R26, R25 ;  /* 0x00000019001a7202 */ /* 0x000fce0000000f00 */
[----:B------:R-:W-:Y:S05]  /*26c0*/  WARPSYNC.COLLECTIVE R17, `(.L_x_2303) ;  /* 0x0000000011087348 */ /* 0x000fea0003c00000 */
[----:B------:R0:W1:Y:S02]  /*26d0*/  SHFL.UP P0, R25, R24, R19, R18 ;  /* 0x0400001318197389 */ /* 0x0000640000000012 */
[----:B01----:R-:W-:Y:S05]  /*26e0*/  ENDCOLLECTIVE ;  /* 0x000000000000791b */ /* 0x003fea0003800000 */
.L_x_2303:
        /* <DEDUP_REMOVED lines=8> */
.L_x_2304:
        /* <DEDUP_REMOVED lines=9> */
.L_x_2305:
[----:B------:R-:W-:Y:S01]  /*2800*/  IMAD.IADD R21, R22, 0x1, R21 ;  /* 0x0000000116157824 */ /* 0x000fe200078e0215 */
[----:B------:R-:W-:Y:S01]  /*2810*/  MOV R24, R0 ;  /* 0x0000000000187202 */ /* 0x000fe20000000f00 */
[----:B------:R-:W-:-:S07]  /*2820*/  IMAD.MOV.U32 R26, RZ, RZ, R25 ;  /* 0x000000ffff1a7224 */ /* 0x000fce00078e0019 */
[----:B------:R-:W-:Y:S05]  /*2830*/  WARPSYNC.COLLECTIVE R17, `(.L_x_2306) ;  /* 0x0000000011087348 */ /* 0x000fea0003c00000 */
[----:B------:R0:W1:Y:S02]  /*2840*/  SHFL.UP P0, R25, R24, R19, R18 ;  /* 0x0400001318197389 */ /* 0x0000640000000012 */
[----:B01----:R-:W-:Y:S05]  /*2850*/  ENDCOLLECTIVE ;  /* 0x000000000000791b */ /* 0x003fea0003800000 */
.L_x_2306:
        /* <DEDUP_REMOVED lines=8> */
.L_x_2307:
        /* <DEDUP_REMOVED lines=9> */
.L_x_2308:
[----:B------:R-:W-:Y:S01]  /*2970*/  IADD3 R22, PT, PT, R21, R22, RZ ;  /* 0x0000001615167210 */ /* 0x000fe20007ffe0ff */
[----:B------:R-:W-:Y:S01]  /*2980*/  IMAD.MOV.U32 R24, RZ, RZ, R0 ;  /* 0x000000ffff187224 */ /* 0x000fe200078e0000 */
[----:B------:R-:W-:-:S07]  /*2990*/  MOV R26, R25 ;  /* 0x00000019001a7202 */ /* 0x000fce0000000f00 */
[----:B------:R-:W-:Y:S05]  /*29a0*/  WARPSYNC.COLLECTIVE R17, `(.L_x_2309) ;  /* 0x0000000011087348 */ /* 0x000fea0003c00000 */
[----:B------:R0:W1:Y:S02]  /*29b0*/  SHFL.UP P0, R25, R24, R19, R18 ;  /* 0x0400001318197389 */ /* 0x0000640000000012 */
[----:B01----:R-:W-:Y:S05]  /*29c0*/  ENDCOLLECTIVE ;  /* 0x000000000000791b */ /* 0x003fea0003800000 */
.L_x_2309:
        /* <DEDUP_REMOVED lines=8> */
.L_x_2310:
        /* <DEDUP_REMOVED lines=9> */
.L_x_2311:
[----:B------:R-:W-:-:S05]  /*2ae0*/  SEL R23, R23, RZ, P6 ;  /* 0x000000ff17177207 */ /* 0x000fca0003000000 */
[----:B------:R-:W-:Y:S01]  /*2af0*/  IMAD.IADD R23, R22, 0x1, R23 ;  /* 0x0000000116177824 */ /* 0x000fe200078e0217 */
[----:B------:R-:W-:Y:S01]  /*2b00*/  MOV R24, R0 ;  /* 0x0000000000187202 */ /* 0x000fe20000000f00 */
[----:B------:R-:W-:-:S07]  /*2b10*/  FADD.FTZ R20, R3, R25 ;  /* 0x0000001903147221 */ /* 0x000fce0000010000 */
[----:B------:R-:W-:Y:S05]  /*2b20*/  WARPSYNC.COLLECTIVE R17, `(.L_x_2312) ;  /* 0x0000000011087348 */ /* 0x000fea0003c00000 */
[----:B------:R0:W1:Y:S02]  /*2b30*/  SHFL.UP P0, R25, R24, R19, R18 ;  /* 0x0400001318197389 */ /* 0x0000640000000012 */
[----:B01----:R-:W-:Y:S05]  /*2b40*/  ENDCOLLECTIVE ;  /* 0x000000000000791b */ /* 0x003fea0003800000 */
.L_x_2312:
        /* <DEDUP_REMOVED lines=8> */
.L_x_2313:
        /* <DEDUP_REMOVED lines=8> */
.L_x_2314:
[----:B------:R-:W-:Y:S01]  /*2c50*/  IADD3 R22, PT, PT, R23, R22, RZ ;  /* 0x0000001617167210 */ /* 0x000fe20007ffe0ff */
[----:B------:R-:W-:Y:S01]  /*2c60*/  IMAD.MOV.U32 R24, RZ, RZ, R0 ;  /* 0x000000ffff187224 */ /* 0x000fe200078e0000 */
[----:B------:R-:W-:-:S07]  /*2c70*/  MOV R26, R25 ;  /* 0x00000019001a7202 */ /* 0x000fce0000000f00 */
[----:B------:R-:W-:Y:S05]  /*2c80*/  WARPSYNC.COLLECTIVE R17, `(.L_x_2315) ;  /* 0x0000000011087348 */ /* 0x000fea0003c00000 */
[----:B------:R0:W1:Y:S02]  /*2c90*/  SHFL.UP P0, R25, R24, R19, R18 ;  /* 0x0400001318197389 */ /* 0x0000640000000012 */
[----:B01----:R-:W-:Y:S05]  /*2ca0*/  ENDCOLLECTIVE ;  /* 0x000000000000791b */ /* 0x003fea0003800000 */
.L_x_2315:
        /* <DEDUP_REMOVED lines=8> */
.L_x_2316:
[----:B------:R-:W-:-:S05]  /*2d30*/  FADD.FTZ R21, R0, R21 ;  /* 0x0000001500157221 */ /* 0x000fca0000010000 */
[----:B------:R-:W-:Y:S02]  /*2d40*/  @P4 FSEL R0, R21, R0, !P5 ;  /* 0x0000000015004208 */ /* 0x000fe40006800000 */
[----:B------:R-:W-:Y:S01]  /*2d50*/  MOV R24, R3 ;  /* 0x0000000300187202 */ /* 0x000fe20000000f00 */
[----:B------:R-:W-:-:S07]  /*2d60*/  IMAD.MOV.U32 R21, RZ, RZ, R25 ;  /* 0x000000ffff157224 */ /* 0x000fce00078e0019 */
[----:B------:R-:W-:Y:S05]  /*2d70*/  WARPSYNC.COLLECTIVE R17, `(.L_x_2317) ;  /* 0x0000000011087348 */ /* 0x000fea0003c00000 */
[----:B------:R0:W1:Y:S02]  /*2d80*/  SHFL.UP P0, R25, R24, R19, R18 ;  /* 0x0400001318197389 */ /* 0x0000640000000012 */
[----:B01----:R-:W-:Y:S05]  /*2d90*/  ENDCOLLECTIVE ;  /* 0x000000000000791b */ /* 0x003fea0003800000 */
.L_x_2317:
[----:B------:R-:W-:Y:S01]  /*2da0*/  MOV R24, R0 ;  /* 0x0000000000187202 */ /* 0x000fe20000000f00 */
[----:B------:R-:W-:-:S07]  /*2db0*/  IMAD.MOV.U32 R3, RZ, RZ, R25 ;  /* 0x000000ffff037224 */ /* 0x000fce00078e0019 */
[----:B------:R-:W-:Y:S05]  /*2dc0*/  WARPSYNC.COLLECTIVE R17, `(.L_x_2318) ;  /* 0x0000000011087348 */ /* 0x000fea0003c00000 */
[----:B------:R0:W1:Y:S02]  /*2dd0*/  SHFL.UP P0, R25, R24, R19, R18 ;  /* 0x0400001318197389 */ /* 0x0000640000000012 */
[----:B01----:R-:W-:Y:S05]  /*2de0*/  ENDCOLLECTIVE ;  /* 0x000000000000791b */ /* 0x003fea0003800000 */
.L_x_2318:
[----:B------:R-:W-:Y:S05]  /*2df0*/  BRA `(.L_x_2319) ;  /* 0xfffffff000d47947 */ /* 0x000fea000383ffff */
.L_x_2320:
        /* <DEDUP_REMOVED lines=16> */
.L_x_3663:


//--------------------- .text._Z30group_norm_nhwc_fwd_sum_kernelI11Bf16IOBf16WLi192EEv26Group_norm_nhwc_fwd_params --------------------------
	.section	.text._Z30group_norm_nhwc_fwd_sum_kernelI11Bf16IOBf16WLi192EEv26Group_norm_nhwc_fwd_params,"ax",@progbits
	.align	128
        .global         _Z30group_norm_nhwc_fwd_sum_kernelI11Bf16IOBf16WLi192EEv26Group_norm_nhwc_fwd_params
        .type           _Z30group_norm_nhwc_fwd_sum_kernelI11Bf16IOBf16WLi192EEv26Group_norm_nhwc_fwd_params,@function
        .size           _Z30group_norm_nhwc_fwd_sum_kernelI11Bf16IOBf16WLi192EEv26Group_norm_nhwc_fwd_params,(.L_x_3664 - _Z30group_norm_nhwc_fwd_sum_kernelI11Bf16IOBf16WLi192EEv26Group_norm_nhwc_fwd_params)
        .other          _Z30group_norm_nhwc_fwd_sum_kernelI11Bf16IOBf16WLi192EEv26Group_norm_nhwc_fwd_params,@"STO_CUDA_ENTRY STV_DEFAULT"
_Z30group_norm_nhwc_fwd_sum_kernelI11Bf16IOBf16WLi192EEv26Group_norm_nhwc_fwd_params:
.text._Z30group_norm_nhwc_fwd_sum_kernelI11Bf16IOBf16WLi192EEv26Group_norm_nhwc_fwd_params:
        /* <DEDUP_REMOVED lines=40> */
.L_x_2323:
        /* <DEDUP_REMOVED lines=196> */
.L_x_2322:
        /* <DEDUP_REMOVED lines=95> */
.L_x_2324:
        /* <DEDUP_REMOVED lines=51> */
.L_x_2325:
        /* <DEDUP_REMOVED lines=20> */
.L_x_2327:
[----:B------:R-:W-:Y:S05]  /*1920*/  BSYNC.RECONVERGENT B0 ;  /* 0x0000000000007941 */ /* 0x000fea0003800200 */
.L_x_2326:
[----:B------:R-:W-:Y:S01]  /*1930*/  IMAD.U32 R5, R0, 0x10000, RZ ;  /* 0x0001000000057824 */ /* 0x000fe200078e00ff */
[----:B------:R-:W-:-:S03]  /*1940*/  SHF.L.U32 R8, R8, 0x10, RZ ;  /* 0x0000001008087819 */ /* 0x000fc600000006ff */
[----:B------:R-:W-:Y:S02]  /*1950*/  FMUL.FTZ R7, R5, R5 ;  /* 0x0000000505077220 */ /* 0x000fe40000410000 */
[C---:B------:R-:W-:Y:S02]  /*1960*/  FADD.FTZ R5, R8.reuse, R5 ;  /* 0x0000000508057221 */ /* 0x040fe40000010000 */
[----:B------:R-:W-:Y:S02]  /*1970*/  FFMA.FTZ R8, R8, R8, R7 ;  /* 0x0000000808087223 */ /* 0x000fe40000010007 */
[----:B------:R-:W-:Y:S02]  /*1980*/  FADD.FTZ R20, R20, R5 ;  /* 0x0000000514147221 */ /* 0x000fe40000010000 */
[----:B------:R-:W-:-:S07]  /*1990*/  FADD.FTZ R21, R21, R8 ;  /* 0x0000000815157221 */ /* 0x000fce0000010000 */
.L_x_2321:
        /* <DEDUP_REMOVED lines=144> */
.L_x_2348:
        /* <DEDUP_REMOVED lines=48> */
.L_x_2328:
        /* <DEDUP_REMOVED lines=39> */
.L_x_2329:
[----:B------:R-:W-:Y:S02]  /*2810*/  HFMA2 R27, -RZ, RZ, 0, 0 ;  /* 0x00000000ff1b7431 */ /* 0x000fe400000001ff */
[----:B------:R-:W-:Y:S01]  /*2820*/  IMAD.MOV.U32 R0, RZ, RZ, 0x1 ;  /* 0x00000001ff007424 */ /* 0x000fe200078e00ff */
[----:B------:R-:W-:Y:S01]  /*2830*/  ISETP.GE.AND P6, PT, R5, 0x1, PT ;  /* 0x000000010500780c */ /* 0x000fe20003fc6270 */
[----:B------:R-:W-:-:S12]  /*2840*/  IMAD.MOV.U32 R28, RZ, RZ, -0x1 ;  /* 0xffffffffff1c7424 */ /* 0x000fd800078e00ff */
[----:B------:R-:W-:Y:S05]  /*2850*/  WARPSYNC.COLLECTIVE R28, `(.L_x_2330) ;  /* 0x000000001c087348 */ /* 0x000fea0003c00000 */
[----:B------:R0:W1:Y:S02]  /*2860*/  SHFL.UP P0, R0, R3, R0, R27 ;  /* 0x0400000003007389 */ /* 0x000064000000001b */
[----:B01----:R-:W-:Y:S05]  /*2870*/  ENDCOLLECTIVE ;  /* 0x000000000000791b */ /* 0x003fea0003800000 */
.L_x_2330:
        /* <DEDUP_REMOVED lines=9> */
.L_x_2331:
        /* <DEDUP_REMOVED lines=8> */
.L_x_2332:
        /* <DEDUP_REMOVED lines=9> */
.L_x_2333:
        /* <DEDUP_REMOVED lines=8> */
.L_x_2334:
        /* <DEDUP_REMOVED lines=8> */
.L_x_2335:
        /* <DEDUP_REMOVED lines=9> */
.L_x_2336:
        /* <DEDUP_REMOVED lines=8> */
.L_x_2337:
        /* <DEDUP_REMOVED lines=8> */
.L_x_2338:
        /* <DEDUP_REMOVED lines=9> */
.L_x_2339:
        /* <DEDUP_REMOVED lines=8> */
.L_x_2340:
        /* <DEDUP_REMOVED lines=8> */
.L_x_2341:
        /* <DEDUP_REMOVED lines=9> */
.L_x_2342:
        /* <DEDUP_REMOVED lines=8> */
.L_x_2343:
        /* <DEDUP_REMOVED lines=8> */
.L_x_2344:
        /* <DEDUP_REMOVED lines=9> */
.L_x_2345:
[----:B------:R-:W-:Y:S01]  /*3060*/  IMAD.MOV.U32 R3, RZ, RZ, R4 ;  /* 0x000000ffff037224 */ /* 0x000fe200078e0004 */
[----:B------:R-:W-:Y:S01]  /*3070*/  MOV R5, R0 ;  /* 0x0000000000057202 */ /* 0x000fe20000000f00 */
[----:B------:R-:W-:-:S07]  /*3080*/  HFMA2 R0, -RZ, RZ, 0, 5.9604644775390625e-08 ;  /* 0x00000001ff007431 */ /* 0x000fce00000001ff */
[----:B------:R-:W-:Y:S05]  /*3090*/  WARPSYNC.COLLECTIVE R28, `(.L_x_2346) ;  /* 0x000000001c087348 */ /* 0x000fea0003c00000 */
[----:B------:R0:W1:Y:S02]  /*30a0*/  SHFL.UP P0, R0, R3, R0, R27 ;  /* 0x0400000003007389 */ /* 0x000064000000001b */
[----:B01----:R-:W-:Y:S05]  /*30b0*/  ENDCOLLECTIVE ;  /* 0x000000000000791b */ /* 0x003fea0003800000 */
.L_x_2346:
[----:B------:R-:W-:Y:S01]  /*30c0*/  MOV R3, R2 ;  /* 0x0000000200037202 */ /* 0x000fe20000000f00 */
[----:B------:R-:W-:Y:S02]  /*30d0*/  IMAD.MOV.U32 R4, RZ, RZ, R0 ;  /* 0x000000ffff047224 */ /* 0x000fe400078e0000 */
[----:B------:R-:W-:-:S07]  /*30e0*/  IMAD.MOV.U32 R0, RZ, RZ, 0x1 ;  /* 0x00000001ff007424 */ /* 0x000fce00078e00ff */
[----:B------:R-:W-:Y:S05]  /*30f0*/  WARPSYNC.COLLECTIVE R28, `(.L_x_2347) ;  /* 0x000000001c087348 */ /* 0x000fea0003c00000 */
[----:B------:R0:W1:Y:S02]  /*3100*/  SHFL.UP P0, R0, R3, R0, R27 ;  /* 0x0400000003007389 */ /* 0x000064000000001b */
[----:B01----:R-:W-:Y:S05]  /*3110*/  ENDCOLLECTIVE ;  /* 0x000000000000791b */ /* 0x003fea0003800000 */
.L_x_2347:
[----:B------:R-:W-:Y:S01]  /*3120*/  MOV R2, R0 ;  /* 0x0000000000027202 */ /* 0x000fe20000000f00 */
[----:B------:R-:W-:Y:S06]  /*3130*/  BRA `(.L_x_2348) ;  /* 0xfffffff000587947 */ /* 0x000fec000383ffff */
.L_x_2349:
        /* <DEDUP_REMOVED lines=12> */
.L_x_3664:


//--------------------- .text._Z30group_norm_nhwc_fwd_sum_kernelI11Bf16IOBf16WLi448EEv26Group_norm_nhwc_fwd_params --------------------------
	.section	.text._Z30group_norm_nhwc_fwd_sum_kernelI11Bf16IOBf16WLi448EEv26Group_norm_nhwc_fwd_params,"ax",@progbits
	.align	128
        .global         _Z30group_norm_nhwc_fwd_sum_kernelI11Bf16IOBf16WLi448EEv26Group_norm_nhwc_fwd_params
        .type           _Z30group_norm_nhwc_fwd_sum_kernelI11Bf16IOBf16WLi448EEv26Group_norm_nhwc_fwd_params,@function
        .size           _Z30group_norm_nhwc_fwd_sum_kernelI11Bf16IOBf16WLi448EEv26Group_norm_nhwc_fwd_params,(.L_x_3665 - _Z30group_norm_nhwc_fwd_sum_kernelI11Bf16IOBf16WLi448EEv26Group_norm_nhwc_fwd_params)
        .other          _Z30group_norm_nhwc_fwd_sum_kernelI11Bf16IOBf16WLi448EEv26Group_norm_nhwc_fwd_params,@"STO_CUDA_ENTRY STV_DEFAULT"
_Z30group_norm_nhwc_fwd_sum_kernelI11Bf16IOBf16WLi448EEv26Group_norm_nhwc_fwd_params:
.text._Z30group_norm_nhwc_fwd_sum_kernelI11Bf16IOBf16WLi448EEv26Group_norm_nhwc_fwd_params:
        /* <DEDUP_REMOVED lines=40> */
.L_x_2352:
        /* <DEDUP_REMOVED lines=195> */
.L_x_2351:
        /* <DEDUP_REMOVED lines=101> */
.L_x_2353:
        /* <DEDUP_REMOVED lines=51> */
.L_x_2354:
        /* <DEDUP_REMOVED lines=20> */
.L_x_2356:
[----:B------:R-:W-:Y:S05]  /*1970*/  BSYNC.RECONVERGENT B0 ;  /* 0x0000000000007941 */ /* 0x000fea0003800200 */
.L_x_2355:
[----:B------:R-:W-:Y:S02]  /*1980*/  IMAD.U32 R8, R8, 0x10000, RZ ;  /* 0x0001000008087824 */ /* 0x000fe400078e00ff */
[----:B------:R-:W-:Y:S02]  /*1990*/  IMAD.U32 R9, R9, 0x10000, RZ ;  /* 0x0001000009097824 */ /* 0x000fe400078e00ff */
[----:B------:R-:W-:Y:S02]  /*19a0*/  FMUL.FTZ R2, R8, R8 ;  /* 0x0000000808027220 */ /* 0x000fe40000410000 */
[C---:B------:R-:W-:Y:S02]  /*19b0*/  FADD.FTZ R8, R9.reuse, R8 ;  /* 0x0000000809087221 */ /* 0x040fe40000010000 */
[----:B------:R-:W-:Y:S02]  /*19c0*/  FFMA.FTZ R9, R9, R9, R2 ;  /* 0x0000000909097223 */ /* 0x000fe40000010002 */
[----:B------:R-:W-:-:S02]  /*19d0*/  FADD.FTZ R7, R7, R8 ;  /* 0x0000000807077221 */ /* 0x000fc40000010000 */
[----:B------:R-:W-:-:S07]  /*19e0*/  FADD.FTZ R6, R6, R9 ;  /* 0x0000000906067221 */ /* 0x000fce0000010000 */
.L_x_2350:
        /* <DEDUP_REMOVED lines=223> */
.L_x_2377:
        /* <DEDUP_REMOVED lines=114> */
.L_x_2357:
        /* <DEDUP_REMOVED lines=44> */
.L_x_2358:
        /* <DEDUP_REMOVED lines=9> */
.L_x_2359:
        /* <DEDUP_REMOVED lines=9> */
.L_x_2360:
        /* <DEDUP_REMOVED lines=9> */
.L_x_2361:
        /* <DEDUP_REMOVED lines=9> */
.L_x_2362:
[----:B------:R-:W-:Y:S01]  /*3400*/  SEL R3, R0, RZ, P1 ;  /* 0x000000ff00037207 */ /* 0x000fe20000800000 */
[----:B------:R-:W-:-:S03]  /*3410*/  IMAD.MOV.U32 R0, RZ, RZ, 0x2 ;  /* 0x00000002ff007424 */ /* 0x000fc600078e00ff */
[----:B------:R-:W-:Y:S01]  /*3420*/  IADD3 R50, PT, PT, R50, R3, RZ ;  /* 0x0000000332327210 */ /* 0x000fe20007ffe0ff */
[----:B------:R-:W-:-:S07]  /*3430*/  IMAD.MOV.U32 R3, RZ, RZ, R4 ;  /* 0x000000ffff037224 */ /* 0x000fce00078e0004 */
[----:B------:R-:W-:Y:S05]  /*3440*/  WARPSYNC.COLLECTIVE R49, `(.L_x_2363) ;  /* 0x0000000031087348 */ /* 0x000fea0003c00000 */
[----:B------:R0:W1:Y:S02]  /*3450*/  SHFL.UP P6, R0, R3, R0, R48 ;  /* 0x0400000003007389 */ /* 0x00006400000c0030 */
[----:B01----:R-:W-:Y:S05]  /*3460*/  ENDCOLLECTIVE ;  /* 0x000000000000791b */ /* 0x003fea0003800000 */
.L_x_2363:
        /* <DEDUP_REMOVED lines=9> */
.L_x_2364:
        /* <DEDUP_REMOVED lines=9> */
.L_x_2365:
[----:B------:R-:W-:Y:S01]  /*3590*/  SEL R3, R0, RZ, P1 ;  /* 0x000000ff00037207 */ /* 0x000fe20000800000 */
[----:B------:R-:W-:-:S03]  /*35a0*/  IMAD.MOV.U32 R0, RZ, RZ, 0x4 ;  /* 0x00000004ff007424 */ /* 0x000fc600078e00ff */
[----:B------:R-:W-:Y:S01]  /*35b0*/  IADD3 R50, PT, PT, R50, R3, RZ ;  /* 0x0000000332327210 */ /* 0x000fe20007ffe0ff */
[----:B------:R-:W-:-:S07]  /*35c0*/  IMAD.MOV.U32 R3, RZ, RZ, R4 ;  /* 0x000000ffff037224 */ /* 0x000fce00078e0004 */
[----:B------:R-:W-:Y:S05]  /*35d0*/  WARPSYNC.COLLECTIVE R49, `(.L_x_2366) ;  /* 0x0000000031087348 */ /* 0x000fea0003c00000 */
[----:B------:R0:W1:Y:S02]  /*35e0*/  SHFL.UP P6, R0, R3, R0, R48 ;  /* 0x0400000003007389 */ /* 0x00006400000c0030 */
[----:B01----:R-:W-:Y:S05]  /*35f0*/  ENDCOLLECTIVE ;  /* 0x000000000000791b */ /* 0x003fea0003800000 */
.L_x_2366:
        /* <DEDUP_REMOVED lines=8> */
.L_x_2367:
        /* <DEDUP_REMOVED lines=9> */
.L_x_2368:
        /* <DEDUP_REMOVED lines=8> */
.L_x_2369:
        /* <DEDUP_REMOVED lines=9> */
.L_x_2370:
        /* <DEDUP_REMOVED lines=9> */
.L_x_2371:
        /* <DEDUP_REMOVED lines=8> */
.L_x_2372:
        /* <DEDUP_REMOVED lines=9> */
.L_x_2373:
        /* <DEDUP_REMOVED lines=9> */
.L_x_2374:
[----:B------:R-:W-:Y:S01]  /*3a50*/  ISETP.NE.AND P0, PT, R61, RZ, PT ;  /* 0x000000ff3d00720c */ /* 0x000fe20003f05270 */
[----:B------:R-:W-:Y:S02]  /*3a60*/  IMAD.MOV.U32 R3, RZ, RZ, R4 ;  /* 0x000000ffff037224 */ /* 0x000fe400078e0004 */
[----:B------:R-:W-:Y:S02]  /*3a70*/  IMAD.MOV.U32 R60, RZ, RZ, R0 ;  /* 0x000000ffff3c7224 */ /* 0x000fe400078e0000 */
[----:B------:R-:W-:-:S08]  /*3a80*/  HFMA2 R0, -RZ, RZ, 0, 5.9604644775390625e-08 ;  /* 0x00000001ff007431 */ /* 0x000fd000000001ff */
[----:B------:R-:W-:Y:S05]  /*3a90*/  WARPSYNC.COLLECTIVE R49, `(.L_x_2375) ;  /* 0x0000000031087348 */ /* 0x000fea0003c00000 */
[----:B------:R0:W1:Y:S02]  /*3aa0*/  SHFL.UP P6, R0, R3, R0, R48 ;  /* 0x0400000003007389 */ /* 0x00006400000c0030 */
[----:B01----:R-:W-:Y:S05]  /*3ab0*/  ENDCOLLECTIVE ;  /* 0x000000000000791b */ /* 0x003fea0003800000 */
.L_x_2375:
[----:B------:R-:W-:Y:S02]  /*3ac0*/  IMAD.MOV.U32 R3, RZ, RZ, R2 ;  /* 0x000000ffff037224 */ /* 0x000fe400078e0002 */
[----:B------:R-:W-:Y:S01]  /*3ad0*/  IMAD.MOV.U32 R4, RZ, RZ, R0 ;  /* 0x000000ffff047224 */ /* 0x000fe200078e0000 */
[----:B------:R-:W-:-:S07]  /*3ae0*/  MOV R0, 0x1 ;  /* 0x0000000100007802 */ /* 0x000fce0000000f00 */
[----:B------:R-:W-:Y:S05]  /*3af0*/  WARPSYNC.COLLECTIVE R49, `(.L_x_2376) ;  /* 0x0000000031087348 */ /* 0x000fea0003c00000 */
[----:B------:R0:W1:Y:S02]  /*3b00*/  SHFL.UP P6, R0, R3, R0, R48 ;  /* 0x0400000003007389 */ /* 0x00006400000c0030 */
[----:B01----:R-:W-:Y:S05]  /*3b10*/  ENDCOLLECTIVE ;  /* 0x000000000000791b */ /* 0x003fea0003800000 */
.L_x_2376:
[----:B------:R-:W-:Y:S01]  /*3b20*/  IMAD.MOV.U32 R2, RZ, RZ, R0 ;  /* 0x000000ffff027224 */ /* 0x000fe200078e0000 */
[----:B------:R-:W-:Y:S06]  /*3b30*/  BRA `(.L_x_2377) ;  /* 0xffffffec00287947 */ /* 0x000fec000383ffff */
.L_x_2378:
        /* <DEDUP_REMOVED lines=12> */
.L_x_3665:


//--------------------- .text._Z30group_norm_nhwc_fwd_sum_kernelI11Bf16IOBf16WLi256EEv26Group_norm_nhwc_fwd_params --------------------------
	.section	.text._Z30group_norm_nhwc_fwd_sum_kernelI11Bf16IOBf16WLi256EEv26Group_norm_nhwc_fwd_params,"ax",@progbits
	.align	128
        .global         _Z30group_norm_nhwc_fwd_sum_kernelI11Bf16IOBf16WLi256EEv26Group_norm_nhwc_fwd_params
        .type           _Z30group_norm_nhwc_fwd_sum_kernelI11Bf16IOBf16WLi256EEv26Group_norm_nhwc_fwd_params,@function
        .size           _Z30group_norm_nhwc_fwd_sum_kernelI11Bf16IOBf16WLi256EEv26Group_norm_nhwc_fwd_params,(.L_x_3666 - _Z30group_norm_nhwc_fwd_sum_kernelI11Bf16IOBf16WLi256EEv26Group_norm_nhwc_fwd_params)
        .other          _Z30group_norm_nhwc_fwd_sum_kernelI11Bf16IOBf16WLi256EEv26Group_norm_nhwc_fwd_params,@"STO_CUDA_ENTRY STV_DEFAULT"
_Z30group_norm_nhwc_fwd_sum_kernelI11Bf16IOBf16WLi256EEv26Group_norm_nhwc_fwd_params:
.text._Z30group_norm_nhwc_fwd_sum_kernelI11Bf16IOBf16WLi256EEv26Group_norm_nhwc_fwd_params:
        /* <DEDUP_REMOVED lines=42> */
.L_x_2381:
        /* <DEDUP_REMOVED lines=193> */
.L_x_2380:
        /* <DEDUP_REMOVED lines=97> */
.L_x_2382:
        /* <DEDUP_REMOVED lines=51> */
.L_x_2383:
        /* <DEDUP_REMOVED lines=20> */
.L_x_2385:
[----:B------:R-:W-:Y:S05]  /*1930*/  BSYNC.RECONVERGENT B0 ;  /* 0x0000000000007941 */ /* 0x000fea0003800200 */
.L_x_2384:
[----:B------:R-:W-:Y:S01]  /*1940*/  IMAD.U32 R5, R5, 0x10000, RZ ;  /* 0x0001000005057824 */ /* 0x000fe200078e00ff */
[----:B------:R-:W-:-:S03]  /*1950*/  SHF.L.U32 R10, R10, 0x10, RZ ;  /* 0x000000100a0a7819 */ /* 0x000fc600000006ff */
[----:B------:R-:W-:Y:S02]  /*1960*/  FMUL.FTZ R7, R5, R5 ;  /* 0x0000000505077220 */ /* 0x000fe40000410000 */
[C---:B------:R-:W-:Y:S02]  /*1970*/  FADD.FTZ R5, R10.reuse, R5 ;  /* 0x000000050a057221 */ /* 0x040fe40000010000 */
[----:B------:R-:W-:Y:S02]  /*1980*/  FFMA.FTZ R10, R10, R10, R7 ;  /* 0x0000000a0a0a7223 */ /* 0x000fe40000010007 */
[----:B------:R-:W-:Y:S02]  /*1990*/  FADD.FTZ R4, R4, R5 ;  /* 0x0000000504047221 */ /* 0x000fe40000010000 */
[----:B------:R-:W-:-:S07]  /*19a0*/  FADD.FTZ R3, R3, R10 ;  /* 0x0000000a03037221 */ /* 0x000fce0000010000 */
.L_x_2379:
        /* <DEDUP_REMOVED lines=164> */
.L_x_2406:
        /* <DEDUP_REMOVED lines=62> */
.L_x_2386:
        /* <DEDUP_REMOVED lines=43> */
.L_x_2387:
        /* <DEDUP_REMOVED lines=8> */
.L_x_2388:
        /* <DEDUP_REMOVED lines=10> */
.L_x_2389:
        /* <DEDUP_REMOVED lines=9> */
.L_x_2390:
        /* <DEDUP_REMOVED lines=10> */
.L_x_2391:
        /* <DEDUP_REMOVED lines=8> */
.L_x_2392:
        /* <DEDUP_REMOVED lines=9> */
.L_x_2393:
        /* <DEDUP_REMOVED lines=10> */
.L_x_2394:
        /* <DEDUP_REMOVED lines=8> */
.L_x_2395:
[----:B------:R-:W-:Y:S01]  /*2f00*/  MOV R3, R2 ;  /* 0x0000000200037202 */ /* 0x000fe20000000f00 */
[----:B------:R-:W-:-:S05]  /*2f10*/  FADD.FTZ R35, R4, R35 ;  /* 0x0000002304237221 */ /* 0x000fca0000010000 */
[----:B------:R-:W-:Y:S01]  /*2f20*/  @P2 FSEL R4, R35, R4, !P1 ;  /* 0x0000000423042208 */ /* 0x000fe20004800000 */
[----:B------:R-:W-:-:S07]  /*2f30*/  IMAD.MOV.U32 R35, RZ, RZ, RZ ;  /* 0x000000ffff237224 */ /* 0x000fce00078e00ff */
[----:B------:R-:W-:Y:S05]  /*2f40*/  WARPSYNC.COLLECTIVE R36, `(.L_x_2396) ;  /* 0x0000000024087348 */ /* 0x000fea0003c00000 */
[----:B------:R0:W1:Y:S02]  /*2f50*/  SHFL.UP P0, R35, R3, R0, R35 ;  /* 0x0400000003237389 */ /* 0x0000640000000023 */
[----:B01----:R-:W-:Y:S05]  /*2f60*/  ENDCOLLECTIVE ;  /* 0x000000000000791b */ /* 0x003fea0003800000 */
.L_x_2396:
        /* <DEDUP_REMOVED lines=11> */
.L_x_2397:
        /* <DEDUP_REMOVED lines=9> */
.L_x_2398:
        /* <DEDUP_REMOVED lines=8> */
.L_x_2399:
        /* <DEDUP_REMOVED lines=11> */
.L_x_2400:
        /* <DEDUP_REMOVED lines=8> */
.L_x_2401:
        /* <DEDUP_REMOVED lines=10> */
.L_x_2402:
        /* <DEDUP_REMOVED lines=9> */
.L_x_2403:
[----:B------:R-:W-:Y:S01]  /*3390*/  ISETP.NE.AND P1, PT, R34, RZ, PT ;  /* 0x000000ff2200720c */ /* 0x000fe20003f25270 */
[----:B------:R-:W-:Y:S01]  /*33a0*/  IMAD.MOV.U32 R3, RZ, RZ, R4 ;  /* 0x000000ffff037224 */ /* 0x000fe200078e0004 */
[----:B------:R-:W-:Y:S01]  /*33b0*/  MOV R33, R35 ;  /* 0x0000002300217202 */ /* 0x000fe20000000f00 */
[----:B------:R-:W-:-:S10]  /*33c0*/  HFMA2 R35, -RZ, RZ, 0, 0 ;  /* 0x00000000ff237431 */ /* 0x000fd400000001ff */
[----:B------:R-:W-:Y:S05]  /*33d0*/  WARPSYNC.COLLECTIVE R36, `(.L_x_2404) ;  /* 0x0000000024087348 */ /* 0x000fea0003c00000 */
[----:B------:R0:W1:Y:S02]  /*33e0*/  SHFL.UP P0, R35, R3, R0, R35 ;  /* 0x0400000003237389 */ /* 0x0000640000000023 */
[----:B01----:R-:W-:Y:S05]  /*33f0*/  ENDCOLLECTIVE ;  /* 0x000000000000791b */ /* 0x003fea0003800000 */
.L_x_2404:
[----:B------:R-:W-:Y:S01]  /*3400*/  MOV R3, R2 ;  /* 0x0000000200037202 */ /* 0x000fe20000000f00 */
[----:B------:R-:W-:Y:S02]  /*3410*/  IMAD.MOV.U32 R4, RZ, RZ, R35 ;  /* 0x000000ffff047224 */ /* 0x000fe400078e0023 */
[----:B------:R-:W-:-:S07]  /*3420*/  IMAD.MOV.U32 R35, RZ, RZ, RZ ;  /* 0x000000ffff237224 */ /* 0x000fce00078e00ff */
[----:B------:R-:W-:Y:S05]  /*3430*/  WARPSYNC.COLLECTIVE R36, `(.L_x_2405) ;  /* 0x0000000024087348 */ /* 0x000fea0003c00000 */
[----:B------:R0:W1:Y:S02]  /*3440*/  SHFL.UP P0, R35, R3, R0, R35 ;  /* 0x0400000003237389 */ /* 0x0000640000000023 */
[----:B01----:R-:W-:Y:S05]  /*3450*/  ENDCOLLECTIVE ;  /* 0x000000000000791b */ /* 0x003fea0003800000 */
.L_x_2405:
[----:B------:R-:W-:Y:S01]  /*3460*/  MOV R2, R35 ;  /* 0x0000002300027202 */ /* 0x000fe20000000f00 */
[----:B------:R-:W-:Y:S06]  /*3470*/  BRA `(.L_x_2406) ;  /* 0xffffffec00dc7947 */ /* 0x000fec000383ffff */
.L_x_2407:
        /* <DEDUP_REMOVED lines=16> */
.L_x_3666:


//--------------------- .text._Z30group_norm_nhwc_fwd_sum_kernelI11Bf16IOBf16WLi120EEv26Group_norm_nhwc_fwd_params --------------------------
	.section	.text._Z30group_norm_nhwc_fwd_sum_kernelI11Bf16IOBf16WLi120EEv26Group_norm_nhwc_fwd_params,"ax",@progbits
	.align	128
        .global         _Z30group_norm_nhwc_fwd_sum_kernelI11Bf16IOBf16WLi120EEv26Group_norm_nhwc_fwd_params
        .type           _Z30group_norm_nhwc_fwd_sum_kernelI11Bf16IOBf16WLi120EEv26Group_norm_nhwc_fwd_params,@function
        .size           _Z30group_norm_nhwc_fwd_sum_kernelI11Bf16IOBf16WLi120EEv26Group_norm_nhwc_fwd_params,(.L_x_3667 - _Z30group_norm_nhwc_fwd_sum_kernelI11Bf16IOBf16WLi120EEv26Group_norm_nhwc_fwd_params)
        .other          _Z30group_norm_nhwc_fwd_sum_kernelI11Bf16IOBf16WLi120EEv26Group_norm_nhwc_fwd_params,@"STO_CUDA_ENTRY STV_DEFAULT"
_Z30group_norm_nhwc_fwd_sum_kernelI11Bf16IOBf16WLi120EEv26Group_norm_nhwc_fwd_params:
.text._Z30group_norm_nhwc_fwd_sum_kernelI11Bf16IOBf16WLi120EEv26Group_norm_nhwc_fwd_params:
        /* <DEDUP_REMOVED lines=40> */
.L_x_2410:
        /* <DEDUP_REMOVED lines=193> */
.L_x_2409:
        /* <DEDUP_REMOVED lines=95> */
.L_x_2411:
        /* <DEDUP_REMOVED lines=51> */
.L_x_2412:
        /* <DEDUP_REMOVED lines=20> */
.L_x_2414:
[----:B------:R-:W-:Y:S05]  /*18f0*/  BSYNC.RECONVERGENT B0 ;  /* 0x0000000000007941 */ /* 0x000fea0003800200 */
.L_x_2413:
[----:B------:R-:W-:Y:S01]  /*1900*/  SHF.L.U32 R5, R5, 0x10, RZ ;  /* 0x0000001005057819 */ /* 0x000fe200000006ff */
[----:B------:R-:W-:-:S04]  /*1910*/  IMAD.U32 R8, R8, 0x10000, RZ ;  /* 0x0001000008087824 */ /* 0x000fc800078e00ff */
[----:B------:R-:W-:Y:S01]  /*1920*/  FMUL.FTZ R3, R5, R5 ;  /* 0x0000000505037220 */ /* 0x000fe20000410000 */
[----:B------:R-:W-:-:S03]  /*1930*/  FADD.FTZ R5, R8, R5 ;  /* 0x0000000508057221 */ /* 0x000fc60000010000 */
[----:B------:R-:W-:Y:S01]  /*1940*/  FFMA.FTZ R8, R8, R8, R3 ;  /* 0x0000000808087223 */ /* 0x000fe20000010003 */
[----:B------:R-:W-:-:S03]  /*1950*/  FADD.FTZ R20, R20, R5 ;  /* 0x0000000514147221 */ /* 0x000fc60000010000 */
[----:B------:R-:W-:-:S07]  /*1960*/  FADD.FTZ R21, R21, R8 ;  /* 0x0000000815157221 */ /* 0x000fce0000010000 */
.L_x_2408:
        /* <DEDUP_REMOVED lines=150> */
.L_x_2428:
        /* <DEDUP_REMOVED lines=46> */
.L_x_2415:
        /* <DEDUP_REMOVED lines=31> */
.L_x_2416:
[----:B0-----:R-:W-:Y:S05]  /*27a0*/  WARPSYNC.COLLECTIVE R13, `(.L_x_2417) ;  /* 0x000000000d087348 */ /* 0x001fea0003c00000 */
[----:B------:R-:W-:Y:S01]  /*27b0*/  NOP ;  /* 0x0000000000007918 */ /* 0x000fe20000000000 */
[----:B0-----:R-:W-:Y:S05]  /*27c0*/  ENDCOLLECTIVE ;  /* 0x000000000000791b */ /* 0x001fea0003800000 */
.L_x_2417:
        /* <DEDUP_REMOVED lines=14> */
.L_x_2418:
        /* <DEDUP_REMOVED lines=9> */
.L_x_2419:
        /* <DEDUP_REMOVED lines=11> */
.L_x_2420:
        /* <DEDUP_REMOVED lines=9> */
.L_x_2421:
        /* <DEDUP_REMOVED lines=11> */
.L_x_2422:
        /* <DEDUP_REMOVED lines=9> */
.L_x_2423:
        /* <DEDUP_REMOVED lines=11> */
.L_x_2424:
        /* <DEDUP_REMOVED lines=10> */
.L_x_2425:
        /* <DEDUP_REMOVED lines=9> */
.L_x_2426:
[----:B------:R-:W-:Y:S01]  /*2da0*/  @!P0 FADD.FTZ R7, R7, R14 ;  /* 0x0000000e07078221 */ /* 0x000fe20000010000 */
[----:B------:R0:W-:Y:S04]  /*2db0*/  STS [R12+0xc0], R11 ;  /* 0x0000c00b0c007388 */ /* 0x0001e80000000800 */
[----:B------:R0:W-:Y:S04]  /*2dc0*/  STS [R12+0xc4], R8 ;  /* 0x0000c4080c007388 */ /* 0x0001e80000000800 */
[----:B------:R0:W-:Y:S02]  /*2dd0*/  STS [R12+0xc8], R7 ;  /* 0x0000c8070c007388 */ /* 0x0001e40000000800 */
[----:B0-----:R-:W-:Y:S05]  /*2de0*/  WARPSYNC.COLLECTIVE R13, `(.L_x_2427) ;  /* 0x000000000d087348 */ /* 0x001fea0003c00000 */
[----:B------:R-:W-:Y:S01]  /*2df0*/  NOP ;  /* 0x0000000000007918 */ /* 0x000fe20000000000 */
[----:B0-----:R-:W-:Y:S05]  /*2e00*/  ENDCOLLECTIVE ;  /* 0x000000000000791b */ /* 0x001fea0003800000 */
.L_x_2427:
[----:B------:R-:W-:Y:S05]  /*2e10*/  BRA `(.L_x_2428) ;  /* 0xfffffff4002c7947 */ /* 0x000fea000383ffff */
.L_x_2429:
        /* <DEDUP_REMOVED lines=14> */
.L_x_3667:


//--------------------- .text._Z30group_norm_nhwc_fwd_sum_kernelI11Bf16IOBf16WLi140EEv26Group_norm_nhwc_fwd_params --------------------------
	.section	.text._Z30group_norm_nhwc_fwd_sum_kernelI11Bf16IOBf16WLi140EEv26Group_norm_nhwc_fwd_params,"ax",@progbits
	.align	128
        .global         _Z30group_norm_nhwc_fwd_sum_kernelI11Bf16IOBf16WLi140EEv26Group_norm_nhwc_fwd_params
        .type           _Z30group_norm_nhwc_fwd_sum_kernelI11Bf16IOBf16WLi140EEv26Group_norm_nhwc_fwd_params,@function
        .size           _Z30group_norm_nhwc_fwd_sum_kernelI11Bf16IOBf16WLi140EEv26Group_norm_nhwc_fwd_params,(.L_x_3668 - _Z30group_norm_nhwc_fwd_sum_kernelI11Bf16IOBf16WLi140EEv26Group_norm_nhwc_fwd_params)
        .other          _Z30group_norm_nhwc_fwd_sum_kernelI11Bf16IOBf16WLi140EEv26Group_norm_nhwc_fwd_params,@"STO_CUDA_ENTRY STV_DEFAULT"
_Z30group_norm_nhwc_fwd_sum_kernelI11Bf16IOBf16WLi140EEv26Group_norm_nhwc_fwd_params:
.text._Z30group_norm_nhwc_fwd_sum_kernelI11Bf16IOBf16WLi140EEv26Group_norm_nhwc_fwd_params:
        /* <DEDUP_REMOVED lines=40> */
.L_x_2432:
        /* <DEDUP_REMOVED lines=193> */
.L_x_2431:
        /* <DEDUP_REMOVED lines=95> */
.L_x_2433:
        /* <DEDUP_REMOVED lines=51> */
.L_x_2434:
        /* <DEDUP_REMOVED lines=20> */
.L_x_2436:
[----:B------:R-:W-:Y:S05]  /*18f0*/  BSYNC.RECONVERGENT B0 ;  /* 0x0000000000007941 */ /* 0x000fea0003800200 */
.L_x_2435:
[----:B------:R-:W-:Y:S01]  /*1900*/  SHF.L.U32 R5, R5, 0x10, RZ ;  /* 0x0000001005057819 */ /* 0x000fe200000006ff */
[----:B------:R-:W-:-:S04]  /*1910*/  IMAD.U32 R8, R8, 0x10000, RZ ;  /* 0x0001000008087824 */ /* 0x000fc800078e00ff */
[----:B------:R-:W-:Y:S01]  /*1920*/  FMUL.FTZ R3, R5, R5 ;  /* 0x0000000505037220 */ /* 0x000fe20000410000 */
[----:B------:R-:W-:-:S03]  /*1930*/  FADD.FTZ R5, R8, R5 ;  /* 0x0000000508057221 */ /* 0x000fc60000010000 */
[----:B------:R-:W-:Y:S01]  /*1940*/  FFMA.FTZ R8, R8, R8, R3 ;  /* 0x0000000808087223 */ /* 0x000fe20000010003 */
[----:B------:R-:W-:-:S03]  /*1950*/  FADD.FTZ R20, R20, R5 ;  /* 0x0000000514147221 */ /* 0x000fc60000010000 */
[----:B------:R-:W-:-:S07]  /*1960*/  FADD.FTZ R21, R21, R8 ;  /* 0x0000000815157221 */ /* 0x000fce0000010000 */
.L_x_2430:
        /* <DEDUP_REMOVED lines=157> */
.L_x_2450:
        /* <DEDUP_REMOVED lines=60> */
.L_x_2437:
        /* <DEDUP_REMOVED lines=33> */
.L_x_2438:
[----:B------:R-:W-:Y:S05]  /*2910*/  WARPSYNC.COLLECTIVE R11, `(.L_x_2439) ;  /* 0x000000000b087348 */ /* 0x000fea0003c00000 */
[----:B------:R-:W-:Y:S01]  /*2920*/  NOP ;  /* 0x0000000000007918 */ /* 0x000fe20000000000 */
[----:B------:R-:W-:Y:S05]  /*2930*/  ENDCOLLECTIVE ;  /* 0x000000000000791b */ /* 0x000fea0003800000 */
.L_x_2439:
        /* <DEDUP_REMOVED lines=14> */
.L_x_2440:
        /* <DEDUP_REMOVED lines=9> */
.L_x_2441:
        /* <DEDUP_REMOVED lines=11> */
.L_x_2442:
        /* <DEDUP_REMOVED lines=9> */
.L_x_2443:
        /* <DEDUP_REMOVED lines=11> */
.L_x_2444:
        /* <DEDUP_REMOVED lines=9> */
.L_x_2445:
        /* <DEDUP_REMOVED lines=11> */
.L_x_2446:
        /* <DEDUP_REMOVED lines=10> */
.L_x_2447:
        /* <DEDUP_REMOVED lines=9> */
.L_x_2448:
[----:B------:R-:W-:Y:S01]  /*2f10*/  @!P0 FADD.FTZ R8, R8, R17 ;  /* 0x0000001108088221 */ /* 0x000fe20000010000 */
[----:B------:R0:W-:Y:S04]  /*2f20*/  STS [R9+0xc0], R12 ;  /* 0x0000c00c09007388 */ /* 0x0001e80000000800 */
[----:B------:R0:W-:Y:S04]  /*2f30*/  STS [R9+0xc4], R6 ;  /* 0x0000c40609007388 */ /* 0x0001e80000000800 */
[----:B------:R0:W-:Y:S02]  /*2f40*/  STS [R9+0xc8], R8 ;  /* 0x0000c80809007388 */ /* 0x0001e40000000800 */
[----:B0-----:R-:W-:Y:S05]  /*2f50*/  WARPSYNC.COLLECTIVE R11, `(.L_x_2449) ;  /* 0x000000000b087348 */ /* 0x001fea0003c00000 */
[----:B------:R-:W-:Y:S01]  /*2f60*/  NOP ;  /* 0x0000000000007918 */ /* 0x000fe20000000000 */
[----:B0-----:R-:W-:Y:S05]  /*2f70*/  ENDCOLLECTIVE ;  /* 0x000000000000791b */ /* 0x001fea0003800000 */
.L_x_2449:
[----:B------:R-:W-:Y:S05]  /*2f80*/  BRA `(.L_x_2450) ;  /* 0xfffffff000ec7947 */ /* 0x000fea000383ffff */
.L_x_2451:
        /* <DEDUP_REMOVED lines=15> */
.L_x_3668:


//--------------------- .text._Z30group_norm_nhwc_fwd_sum_kernelI11Bf16IOBf16WLi160EEv26Group_norm_nhwc_fwd_params --------------------------
	.section	.text._Z30group_norm_nhwc_fwd_sum_kernelI11Bf16IOBf16WLi160EEv26Group_norm_nhwc_fwd_params,"ax",@progbits
	.align	128
        .global         _Z30group_norm_nhwc_fwd_sum_kernelI11Bf16IOBf16WLi160EEv26Group_norm_nhwc_fwd_params
        .type           _Z30group_norm_nhwc_fwd_sum_kernelI11Bf16IOBf16WLi160EEv26Group_norm_nhwc_fwd_params,@function
        .size           _Z30group_norm_nhwc_fwd_sum_kernelI11Bf16IOBf16WLi160EEv26Group_norm_nhwc_fwd_params,(.L_x_3669 - _Z30group_norm_nhwc_fwd_sum_kernelI11Bf16IOBf16WLi160EEv26Group_norm_nhwc_fwd_params)
        .other          _Z30group_norm_nhwc_fwd_sum_kernelI11Bf16IOBf16WLi160EEv26Group_norm_nhwc_fwd_params,@"STO_CUDA_ENTRY STV_DEFAULT"
_Z30group_norm_nhwc_fwd_sum_kernelI11Bf16IOBf16WLi160EEv26Group_norm_nhwc_fwd_params:
.text._Z30group_norm_nhwc_fwd_sum_kernelI11Bf16IOBf16WLi160EEv26Group_norm_nhwc_fwd_params:
        /* <DEDUP_REMOVED lines=40> */
.L_x_2454:
        /* <DEDUP_REMOVED lines=193> */
.L_x_2453:
        /* <DEDUP_REMOVED lines=95> */
.L_x_2455:
        /* <DEDUP_REMOVED lines=51> */
.L_x_2456:
        /* <DEDUP_REMOVED lines=20> */
.L_x_2458:
[----:B------:R-:W-:Y:S05]  /*18f0*/  BSYNC.RECONVERGENT B0 ;  /* 0x0000000000007941 */ /* 0x000fea0003800200 */
.L_x_2457:
[----:B------:R-:W-:Y:S01]  /*1900*/  IMAD.U32 R5, R5, 0x10000, RZ ;  /* 0x0001000005057824 */ /* 0x000fe200078e00ff */
[----:B------:R-:W-:-:S03]  /*1910*/  SHF.L.U32 R8, R8, 0x10, RZ ;  /* 0x0000001008087819 */ /* 0x000fc600000006ff */
[----:B------:R-:W-:Y:S02]  /*1920*/  FMUL.FTZ R3, R5, R5 ;  /* 0x0000000505037220 */ /* 0x000fe40000410000 */
[C---:B------:R-:W-:Y:S02]  /*1930*/  FADD.FTZ R5, R8.reuse, R5 ;  /* 0x0000000508057221 */ /* 0x040fe40000010000 */
[----:B------:R-:W-:Y:S02]  /*1940*/  FFMA.FTZ R8, R8, R8, R3 ;  /* 0x0000000808087223 */ /* 0x000fe40000010003 */
[----:B------:R-:W-:Y:S02]  /*1950*/  FADD.FTZ R20, R20, R5 ;  /* 0x0000000514147221 */ /* 0x000fe40000010000 */
[----:B------:R-:W-:-:S07]  /*1960*/  FADD.FTZ R21, R21, R8 ;  /* 0x0000000815157221 */ /* 0x000fce0000010000 */
.L_x_2452:
        /* <DEDUP_REMOVED lines=133> */
.L_x_2479:
        /* <DEDUP_REMOVED lines=36> */
.L_x_2459:
        /* <DEDUP_REMOVED lines=35> */
.L_x_2460:
        /* <DEDUP_REMOVED lines=8> */
.L_x_2461:
[----:B------:R-:W-:-:S05]  /*26b0*/  SEL R27, R27, RZ, P6 ;  /* 0x000000ff1b1b7207 */ /* 0x000fca0003000000 */
[----:B------:R-:W-:Y:S01]  /*26c0*/  IMAD.IADD R28, R26, 0x1, R27 ;  /* 0x000000011a1c7824 */ /* 0x000fe200078e021b */
[----:B------:R-:W-:-:S07]  /*26d0*/  MOV R26, R5 ;  /* 0x00000005001a7202 */ /* 0x000fce0000000f00 */
[----:B------:R-:W-:Y:S05]  /*26e0*/  WARPSYNC.COLLECTIVE R25, `(.L_x_2462) ;  /* 0x0000000019087348 */ /* 0x000fea0003c00000 */
[----:B------:R0:W1:Y:S02]  /*26f0*/  SHFL.UP P0, R27, R26, R23, R24 ;  /* 0x040000171a1b7389 */ /* 0x0000640000000018 */
[----:B01----:R-:W-:Y:S05]  /*2700*/  ENDCOLLECTIVE ;  /* 0x000000000000791b */ /* 0x003fea0003800000 */
.L_x_2462:
[----:B------:R-:W-:Y:S01]  /*2710*/  MOV R26, R0 ;  /* 0x00000000001a7202 */ /* 0x000fe20000000f00 */
[----:B------:R-:W-:-:S07]  /*2720*/  IMAD.MOV.U32 R29, RZ, RZ, R27 ;  /* 0x000000ffff1d7224 */ /* 0x000fce00078e001b */
[----:B------:R-:W-:Y:S05]  /*2730*/  WARPSYNC.COLLECTIVE R25, `(.L_x_2463) ;  /* 0x0000000019087348 */ /* 0x000fea0003c00000 */
[----:B------:R0:W1:Y:S02]  /*2740*/  SHFL.UP P0, R27, R26, R23, R24 ;  /* 0x040000171a1b7389 */ /* 0x0000640000000018 */
[----:B01----:R-:W-:Y:S05]  /*2750*/  ENDCOLLECTIVE ;  /* 0x000000000000791b */ /* 0x003fea0003800000 */
.L_x_2463:
        /* <DEDUP_REMOVED lines=10> */
.L_x_2464:
        /* <DEDUP_REMOVED lines=8> */
.L_x_2465:
        /* <DEDUP_REMOVED lines=8> */
.L_x_2466:
        /* <DEDUP_REMOVED lines=8> */
.L_x_2467:
[----:B------:R-:W-:Y:S02]  /*2980*/  ISETP.GE.AND P6, PT, R6, 0x4, PT ;  /* 0x000000040600780c */ /* 0x000fe40003fc6270 */
[----:B------:R-:W-:Y:S01]  /*2990*/  ISETP.NE.AND P5, PT, R29, RZ, PT ;  /* 0x000000ff1d00720c */ /* 0x000fe20003fa5270 */
[----:B------:R-:W-:Y:S01]  /*29a0*/  IMAD.MOV.U32 R26, RZ, RZ, R5 ;  /* 0x000000ffff1a7224 */ /* 0x000fe200078e0005 */
[----:B------:R-:W-:-:S11]  /*29b0*/  SEL R28, R27, RZ, P6 ;  /* 0x000000ff1b1c7207 */ /* 0x000fd60003000000 */
[----:B------:R-:W-:Y:S05]  /*29c0*/  WARPSYNC.COLLECTIVE R25, `(.L_x_2468) ;  /* 0x0000000019087348 */ /* 0x000fea0003c00000 */
[----:B------:R0:W1:Y:S02]  /*29d0*/  SHFL.UP P0, R27, R26, R23, R24 ;  /* 0x040000171a1b7389 */ /* 0x0000640000000018 */
[----:B01----:R-:W-:Y:S05]  /*29e0*/  ENDCOLLECTIVE ;  /* 0x000000000000791b */ /* 0x003fea0003800000 */
.L_x_2468:
        /* <DEDUP_REMOVED lines=9> */
.L_x_2469:
        /* <DEDUP_REMOVED lines=8> */
.L_x_2470:
        /* <DEDUP_REMOVED lines=9> */
.L_x_2471:
        /* <DEDUP_REMOVED lines=9> */
.L_x_2472:
        /* <DEDUP_REMOVED lines=9> */
.L_x_2473:
[----:B------:R-:W-:Y:S01]  /*2cb0*/  ISETP.NE.AND P5, PT, R29, RZ, PT ;  /* 0x000000ff1d00720c */ /* 0x000fe20003fa5270 */
[----:B------:R-:W-:Y:S01]  /*2cc0*/  IMAD.MOV.U32 R26, RZ, RZ, R5 ;  /* 0x000000ffff1a7224 */ /* 0x000fe200078e0005 */
[----:B------:R-:W-:-:S11]  /*2cd0*/  SEL R6, R27, RZ, P6 ;  /* 0x000000ff1b067207 */ /* 0x000fd60003000000 */
[----:B------:R-:W-:Y:S05]  /*2ce0*/  WARPSYNC.COLLECTIVE R25, `(.L_x_2474) ;  /* 0x0000000019087348 */ /* 0x000fea0003c00000 */
[----:B------:R0:W1:Y:S02]  /*2cf0*/  SHFL.UP P0, R27, R26, R23, R24 ;  /* 0x040000171a1b7389 */ /* 0x0000640000000018 */
[----:B01----:R-:W-:Y:S05]  /*2d00*/  ENDCOLLECTIVE ;  /* 0x000000000000791b */ /* 0x003fea0003800000 */
.L_x_2474:
[----:B------:R-:W-:Y:S01]  /*2d10*/  IADD3 R6, PT, PT, R29, R6, RZ ;  /* 0x000000061d067210 */ /* 0x000fe20007ffe0ff */
[----:B------:R-:W-:Y:S01]  /*2d20*/  IMAD.MOV.U32 R26, RZ, RZ, R0 ;  /* 0x000000ffff1a7224 */ /* 0x000fe200078e0000 */
[----:B------:R-:W-:-:S07]  /*2d30*/  MOV R28, R27 ;  /* 0x0000001b001c7202 */ /* 0x000fce0000000f00 */
[----:B------:R-:W-:Y:S05]  /*2d40*/  WARPSYNC.COLLECTIVE R25, `(.L_x_2475) ;  /* 0x0000000019087348 */ /* 0x000fea0003c00000 */
[----:B------:R0:W1:Y:S02]  /*2d50*/  SHFL.UP P0, R27, R26, R23, R24 ;  /* 0x040000171a1b7389 */ /* 0x0000640000000018 */
[----:B01----:R-:W-:Y:S05]  /*2d60*/  ENDCOLLECTIVE ;  /* 0x000000000000791b */ /* 0x003fea0003800000 */
.L_x_2475:
        /* <DEDUP_REMOVED lines=10> */
.L_x_2476:
[----:B------:R-:W-:Y:S01]  /*2e10*/  MOV R26, R5 ;  /* 0x00000005001a7202 */ /* 0x000fe20000000f00 */
[----:B------:R-:W-:-:S07]  /*2e20*/  IMAD.MOV.U32 R6, RZ, RZ, R27 ;  /* 0x000000ffff067224 */ /* 0x000fce00078e001b */
[----:B------:R-:W-:Y:S05]  /*2e30*/  WARPSYNC.COLLECTIVE R25, `(.L_x_2477) ;  /* 0x0000000019087348 */ /* 0x000fea0003c00000 */
[----:B------:R0:W1:Y:S02]  /*2e40*/  SHFL.UP P0, R27, R26, R23, R24 ;  /* 0x040000171a1b7389 */ /* 0x0000640000000018 */
[----:B01----:R-:W-:Y:S05]  /*2e50*/  ENDCOLLECTIVE ;  /* 0x000000000000791b */ /* 0x003fea0003800000 */
.L_x_2477:
[----:B------:R-:W-:Y:S01]  /*2e60*/  MOV R26, R0 ;  /* 0x00000000001a7202 */ /* 0x000fe20000000f00 */
[----:B------:R-:W-:-:S07]  /*2e70*/  IMAD.MOV.U32 R5, RZ, RZ, R27 ;  /* 0x000000ffff057224 */ /* 0x000fce00078e001b */
[----:B------:R-:W-:Y:S05]  /*2e80*/  WARPSYNC.COLLECTIVE R25, `(.L_x_2478) ;  /* 0x0000000019087348 */ /* 0x000fea0003c00000 */
[----:B------:R0:W1:Y:S02]  /*2e90*/  SHFL.UP P0, R27, R26, R23, R24 ;  /* 0x040000171a1b7389 */ /* 0x0000640000000018 */
[----:B01----:R-:W-:Y:S05]  /*2ea0*/  ENDCOLLECTIVE ;  /* 0x000000000000791b */ /* 0x003fea0003800000 */
.L_x_2478:
[----:B------:R-:W-:Y:S05]  /*2eb0*/  BRA `(.L_x_2479) ;  /* 0xfffffff000c07947 */ /* 0x000fea000383ffff */
.L_x_2480:
        /* <DEDUP_REMOVED lines=12> */
.L_x_3669:


//--------------------- .text._Z30group_norm_nhwc_fwd_sum_kernelI11Bf16IOFp16WLi196EEv26Group_norm_nhwc_fwd_params --------------------------
	.section	.text._Z30group_norm_nhwc_fwd_sum_kernelI11Bf16IOFp16WLi196EEv26Group_norm_nhwc_fwd_params,"ax",@progbits
	.align	128
        .global         _Z30group_norm_nhwc_fwd_sum_kernelI11Bf16IOFp16WLi196EEv26Group_norm_nhwc_fwd_params
        .type           _Z30group_norm_nhwc_fwd_sum_kernelI11Bf16IOFp16WLi196EEv26Group_norm_nhwc_fwd_params,@function
        .size           _Z30group_norm_nhwc_fwd_sum_kernelI11Bf16IOFp16WLi196EEv26Group_norm_nhwc_fwd_params,(.L_x_3670 - _Z30group_norm_nhwc_fwd_sum_kernelI11Bf16IOFp16WLi196EEv26Group_norm_nhwc_fwd_params)
        .other          _Z30group_norm_nhwc_fwd_sum_kernelI11Bf16IOFp16WLi196EEv26Group_norm_nhwc_fwd_params,@"STO_CUDA_ENTRY STV_DEFAULT"
_Z30group_norm_nhwc_fwd_sum_kernelI11Bf16IOFp16WLi196EEv26Group_norm_nhwc_fwd_params:
.text._Z30group_norm_nhwc_fwd_sum_kernelI11Bf16IOFp16WLi196EEv26Group_norm_nhwc_fwd_params:
        /* <DEDUP_REMOVED lines=40> */
.L_x_2483:
        /* <DEDUP_REMOVED lines=193> */
.L_x_2482:
        /* <DEDUP_REMOVED lines=95> */
.L_x_2484:
        /* <DEDUP_REMOVED lines=51> */
.L_x_2485:
        /* <DEDUP_REMOVED lines=20> */
.L_x_2487:
[----:B------:R-:W-:Y:S05]  /*18f0*/  BSYNC.RECONVERGENT B0 ;  /* 0x0000000000007941 */ /* 0x000fea0003800200 */
.L_x_2486:
[----:B------:R-:W-:Y:S01]  /*1900*/  IMAD.U32 R5, R5, 0x10000, RZ ;  /* 0x0001000005057824 */ /* 0x000fe200078e00ff */
[----:B------:R-:W-:-:S03]  /*1910*/  SHF.L.U32 R8, R8, 0x10, RZ ;  /* 0x0000001008087819 */ /* 0x000fc600000006ff */
[----:B------:R-:W-:Y:S02]  /*1920*/  FMUL.FTZ R3, R5, R5 ;  /* 0x0000000505037220 */ /* 0x000fe40000410000 */
[C---:B------:R-:W-:Y:S02]  /*1930*/  FADD.FTZ R5, R8.reuse, R5 ;  /* 0x0000000508057221 */ /* 0x040fe40000010000 */
[----:B------:R-:W-:Y:S02]  /*1940*/  FFMA.FTZ R8, R8, R8, R3 ;  /* 0x0000000808087223 */ /* 0x000fe40000010003 */
[----:B------:R-:W-:Y:S02]  /*1950*/  FADD.FTZ R20, R20, R5 ;  /* 0x0000000514147221 */ /* 0x000fe40000010000 */
[----:B------:R-:W-:-:S07]  /*1960*/  FADD.FTZ R21, R21, R8 ;  /* 0x0000000815157221 */ /* 0x000fce0000010000 */
.L_x_2481:
        /* <DEDUP_REMOVED lines=171> */
.L_x_2501:
        /* <DEDUP_REMOVED lines=76> */
.L_x_2488:
        /* <DEDUP_REMOVED lines=39> */
.L_x_2489:
[----:B------:R-:W-:Y:S05]  /*2b50*/  WARPSYNC.COLLECTIVE R8, `(.L_x_2490) ;  /* 0x0000000008087348 */ /* 0x000fea0003c00000 */
[----:B------:R-:W-:Y:S01]  /*2b60*/  NOP ;  /* 0x0000000000007918 */ /* 0x000fe20000000000 */
[----:B------:R-:W-:Y:S05]  /*2b70*/  ENDCOLLECTIVE ;  /* 0x000000000000791b */ /* 0x000fea0003800000 */
.L_x_2490:
        /* <DEDUP_REMOVED lines=13> */
.L_x_2491:
        /* <DEDUP_REMOVED lines=9> */
.L_x_2492:
        /* <DEDUP_REMOVED lines=11> */
.L_x_2493:
        /* <DEDUP_REMOVED lines=9> */
.L_x_2494:
        /* <DEDUP_REMOVED lines=11> */
.L_x_2495:
        /* <DEDUP_REMOVED lines=9> */
.L_x_2496:
        /* <DEDUP_REMOVED lines=12> */
.L_x_2497:
        /* <DEDUP_REMOVED lines=10> */
.L_x_2498:
        /* <DEDUP_REMOVED lines=9> */
.L_x_2499:
[----:B------:R-:W-:Y:S01]  /*3150*/  @!P0 FADD.FTZ R5, R5, R12 ;  /* 0x0000000c05058221 */ /* 0x000fe20000010000 */
[----:B------:R0:W-:Y:S04]  /*3160*/  STS [R7+0xc0], R10 ;  /* 0x0000c00a07007388 */ /* 0x0001e80000000800 */
[----:B------:R0:W-:Y:S04]  /*3170*/  STS [R7+0xc4], R6 ;  /* 0x0000c40607007388 */ /* 0x0001e80000000800 */
[----:B------:R0:W-:Y:S02]  /*3180*/  STS [R7+0xc8], R5 ;  /* 0x0000c80507007388 */ /* 0x0001e40000000800 */
[----:B0-----:R-:W-:Y:S05]  /*3190*/  WARPSYNC.COLLECTIVE R8, `(.L_x_2500) ;  /* 0x0000000008087348 */ /* 0x001fea0003c00000 */
[----:B------:R-:W-:Y:S01]  /*31a0*/  NOP ;  /* 0x0000000000007918 */ /* 0x000fe20000000000 */
[----:B0-----:R-:W-:Y:S05]  /*31b0*/  ENDCOLLECTIVE ;  /* 0x000000000000791b */ /* 0x001fea0003800000 */
.L_x_2500:
[----:B------:R-:W-:Y:S05]  /*31c0*/  BRA `(.L_x_2501) ;  /* 0xfffffff000947947 */ /* 0x000fea000383ffff */
.L_x_2502:
        /* <DEDUP_REMOVED lines=11> */
.L_x_3670:


//--------------------- .text._Z30group_norm_nhwc_fwd_sum_kernelI11Bf16IOFp16WLi168EEv26Group_norm_nhwc_fwd_params --------------------------
	.section	.text._Z30group_norm_nhwc_fwd_sum_kernelI11Bf16IOFp16WLi168EEv26Group_norm_nhwc_fwd_params,"ax",@progbits
	.align	128
        .global         _Z30group_norm_nhwc_fwd_sum_kernelI11Bf16IOFp16WLi168EEv26Group_norm_nhwc_fwd_params
        .type           _Z30group_norm_nhwc_fwd_sum_kernelI11Bf16IOFp16WLi168EEv26Group_norm_nhwc_fwd_params,@function
        .size           _Z30group_norm_nhwc_fwd_sum_kernelI11Bf16IOFp16WLi168EEv26Group_norm_nhwc_fwd_params,(.L_x_3671 - _Z30group_norm_nhwc_fwd_sum_kernelI11Bf16IOFp16WLi168EEv26Group_norm_nhwc_fwd_params)
        .other          _Z30group_norm_nhwc_fwd_sum_kernelI11Bf16IOFp16WLi168EEv26Group_norm_nhwc_fwd_params,@"STO_CUDA_ENTRY STV_DEFAULT"
_Z30group_norm_nhwc_fwd_sum_kernelI11Bf16IOFp16WLi168EEv26Group_norm_nhwc_fwd_params:
.text._Z30group_norm_nhwc_fwd_sum_kernelI11Bf16IOFp16WLi168EEv26Group_norm_nhwc_fwd_params:
        /* <DEDUP_REMOVED lines=42> */
.L_x_2505:
        /* <DEDUP_REMOVED lines=197> */
.L_x_2504:
        /* <DEDUP_REMOVED lines=101> */
.L_x_2506:
        /* <DEDUP_REMOVED lines=51> */
.L_x_2507:
        /* <DEDUP_REMOVED lines=20> */
.L_x_2509:
[----:B------:R-:W-:Y:S05]  /*19b0*/  BSYNC.RECONVERGENT B0 ;  /* 0x0000000000007941 */ /* 0x000fea0003800200 */
.L_x_2508:
[----:B------:R-:W-:Y:S01]  /*19c0*/  SHF.L.U32 R5, R0, 0x10, RZ ;  /* 0x0000001000057819 */ /* 0x000fe200000006ff */
[----:B------:R-:W-:-:S04]  /*19d0*/  IMAD.U32 R2, R2, 0x10000, RZ ;  /* 0x0001000002027824 */ /* 0x000fc800078e00ff */
[----:B------:R-:W-:Y:S01]  /*19e0*/  FMUL.FTZ R7, R5, R5 ;  /* 0x0000000505077220 */ /* 0x000fe20000410000 */
[----:B------:R-:W-:-:S03]  /*19f0*/  FADD.FTZ R0, R2, R5 ;  /* 0x0000000502007221 */ /* 0x000fc60000010000 */
[----:B------:R-:W-:Y:S01]  /*1a00*/  FFMA.FTZ R7, R2, R2, R7 ;  /* 0x0000000202077223 */ /* 0x000fe20000010007 */
[----:B------:R-:W-:-:S03]  /*1a10*/  FADD.FTZ R21, R21, R0 ;  /* 0x0000000015157221 */ /* 0x000fc60000010000 */
[----:B------:R-:W-:-:S07]  /*1a20*/  FADD.FTZ R22, R22, R7 ;  /* 0x0000000716167221 */ /* 0x000fce0000010000 */
.L_x_2503:
        /* <DEDUP_REMOVED lines=166> */
.L_x_2523:
        /* <DEDUP_REMOVED lines=71> */
.L_x_2510:
        /* <DEDUP_REMOVED lines=38> */
.L_x_2511:
[----:B------:R-:W-:Y:S05]  /*2b60*/  WARPSYNC.COLLECTIVE R7, `(.L_x_2512) ;  /* 0x0000000007087348 */ /* 0x000fea0003c00000 */
[----:B------:R-:W-:Y:S01]  /*2b70*/  NOP ;  /* 0x0000000000007918 */ /* 0x000fe20000000000 */
[----:B------:R-:W-:Y:S05]  /*2b80*/  ENDCOLLECTIVE ;  /* 0x000000000000791b */ /* 0x000fea0003800000 */
.L_x_2512:
        /* <DEDUP_REMOVED lines=14> */
.L_x_2513:
        /* <DEDUP_REMOVED lines=9> */
.L_x_2514:
        /* <DEDUP_REMOVED lines=11> */
.L_x_2515:
        /* <DEDUP_REMOVED lines=9> */
.L_x_2516:
        /* <DEDUP_REMOVED lines=11> */
.L_x_2517:
        /* <DEDUP_REMOVED lines=9> */
.L_x_2518:
        /* <DEDUP_REMOVED lines=11> */
.L_x_2519:
        /* <DEDUP_REMOVED lines=10> */
.L_x_2520:
        /* <DEDUP_REMOVED lines=9> */
.L_x_2521:
[----:B------:R-:W-:Y:S01]  /*3160*/  @!P0 FADD.FTZ R6, R6, R15 ;  /* 0x0000000f06068221 */ /* 0x000fe20000010000 */
[----:B------:R0:W-:Y:S04]  /*3170*/  STS [R13+0xc0], R12 ;  /* 0x0000c00c0d007388 */ /* 0x0001e80000000800 */
[----:B------:R0:W-:Y:S04]  /*3180*/  STS [R13+0xc4], R4 ;  /* 0x0000c4040d007388 */ /* 0x0001e80000000800 */
[----:B------:R0:W-:Y:S02]  /*3190*/  STS [R13+0xc8], R6 ;  /* 0x0000c8060d007388 */ /* 0x0001e40000000800 */
[----:B0-----:R-:W-:Y:S05]  /*31a0*/  WARPSYNC.COLLECTIVE R7, `(.L_x_2522) ;  /* 0x0000000007087348 */ /* 0x001fea0003c00000 */
[----:B------:R-:W-:Y:S01]  /*31b0*/  NOP ;  /* 0x0000000000007918 */ /* 0x000fe20000000000 */
[----:B0-----:R-:W-:Y:S05]  /*31c0*/  ENDCOLLECTIVE ;  /* 0x000000000000791b */ /* 0x001fea0003800000 */
.L_x_2522:
[----:B------:R-:W-:Y:S05]  /*31d0*/  BRA `(.L_x_2523) ;  /* 0xfffffff000ac7947 */ /* 0x000fea000383ffff */
.L_x_2524:
        /* <DEDUP_REMOVED lines=10> */
.L_x_3671:


//--------------------- .text._Z30group_norm_nhwc_fwd_sum_kernelI11Bf16IOFp16WLi64EEv26Group_norm_nhwc_fwd_params --------------------------
	.section	.text._Z30group_norm_nhwc_fwd_sum_kernelI11Bf16IOFp16WLi64EEv26Group_norm_nhwc_fwd_params,"ax",@progbits
	.align	128
        .global         _Z30group_norm_nhwc_fwd_sum_kernelI11Bf16IOFp16WLi64EEv26Group_norm_nhwc_fwd_params
        .type           _Z30group_norm_nhwc_fwd_sum_kernelI11Bf16IOFp16WLi64EEv26Group_norm_nhwc_fwd_params,@function
        .size           _Z30group_norm_nhwc_fwd_sum_kernelI11Bf16IOFp16WLi64EEv26Group_norm_nhwc_fwd_params,(.L_x_3672 - _Z30group_norm_nhwc_fwd_sum_kernelI11Bf16IOFp16WLi64EEv26Group_norm_nhwc_fwd_params)
        .other          _Z30group_norm_nhwc_fwd_sum_kernelI11Bf16IOFp16WLi64EEv26Group_norm_nhwc_fwd_params,@"STO_CUDA_ENTRY STV_DEFAULT"
_Z30group_norm_nhwc_fwd_sum_kernelI11Bf16IOFp16WLi64EEv26Group_norm_nhwc_fwd_params:
.text._Z30group_norm_nhwc_fwd_sum_kernelI11Bf16IOFp16WLi64EEv26Group_norm_nhwc_fwd_params:
        /* <DEDUP_REMOVED lines=40> */
.L_x_2527:
        /* <DEDUP_REMOVED lines=193> */
.L_x_2526:
        /* <DEDUP_REMOVED lines=95> */
.L_x_2528:
        /* <DEDUP_REMOVED lines=51> */
.L_x_2529:
        /* <DEDUP_REMOVED lines=20> */
.L_x_2531:
[----:B------:R-:W-:Y:S05]  /*18f0*/  BSYNC.RECONVERGENT B0 ;  /* 0x0000000000007941 */ /* 0x000fea0003800200 */
.L_x_2530:
[----:B------:R-:W-:Y:S01]  /*1900*/  IMAD.U32 R5, R5, 0x10000, RZ ;  /* 0x0001000005057824 */ /* 0x000fe200078e00ff */
[----:B------:R-:W-:-:S03]  /*1910*/  SHF.L.U32 R8, R8, 0x10, RZ ;  /* 0x0000001008087819 */ /* 0x000fc600000006ff */
[----:B------:R-:W-:Y:S02]  /*1920*/  FMUL.FTZ R3, R5, R5 ;  /* 0x0000000505037220 */ /* 0x000fe40000410000 */
[C---:B------:R-:W-:Y:S02]  /*1930*/  FADD.FTZ R5, R8.reuse, R5 ;  /* 0x0000000508057221 */ /* 0x040fe40000010000 */
[----:B------:R-:W-:Y:S02]  /*1940*/  FFMA.FTZ R8, R8, R8, R3 ;  /* 0x0000000808087223 */ /* 0x000fe40000010003 */
[----:B------:R-:W-:Y:S02]  /*1950*/  FADD.FTZ R20, R20, R5 ;  /* 0x0000000514147221 */ /* 0x000fe40000010000 */
[----:B------:R-:W-:-:S07]  /*1960*/  FADD.FTZ R21, R21, R8 ;  /* 0x0000000815157221 */ /* 0x000fce0000010000 */
.L_x_2525:
        /* <DEDUP_REMOVED lines=106> */
.L_x_2552:
        /* <DEDUP_REMOVED lines=13> */
.L_x_2532:
        /* <DEDUP_REMOVED lines=31> */
.L_x_2533:
        /* <DEDUP_REMOVED lines=10> */
.L_x_2534:
[----:B------:R-:W-:Y:S01]  /*2370*/  IMAD.MOV.U32 R22, RZ, RZ, R15 ;  /* 0x000000ffff167224 */ /* 0x000fe200078e000f */
[----:B------:R-:W-:-:S07]  /*2380*/  MOV R18, R23 ;  /* 0x0000001700127202 */ /* 0x000fce0000000f00 */
[----:B------:R-:W-:Y:S05]  /*2390*/  WARPSYNC.COLLECTIVE R19, `(.L_x_2535) ;  /* 0x0000000013087348 */ /* 0x000fea0003c00000 */
[----:B------:R0:W1:Y:S02]  /*23a0*/  SHFL.UP P0, R23, R22, R21, R20 ;  /* 0x0400001516177389 */ /* 0x0000640000000014 */
[----:B01----:R-:W-:Y:S05]  /*23b0*/  ENDCOLLECTIVE ;  /* 0x000000000000791b */ /* 0x003fea0003800000 */
.L_x_2535:
[----:B------:R-:W-:-:S04]  /*23c0*/  SEL R18, R18, RZ, P1 ;  /* 0x000000ff12127207 */ /* 0x000fc80000800000 */
[----:B------:R-:W-:Y:S01]  /*23d0*/  IADD3 R18, PT, PT, R17, R18, RZ ;  /* 0x0000001211127210 */ /* 0x000fe20007ffe0ff */
[----:B------:R-:W-:Y:S02]  /*23e0*/  IMAD.MOV.U32 R22, RZ, RZ, R16 ;  /* 0x000000ffff167224 */ /* 0x000fe400078e0010 */
[----:B------:R-:W-:-:S07]  /*23f0*/  FADD.FTZ R24, R15, R23 ;  /* 0x000000170f187221 */ /* 0x000fce0000010000 */
[----:B------:R-:W-:Y:S05]  /*2400*/  WARPSYNC.COLLECTIVE R19, `(.L_x_2536) ;  /* 0x0000000013087348 */ /* 0x000fea0003c00000 */
[----:B------:R0:W1:Y:S02]  /*2410*/  SHFL.UP P0, R23, R22, R21, R20 ;  /* 0x0400001516177389 */ /* 0x0000640000000014 */
[----:B01----:R-:W-:Y:S05]  /*2420*/  ENDCOLLECTIVE ;  /* 0x000000000000791b */ /* 0x003fea0003800000 */
.L_x_2536:
[----:B------:R-:W-:Y:S01]  /*2430*/  @P1 FSEL R15, R24, R15, !P3 ;  /* 0x0000000f180f1208 */ /* 0x000fe20005800000 */
[----:B------:R-:W-:Y:S02]  /*2440*/  HFMA2 R21, -RZ, RZ, 0, 1.1920928955078125e-07 ;  /* 0x00000002ff157431 */ /* 0x000fe400000001ff */
[----:B------:R-:W-:Y:S01]  /*2450*/  IMAD.MOV.U32 R22, RZ, RZ, R18 ;  /* 0x000000ffff167224 */ /* 0x000fe200078e0012 */
[----:B------:R-:W-:-:S07]  /*2460*/  MOV R25, R23 ;  /* 0x0000001700197202 */ /* 0x000fce0000000f00 */
[----:B------:R-:W-:Y:S05]  /*2470*/  WARPSYNC.COLLECTIVE R19, `(.L_x_2537) ;  /* 0x0000000013087348 */ /* 0x000fea0003c00000 */
[----:B------:R0:W1:Y:S02]  /*2480*/  SHFL.UP P0, R23, R22, R21, R20 ;  /* 0x0400001516177389 */ /* 0x0000640000000014 */
[----:B01----:R-:W-:Y:S05]  /*2490*/  ENDCOLLECTIVE ;  /* 0x000000000000791b */ /* 0x003fea0003800000 */
.L_x_2537:
        /* <DEDUP_REMOVED lines=9> */
.L_x_2538:
[----:B------:R-:W-:Y:S01]  /*2530*/  IMAD.IADD R17, R18, 0x1, R17 ;  /* 0x0000000112117824 */ /* 0x000fe200078e0211 */
[----:B------:R-:W-:Y:S02]  /*2540*/  MOV R22, R16 ;  /* 0x0000001000167202 */ /* 0x000fe40000000f00 */
[----:B------:R-:W-:-:S07]  /*2550*/  MOV R24, R23 ;  /* 0x0000001700187202 */ /* 0x000fce0000000f00 */
[----:B------:R-:W-:Y:S05]  /*2560*/  WARPSYNC.COLLECTIVE R19, `(.L_x_2539) ;  /* 0x0000000013087348 */ /* 0x000fea0003c00000 */
[----:B------:R0:W1:Y:S02]  /*2570*/  SHFL.UP P0, R23, R22, R21, R20 ;  /* 0x0400001516177389 */ /* 0x0000640000000014 */
[----:B01----:R-:W-:Y:S05]  /*2580*/  ENDCOLLECTIVE ;  /* 0x000000000000791b */ /* 0x003fea0003800000 */
.L_x_2539:
        /* <DEDUP_REMOVED lines=8> */
.L_x_2540:
        /* <DEDUP_REMOVED lines=9> */
.L_x_2541:
[----:B------:R-:W-:-:S04]  /*26a0*/  SEL R18, R18, RZ, P1 ;  /* 0x000000ff12127207 */ /* 0x000fc80000800000 */
[----:B------:R-:W-:Y:S01]  /*26b0*/  IADD3 R18, PT, PT, R17, R18, RZ ;  /* 0x0000001211127210 */ /* 0x000fe20007ffe0ff */
[----:B------:R-:W-:Y:S02]  /*26c0*/  IMAD.MOV.U32 R22, RZ, RZ, R16 ;  /* 0x000000ffff167224 */ /* 0x000fe400078e0010 */
[----:B------:R-:W-:-:S07]  /*26d0*/  FADD.FTZ R24, R15, R23 ;  /* 0x000000170f187221 */ /* 0x000fce0000010000 */
[----:B------:R-:W-:Y:S05]  /*26e0*/  WARPSYNC.COLLECTIVE R19, `(.L_x_2542) ;  /* 0x0000000013087348 */ /* 0x000fea0003c00000 */
[----:B------:R0:W1:Y:S02]  /*26f0*/  SHFL.UP P0, R23, R22, R21, R20 ;  /* 0x0400001516177389 */ /* 0x0000640000000014 */
[----:B01----:R-:W-:Y:S05]  /*2700*/  ENDCOLLECTIVE ;  /* 0x000000000000791b */ /* 0x003fea0003800000 */
.L_x_2542:
[----:B------:R-:W-:Y:S01]  /*2710*/  @P1 FSEL R15, R24, R15, !P2 ;  /* 0x0000000f180f1208 */ /* 0x000fe20005000000 */
[----:B------:R-:W-:Y:S02]  /*2720*/  HFMA2 R21, -RZ, RZ, 0, 4.76837158203125e-07 ;  /* 0x00000008ff157431 */ /* 0x000fe400000001ff */
[----:B------:R-:W-:Y:S01]  /*2730*/  IMAD.MOV.U32 R22, RZ, RZ, R18 ;  /* 0x000000ffff167224 */ /* 0x000fe200078e0012 */
[----:B------:R-:W-:-:S07]  /*2740*/  MOV R25, R23 ;  /* 0x0000001700197202 */ /* 0x000fce0000000f00 */
[----:B------:R-:W-:Y:S05]  /*2750*/  WARPSYNC.COLLECTIVE R19, `(.L_x_2543) ;  /* 0x0000000013087348 */ /* 0x000fea0003c00000 */
[----:B------:R0:W1:Y:S02]  /*2760*/  SHFL.UP P0, R23, R22, R21, R20 ;  /* 0x0400001516177389 */ /* 0x0000640000000014 */
[----:B01----:R-:W-:Y:S05]  /*2770*/  ENDCOLLECTIVE ;  /* 0x000000000000791b */ /* 0x003fea0003800000 */
.L_x_2543:
        /* <DEDUP_REMOVED lines=8> */
.L_x_2544:
[----:B------:R-:W-:Y:S01]  /*2800*/  IMAD.IADD R17, R18, 0x1, R17 ;  /* 0x0000000112117824 */ /* 0x000fe200078e0211 */
[----:B------:R-:W-:Y:S01]  /*2810*/  MOV R22, R16 ;  /* 0x0000001000167202 */ /* 0x000fe20000000f00 */
[----:B------:R-:W-:-:S07]  /*2820*/  IMAD.MOV.U32 R24, RZ, RZ, R23 ;  /* 0x000000ffff187224 */ /* 0x000fce00078e0017 */
[----:B------:R-:W-:Y:S05]  /*2830*/  WARPSYNC.COLLECTIVE R19, `(.L_x_2545) ;  /* 0x0000000013087348 */ /* 0x000fea0003c00000 */
[----:B------:R0:W1:Y:S02]  /*2840*/  SHFL.UP P0, R23, R22, R21, R20 ;  /* 0x0400001516177389 */ /* 0x0000640000000014 */
[----:B01----:R-:W-:Y:S05]  /*2850*/  ENDCOLLECTIVE ;  /* 0x000000000000791b */ /* 0x003fea0003800000 */
.L_x_2545:
        /* <DEDUP_REMOVED lines=8> */
.L_x_2546:
        /* <DEDUP_REMOVED lines=8> */
.L_x_2547:
[----:B------:R-:W-:-:S04]  /*2960*/  SEL R18, R18, RZ, P1 ;  /* 0x000000ff12127207 */ /* 0x000fc80000800000 */
[----:B------:R-:W-:Y:S01]  /*2970*/  IADD3 R18, PT, PT, R17, R18, RZ ;  /* 0x0000001211127210 */ /* 0x000fe20007ffe0ff */
[----:B------:R-:W-:Y:S01]  /*2980*/  IMAD.MOV.U32 R22, RZ, RZ, R16 ;  /* 0x000000ffff167224 */ /* 0x000fe200078e0010 */
[----:B------:R-:W-:-:S07]  /*2990*/  MOV R24, R23 ;  /* 0x0000001700187202 */ /* 0x000fce0000000f00 */
[----:B------:R-:W-:Y:S05]  /*29a0*/  WARPSYNC.COLLECTIVE R19, `(.L_x_2548) ;  /* 0x0000000013087348 */ /* 0x000fea0003c00000 */
[----:B------:R0:W1:Y:S02]  /*29b0*/  SHFL.UP P0, R23, R22, R21, R20 ;  /* 0x0400001516177389 */ /* 0x0000640000000014 */
[----:B01----:R-:W-:Y:S05]  /*29c0*/  ENDCOLLECTIVE ;  /* 0x000000000000791b */ /* 0x003fea0003800000 */
.L_x_2548:
        /* <DEDUP_REMOVED lines=10> */
.L_x_2549:
[----:B------:R-:W-:Y:S01]  /*2a70*/  MOV R22, R15 ;  /* 0x0000000f00167202 */ /* 0x000fe20000000f00 */
[----:B------:R-:W-:-:S07]  /*2a80*/  IMAD.MOV.U32 R13, RZ, RZ, R23 ;  /* 0x000000ffff0d7224 */ /* 0x000fce00078e0017 */
[----:B------:R-:W-:Y:S05]  /*2a90*/  WARPSYNC.COLLECTIVE R19, `(.L_x_2550) ;  /* 0x0000000013087348 */ /* 0x000fea0003c00000 */
[----:B------:R0:W1:Y:S02]  /*2aa0*/  SHFL.UP P0, R23, R22, R21, R20 ;  /* 0x0400001516177389 */ /* 0x0000640000000014 */
[----:B01----:R-:W-:Y:S05]  /*2ab0*/  ENDCOLLECTIVE ;  /* 0x000000000000791b */ /* 0x003fea0003800000 */
.L_x_2550:
[----:B------:R-:W-:Y:S01]  /*2ac0*/  MOV R22, R16 ;  /* 0x0000001000167202 */ /* 0x000fe20000000f00 */
[----:B------:R-:W-:-:S07]  /*2ad0*/  IMAD.MOV.U32 R24, RZ, RZ, R23 ;  /* 0x000000ffff187224 */ /* 0x000fce00078e0017 */
[----:B------:R-:W-:Y:S05]  /*2ae0*/  WARPSYNC.COLLECTIVE R19, `(.L_x_2551) ;  /* 0x0000000013087348 */ /* 0x000fea0003c00000 */
[----:B------:R0:W1:Y:S02]  /*2af0*/  SHFL.UP P0, R23, R22, R21, R20 ;  /* 0x0400001516177389 */ /* 0x0000640000000014 */
[----:B01----:R-:W-:Y:S05]  /*2b00*/  ENDCOLLECTIVE ;  /* 0x000000000000791b */ /* 0x003fea0003800000 */
.L_x_2551:
[----:B------:R-:W-:Y:S05]  /*2b10*/  BRA `(.L_x_2552) ;  /* 0xfffffff4003c7947 */ /* 0x000fea000383ffff */
.L_x_2553:
        /* <DEDUP_REMOVED lines=14> */
.L_x_3672:


//--------------------- .text._Z30group_norm_nhwc_fwd_sum_kernelI11Bf16IOFp16WLi128EEv26Group_norm_nhwc_fwd_params --------------------------
	.section	.text._Z30group_norm_nhwc_fwd_sum_kernelI11Bf16IOFp16WLi128EEv26Group_norm_nhwc_fwd_params,"ax",@progbits
	.align	128
        .global         _Z30group_norm_nhwc_fwd_sum_kernelI11Bf16IOFp16WLi128EEv26Group_norm_nhwc_fwd_params
        .type           _Z30group_norm_nhwc_fwd_sum_kernelI11Bf16IOFp16WLi128EEv26Group_norm_nhwc_fwd_params,@function
        .size           _Z30group_norm_nhwc_fwd_sum_kernelI11Bf16IOFp16WLi128EEv26Group_norm_nhwc_fwd_params,(.L_x_3673 - _Z30group_norm_nhwc_fwd_sum_kernelI11Bf16IOFp16WLi128EEv26Group_norm_nhwc_fwd_params)
        .other          _Z30group_norm_nhwc_fwd_sum_kernelI11Bf16IOFp16WLi128EEv26Group_norm_nhwc_fwd_params,@"STO_CUDA_ENTRY STV_DEFAULT"
_Z30group_norm_nhwc_fwd_sum_kernelI11Bf16IOFp16WLi128EEv26Group_norm_nhwc_fwd_params:
.text._Z30group_norm_nhwc_fwd_sum_kernelI11Bf16IOFp16WLi128EEv26Group_norm_nhwc_fwd_params:
        /* <DEDUP_REMOVED lines=40> */
.L_x_2556:
        /* <DEDUP_REMOVED lines=193> */
.L_x_2555:
        /* <DEDUP_REMOVED lines=95> */
.L_x_2557:
        /* <DEDUP_REMOVED lines=51> */
.L_x_2558:
        /* <DEDUP_REMOVED lines=20> */
.L_x_2560:
[----:B------:R-:W-:Y:S05]  /*18f0*/  BSYNC.RECONVERGENT B0 ;  /* 0x0000000000007941 */ /* 0x000fea0003800200 */
.L_x_2559:
[----:B------:R-:W-:Y:S01]  /*1900*/  IMAD.U32 R5, R5, 0x10000, RZ ;  /* 0x0001000005057824 */ /* 0x000fe200078e00ff */
[----:B------:R-:W-:-:S03]  /*1910*/  SHF.L.U32 R8, R8, 0x10, RZ ;  /* 0x0000001008087819 */ /* 0x000fc600000006ff */
[----:B------:R-:W-:Y:S02]  /*1920*/  FMUL.FTZ R3, R5, R5 ;  /* 0x0000000505037220 */ /* 0x000fe40000410000 */
[C---:B------:R-:W-:Y:S02]  /*1930*/  FADD.FTZ R5, R8.reuse, R5 ;  /* 0x0000000508057221 */ /* 0x040fe40000010000 */
[----:B------:R-:W-:Y:S02]  /*1940*/  FFMA.FTZ R8, R8, R8, R3 ;  /* 0x0000000808087223 */ /* 0x000fe40000010003 */
[----:B------:R-:W-:Y:S02]  /*1950*/  FADD.FTZ R20, R20, R5 ;  /* 0x0000000514147221 */ /* 0x000fe40000010000 */
[----:B------:R-:W-:-:S07]  /*1960*/  FADD.FTZ R21, R21, R8 ;  /* 0x0000000815157221 */ /* 0x000fce0000010000 */
.L_x_2554:
        /* <DEDUP_REMOVED lines=126> */
.L_x_2581:
        /* <DEDUP_REMOVED lines=32> */
.L_x_2561:
        /* <DEDUP_REMOVED lines=37> */
.L_x_2562:
        /* <DEDUP_REMOVED lines=9> */
.L_x_2563:
[----:B------:R-:W-:Y:S01]  /*2630*/  ISETP.GE.AND P6, PT, R20, 0x8, PT ;  /* 0x000000081400780c */ /* 0x000fe20003fc6270 */
[----:B------:R-:W-:Y:S01]  /*2640*/  IMAD.MOV.U32 R24, RZ, RZ, R3 ;  /* 0x000000ffff187224 */ /* 0x000fe200078e0003 */
[----:B------:R-:W-:-:S11]  /*2650*/  SEL R22, R25, RZ, P5 ;  /* 0x000000ff19167207 */ /* 0x000fd60002800000 */
[----:B------:R-:W-:Y:S05]  /*2660*/  WARPSYNC.COLLECTIVE R17, `(.L_x_2564) ;  /* 0x0000000011087348 */ /* 0x000fea0003c00000 */
[----:B------:R0:W1:Y:S02]  /*2670*/  SHFL.UP P0, R25, R24, R19, R18 ;  /* 0x0400001318197389 */ /* 0x0000640000000012 */
[----:B01----:R-:W-:Y:S05]  /*2680*/  ENDCOLLECTIVE ;  /* 0x000000000000791b */ /* 0x003fea0003800000 */
.L_x_2564:
[----:B------:R-:W-:Y:S02]  /*2690*/  IMAD.IADD R22, R21, 0x1, R22 ;  /* 0x0000000115167824 */ /* 0x000fe400078e0216 */
[----:B------:R-:W-:Y:S01]  /*26a0*/  IMAD.MOV.U32 R24, RZ, RZ, R0 ;  /* 0x000000ffff187224 */ /* 0x000fe200078e0000 */
[----:B------:R-:W-:-:S07]  /*26b0*/  MOV R26, R25 ;  /* 0x00000019001a7202 */ /* 0x000fce0000000f00 */
[----:B------:R-:W-:Y:S05]  /*26c0*/  WARPSYNC.COLLECTIVE R17, `(.L_x_2565) ;  /* 0x0000000011087348 */ /* 0x000fea0003c00000 */
[----:B------:R0:W1:Y:S02]  /*26d0*/  SHFL.UP P0, R25, R24, R19, R18 ;  /* 0x0400001318197389 */ /* 0x0000640000000012 */
[----:B01----:R-:W-:Y:S05]  /*26e0*/  ENDCOLLECTIVE ;  /* 0x000000000000791b */ /* 0x003fea0003800000 */
.L_x_2565:
        /* <DEDUP_REMOVED lines=8> */
.L_x_2566:
        /* <DEDUP_REMOVED lines=9> */
.L_x_2567:
[----:B------:R-:W-:Y:S01]  /*2800*/  IMAD.IADD R21, R22, 0x1, R21 ;  /* 0x0000000116157824 */ /* 0x000fe200078e0215 */
[----:B------:R-:W-:Y:S01]  /*2810*/  MOV R24, R0 ;  /* 0x0000000000187202 */ /* 0x000fe20000000f00 */
[----:B------:R-:W-:-:S07]  /*2820*/  IMAD.MOV.U32 R26, RZ, RZ, R25 ;  /* 0x000000ffff1a7224 */ /* 0x000fce00078e0019 */
[----:B------:R-:W-:Y:S05]  /*2830*/  WARPSYNC.COLLECTIVE R17, `(.L_x_2568) ;  /* 0x0000000011087348 */ /* 0x000fea0003c00000 */
[----:B------:R0:W1:Y:S02]  /*2840*/  SHFL.UP P0, R25, R24, R19, R18 ;  /* 0x0400001318197389 */ /* 0x0000640000000012 */
[----:B01----:R-:W-:Y:S05]  /*2850*/  ENDCOLLECTIVE ;  /* 0x000000000000791b */ /* 0x003fea0003800000 */
.L_x_2568:
        /* <DEDUP_REMOVED lines=8> */
.L_x_2569:
        /* <DEDUP_REMOVED lines=9> */
.L_x_2570:
[----:B------:R-:W-:Y:S01]  /*2970*/  IADD3 R22, PT, PT, R21, R22, RZ ;  /* 0x0000001615167210 */ /* 0x000fe20007ffe0ff */
[----:B------:R-:W-:Y:S01]  /*2980*/  IMAD.MOV.U32 R24, RZ, RZ, R0 ;  /* 0x000000ffff187224 */ /* 0x000fe200078e0000 */
[----:B------:R-:W-:-:S07]  /*2990*/  MOV R26, R25 ;  /* 0x00000019001a7202 */ /* 0x000fce0000000f00 */
[----:B------:R-:W-:Y:S05]  /*29a0*/  WARPSYNC.COLLECTIVE R17, `(.L_x_2571) ;  /* 0x0000000011087348 */ /* 0x000fea0003c00000 */
[----:B------:R0:W1:Y:S02]  /*29b0*/  SHFL.UP P0, R25, R24, R19, R18 ;  /* 0x0400001318197389 */ /* 0x0000640000000012 */
[----:B01----:R-:W-:Y:S05]  /*29c0*/  ENDCOLLECTIVE ;  /* 0x000000000000791b */ /* 0x003fea0003800000 */
.L_x_2571:
        /* <DEDUP_REMOVED lines=8> */
.L_x_2572:
        /* <DEDUP_REMOVED lines=9> */
.L_x_2573:
[----:B------:R-:W-:-:S05]  /*2ae0*/  SEL R23, R23, RZ, P6 ;  /* 0x000000ff17177207 */ /* 0x000fca0003000000 */
[----:B------:R-:W-:Y:S01]  /*2af0*/  IMAD.IADD R23, R22, 0x1, R23 ;  /* 0x0000000116177824 */ /* 0x000fe200078e0217 */
[----:B------:R-:W-:Y:S01]  /*2b00*/  MOV R24, R0 ;  /* 0x0000000000187202 */ /* 0x000fe20000000f00 */
[----:B------:R-:W-:-:S07]  /*2b10*/  FADD.FTZ R20, R3, R25 ;  /* 0x0000001903147221 */ /* 0x000fce0000010000 */
[----:B------:R-:W-:Y:S05]  /*2b20*/  WARPSYNC.COLLECTIVE R17, `(.L_x_2574) ;  /* 0x0000000011087348 */ /* 0x000fea0003c00000 */
[----:B------:R0:W1:Y:S02]  /*2b30*/  SHFL.UP P0, R25, R24, R19, R18 ;  /* 0x0400001318197389 */ /* 0x0000640000000012 */
[----:B01----:R-:W-:Y:S05]  /*2b40*/  ENDCOLLECTIVE ;  /* 0x000000000000791b */ /* 0x003fea0003800000 */
.L_x_2574:
        /* <DEDUP_REMOVED lines=8> */
.L_x_2575:
        /* <DEDUP_REMOVED lines=8> */
.L_x_2576:
[----:B------:R-:W-:Y:S01]  /*2c50*/  IADD3 R22, PT, PT, R23, R22, RZ ;  /* 0x0000001617167210 */ /* 0x000fe20007ffe0ff */
[----:B------:R-:W-:Y:S01]  /*2c60*/  IMAD.MOV.U32 R24, RZ, RZ, R0 ;  /* 0x000000ffff187224 */ /* 0x000fe200078e0000 */
[----:B------:R-:W-:-:S07]  /*2c70*/  MOV R26, R25 ;  /* 0x00000019001a7202 */ /* 0x000fce0000000f00 */
[----:B------:R-:W-:Y:S05]  /*2c80*/  WARPSYNC.COLLECTIVE R17, `(.L_x_2577) ;  /* 0x0000000011087348 */ /* 0x000fea0003c00000 */
[----:B------:R0:W1:Y:S02]  /*2c90*/  SHFL.UP P0, R25, R24, R19, R18 ;  /* 0x0400001318197389 */ /* 0x0000640000000012 */
[----:B01----:R-:W-:Y:S05]  /*2ca0*/  ENDCOLLECTIVE ;  /* 0x000000000000791b */ /* 0x003fea0003800000 */
.L_x_2577:
        /* <DEDUP_REMOVED lines=8> */
.L_x_2578:
[----:B------:R-:W-:-:S05]  /*2d30*/  FADD.FTZ R21, R0, R21 ;  /* 0x0000001500157221 */ /* 0x000fca0000010000 */
[----:B------:R-:W-:Y:S02]  /*2d40*/  @P4 FSEL R0, R21, R0, !P5 ;  /* 0x0000000015004208 */ /* 0x000fe40006800000 */
[----:B------:R-:W-:Y:S01]  /*2d50*/  MOV R24, R3 ;  /* 0x0000000300187202 */ /* 0x000fe20000000f00 */
[----:B------:R-:W-:-:S07]  /*2d60*/  IMAD.MOV.U32 R21, RZ, RZ, R25 ;  /* 0x000000ffff157224 */ /* 0x000fce00078e0019 */
[----:B------:R-:W-:Y:S05]  /*2d70*/  WARPSYNC.COLLECTIVE R17, `(.L_x_2579) ;  /* 0x0000000011087348 */ /* 0x000fea0003c00000 */
[----:B------:R0:W1:Y:S02]  /*2d80*/  SHFL.UP P0, R25, R24, R19, R18 ;  /* 0x0400001318197389 */ /* 0x0000640000000012 */
[----:B01----:R-:W-:Y:S05]  /*2d90*/  ENDCOLLECTIVE ;  /* 0x000000000000791b */ /* 0x003fea0003800000 */
.L_x_2579:
[----:B------:R-:W-:Y:S01]  /*2da0*/  MOV R24, R0 ;  /* 0x0000000000187202 */ /* 0x000fe20000000f00 */
[----:B------:R-:W-:-:S07]  /*2db0*/  IMAD.MOV.U32 R3, RZ, RZ, R25 ;  /* 0x000000ffff037224 */ /* 0x000fce00078e0019 */
[----:B------:R-:W-:Y:S05]  /*2dc0*/  WARPSYNC.COLLECTIVE R17, `(.L_x_2580) ;  /* 0x0000000011087348 */ /* 0x000fea0003c00000 */
[----:B------:R0:W1:Y:S02]  /*2dd0*/  SHFL.UP P0, R25, R24, R19, R18 ;  /* 0x0400001318197389 */ /* 0x0000640000000012 */
[----:B01----:R-:W-:Y:S05]  /*2de0*/  ENDCOLLECTIVE ;  /* 0x000000000000791b */ /* 0x003fea0003800000 */
.L_x_2580:
[----:B------:R-:W-:Y:S05]  /*2df0*/  BRA `(.L_x_2581) ;  /* 0xfffffff000d47947 */ /* 0x000fea000383ffff */
.L_x_2582:
        /* <DEDUP_REMOVED lines=16> */
.L_x_3673:


//--------------------- .text._Z30group_norm_nhwc_fwd_sum_kernelI11Bf16IOFp16WLi192EEv26Group_norm_nhwc_fwd_params --------------------------
	.section	.text._Z30group_norm_nhwc_fwd_sum_kernelI11Bf16IOFp16WLi192EEv26Group_norm_nhwc_fwd_params,"ax",@progbits
	.align	128
        .global         _Z30group_norm_nhwc_fwd_sum_kernelI11Bf16IOFp16WLi192EEv26Group_norm_nhwc_fwd_params
        .type           _Z30group_norm_nhwc_fwd_sum_kernelI11Bf16IOFp16WLi192EEv26Group_norm_nhwc_fwd_params,@function
        .size           _Z30group_norm_nhwc_fwd_sum_kernelI11Bf16IOFp16WLi192EEv26Group_norm_nhwc_fwd_params,(.L_x_3674 - _Z30group_norm_nhwc_fwd_sum_kernelI11Bf16IOFp16WLi192EEv26Group_norm_nhwc_fwd_params)
        .other          _Z30group_norm_nhwc_fwd_sum_kernelI11Bf16IOFp16WLi192EEv26Group_norm_nhwc_fwd_params,@"STO_CUDA_ENTRY STV_DEFAULT"
_Z30group_norm_nhwc_fwd_sum_kernelI11Bf16IOFp16WLi192EEv26Group_norm_nhwc_fwd_params:
.text._Z30group_norm_nhwc_fwd_sum_kernelI11Bf16IOFp16WLi192EEv26Group_norm_nhwc_fwd_params:
        /* <DEDUP_REMOVED lines=40> */
.L_x_2585:
        /* <DEDUP_REMOVED lines=196> */
.L_x_2584:
        /* <DEDUP_REMOVED lines=95> */
.L_x_2586:
        /* <DEDUP_REMOVED lines=51> */
.L_x_2587:
        /* <DEDUP_REMOVED lines=20> */
.L_x_2589:
[----:B------:R-:W-:Y:S05]  /*1920*/  BSYNC.RECONVERGENT B0 ;  /* 0x0000000000007941 */ /* 0x000fea0003800200 */
.L_x_2588:
[----:B------:R-:W-:Y:S01]  /*1930*/  IMAD.U32 R5, R0, 0x10000, RZ ;  /* 0x0001000000057824 */ /* 0x000fe200078e00ff */
[----:B------:R-:W-:-:S03]  /*1940*/  SHF.L.U32 R8, R8, 0x10, RZ ;  /* 0x0000001008087819 */ /* 0x000fc600000006ff */
[----:B------:R-:W-:Y:S02]  /*1950*/  FMUL.FTZ R7, R5, R5 ;  /* 0x0000000505077220 */ /* 0x000fe40000410000 */
[C---:B------:R-:W-:Y:S02]  /*1960*/  FADD.FTZ R5, R8.reuse, R5 ;  /* 0x0000000508057221 */ /* 0x040fe40000010000 */
[----:B------:R-:W-:Y:S02]  /*1970*/  FFMA.FTZ R8, R8, R8, R7 ;  /* 0x0000000808087223 */ /* 0x000fe40000010007 */
[----:B------:R-:W-:Y:S02]  /*1980*/  FADD.FTZ R20, R20, R5 ;  /* 0x0000000514147221 */ /* 0x000fe40000010000 */
[----:B------:R-:W-:-:S07]  /*1990*/  FADD.FTZ R21, R21, R8 ;  /* 0x0000000815157221 */ /* 0x000fce0000010000 */
.L_x_2583:
        /* <DEDUP_REMOVED lines=144> */
.L_x_2610:
        /* <DEDUP_REMOVED lines=48> */
.L_x_2590:
        /* <DEDUP_REMOVED lines=39> */
.L_x_2591:
[----:B------:R-:W-:Y:S02]  /*2810*/  HFMA2 R27, -RZ, RZ, 0, 0 ;  /* 0x00000000ff1b7431 */ /* 0x000fe400000001ff */
[----:B------:R-:W-:Y:S01]  /*2820*/  IMAD.MOV.U32 R0, RZ, RZ, 0x1 ;  /* 0x00000001ff007424 */ /* 0x000fe200078e00ff */
[----:B------:R-:W-:Y:S01]  /*2830*/  ISETP.GE.AND P6, PT, R5, 0x1, PT ;  /* 0x000000010500780c */ /* 0x000fe20003fc6270 */
[----:B------:R-:W-:-:S12]  /*2840*/  IMAD.MOV.U32 R28, RZ, RZ, -0x1 ;  /* 0xffffffffff1c7424 */ /* 0x000fd800078e00ff */
[----:B------:R-:W-:Y:S05]  /*2850*/  WARPSYNC.COLLECTIVE R28, `(.L_x_2592) ;  /* 0x000000001c087348 */ /* 0x000fea0003c00000 */
[----:B------:R0:W1:Y:S02]  /*2860*/  SHFL.UP P0, R0, R3, R0, R27 ;  /* 0x0400000003007389 */ /* 0x000064000000001b */
[----:B01----:R-:W-:Y:S05]  /*2870*/  ENDCOLLECTIVE ;  /* 0x000000000000791b */ /* 0x003fea0003800000 */
.L_x_2592:
        /* <DEDUP_REMOVED lines=9> */
.L_x_2593:
        /* <DEDUP_REMOVED lines=8> */
.L_x_2594:
        /* <DEDUP_REMOVED lines=9> */
.L_x_2595:
        /* <DEDUP_REMOVED lines=8> */
.L_x_2596:
        /* <DEDUP_REMOVED lines=8> */
.L_x_2597:
        /* <DEDUP_REMOVED lines=9> */
.L_x_2598:
        /* <DEDUP_REMOVED lines=8> */
.L_x_2599:
        /* <DEDUP_REMOVED lines=8> */
.L_x_2600:
        /* <DEDUP_REMOVED lines=9> */
.L_x_2601:
        /* <DEDUP_REMOVED lines=8> */
.L_x_2602:
        /* <DEDUP_REMOVED lines=8> */
.L_x_2603:
        /* <DEDUP_REMOVED lines=9> */
.L_x_2604:
        /* <DEDUP_REMOVED lines=8> */
.L_x_2605:
        /* <DEDUP_REMOVED lines=8> */
.L_x_2606:
        /* <DEDUP_REMOVED lines=9> */
.L_x_2607:
[----:B------:R-:W-:Y:S01]  /*3060*/  IMAD.MOV.U32 R3, RZ, RZ, R4 ;  /* 0x000000ffff037224 */ /* 0x000fe200078e0004 */
[----:B------:R-:W-:Y:S01]  /*3070*/  MOV R5, R0 ;  /* 0x0000000000057202 */ /* 0x000fe20000000f00 */
[----:B------:R-:W-:-:S07]  /*3080*/  HFMA2 R0, -RZ, RZ, 0, 5.9604644775390625e-08 ;  /* 0x00000001ff007431 */ /* 0x000fce00000001ff */
[----:B------:R-:W-:Y:S05]  /*3090*/  WARPSYNC.COLLECTIVE R28, `(.L_x_2608) ;  /* 0x000000001c087348 */ /* 0x000fea0003c00000 */
[----:B------:R0:W1:Y:S02]  /*30a0*/  SHFL.UP P0, R0, R3, R0, R27 ;  /* 0x0400000003007389 */ /* 0x000064000000001b */
[----:B01----:R-:W-:Y:S05]  /*30b0*/  ENDCOLLECTIVE ;  /* 0x000000000000791b */ /* 0x003fea0003800000 */
.L_x_2608:
[----:B------:R-:W-:Y:S01]  /*30c0*/  MOV R3, R2 ;  /* 0x0000000200037202 */ /* 0x000fe20000000f00 */
[----:B------:R-:W-:Y:S02]  /*30d0*/  IMAD.MOV.U32 R4, RZ, RZ, R0 ;  /* 0x000000ffff047224 */ /* 0x000fe400078e0000 */
[----:B------:R-:W-:-:S07]  /*30e0*/  IMAD.MOV.U32 R0, RZ, RZ, 0x1 ;  /* 0x00000001ff007424 */ /* 0x000fce00078e00ff */
[----:B------:R-:W-:Y:S05]  /*30f0*/  WARPSYNC.COLLECTIVE R28, `(.L_x_2609) ;  /* 0x000000001c087348 */ /* 0x000fea0003c00000 */
[----:B------:R0:W1:Y:S02]  /*3100*/  SHFL.UP P0, R0, R3, R0, R27 ;  /* 0x0400000003007389 */ /* 0x000064000000001b */
[----:B01----:R-:W-:Y:S05]  /*3110*/  ENDCOLLECTIVE ;  /* 0x000000000000791b */ /* 0x003fea0003800000 */
.L_x_2609:
[----:B------:R-:W-:Y:S01]  /*3120*/  MOV R2, R0 ;  /* 0x0000000000027202 */ /* 0x000fe20000000f00 */
[----:B------:R-:W-:Y:S06]  /*3130*/  BRA `(.L_x_2610) ;  /* 0xfffffff000587947 */ /* 0x000fec000383ffff */
.L_x_2611:
        /* <DEDUP_REMOVED lines=12> */
.L_x_3674:


//--------------------- .text._Z30group_norm_nhwc_fwd_sum_kernelI11Bf16IOFp16WLi448EEv26Group_norm_nhwc_fwd_params --------------------------
	.section	.text._Z30group_norm_nhwc_fwd_sum_kernelI11Bf16IOFp16WLi448EEv26Group_norm_nhwc_fwd_params,"ax",@progbits
	.align	128
        .global         _Z30group_norm_nhwc_fwd_sum_kernelI11Bf16IOFp16WLi448EEv26Group_norm_nhwc_fwd_params
        .type           _Z30group_norm_nhwc_fwd_sum_kernelI11Bf16IOFp16WLi448EEv26Group_norm_nhwc_fwd_params,@function
        .size           _Z30group_norm_nhwc_fwd_sum_kernelI11Bf16IOFp16WLi448EEv26Group_norm_nhwc_fwd_params,(.L_x_3675 - _Z30group_norm_nhwc_fwd_sum_kernelI11Bf16IOFp16WLi448EEv26Group_norm_nhwc_fwd_params)
        .other          _Z30group_norm_nhwc_fwd_sum_kernelI11Bf16IOFp16WLi448EEv26Group_norm_nhwc_fwd_params,@"STO_CUDA_ENTRY STV_DEFAULT"
_Z30group_norm_nhwc_fwd_sum_kernelI11Bf16IOFp16WLi448EEv26Group_norm_nhwc_fwd_params:
.text._Z30group_norm_nhwc_fwd_sum_kernelI11Bf16IOFp16WLi448EEv26Group_norm_nhwc_fwd_params:
        /* <DEDUP_REMOVED lines=40> */
.L_x_2614:
        /* <DEDUP_REMOVED lines=195> */
.L_x_2613:
        /* <DEDUP_REMOVED lines=101> */
.L_x_2615:
        /* <DEDUP_REMOVED lines=51> */
.L_x_2616:
        /* <DEDUP_REMOVED lines=20> */
.L_x_2618:
[----:B------:R-:W-:Y:S05]  /*1970*/  BSYNC.RECONVERGENT B0 ;  /* 0x0000000000007941 */ /* 0x000fea0003800200 */
.L_x_2617:
[----:B------:R-:W-:Y:S02]  /*1980*/  IMAD.U32 R8, R8, 0x10000, RZ ;  /* 0x0001000008087824 */ /* 0x000fe400078e00ff */
[----:B------:R-:W-:Y:S02]  /*1990*/  IMAD.U32 R9, R9, 0x10000, RZ ;  /* 0x0001000009097824 */ /* 0x000fe400078e00ff */
[----:B------:R-:W-:Y:S02]  /*19a0*/  FMUL.FTZ R2, R8, R8 ;  /* 0x0000000808027220 */ /* 0x000fe40000410000 */
[C---:B------:R-:W-:Y:S02]  /*19b0*/  FADD.FTZ R8, R9.reuse, R8 ;  /* 0x0000000809087221 */ /* 0x040fe40000010000 */
[----:B------:R-:W-:Y:S02]  /*19c0*/  FFMA.FTZ R9, R9, R9, R2 ;  /* 0x0000000909097223 */ /* 0x000fe40000010002 */
[----:B------:R-:W-:-:S02]  /*19d0*/  FADD.FTZ R7, R7, R8 ;  /* 0x0000000807077221 */ /* 0x000fc40000010000 */
[----:B------:R-:W-:-:S07]  /*19e0*/  FADD.FTZ R6, R6, R9 ;  /* 0x0000000906067221 */ /* 0x000fce0000010000 */
.L_x_2612:
        /* <DEDUP_REMOVED lines=223> */
.L_x_2639:
        /* <DEDUP_REMOVED lines=114> */
.L_x_2619:
        /* <DEDUP_REMOVED lines=44> */
.L_x_2620:
        /* <DEDUP_REMOVED lines=9> */
.L_x_2621:
        /* <DEDUP_REMOVED lines=9> */
.L_x_2622:
        /* <DEDUP_REMOVED lines=9> */
.L_x_2623:
        /* <DEDUP_REMOVED lines=9> */
.L_x_2624:
[----:B------:R-:W-:Y:S01]  /*3400*/  SEL R3, R0, RZ, P1 ;  /* 0x000000ff00037207 */ /* 0x000fe20000800000 */
[----:B------:R-:W-:-:S03]  /*3410*/  IMAD.MOV.U32 R0, RZ, RZ, 0x2 ;  /* 0x00000002ff007424 */ /* 0x000fc600078e00ff */
[----:B------:R-:W-:Y:S01]  /*3420*/  IADD3 R50, PT, PT, R50, R3, RZ ;  /* 0x0000000332327210 */ /* 0x000fe20007ffe0ff */
[----:B------:R-:W-:-:S07]  /*3430*/  IMAD.MOV.U32 R3, RZ, RZ, R4 ;  /* 0x000000ffff037224 */ /* 0x000fce00078e0004 */
[----:B------:R-:W-:Y:S05]  /*3440*/  WARPSYNC.COLLECTIVE R49, `(.L_x_2625) ;  /* 0x0000000031087348 */ /* 0x000fea0003c00000 */
[----:B------:R0:W1:Y:S02]  /*3450*/  SHFL.UP P6, R0, R3, R0, R48 ;  /* 0x0400000003007389 */ /* 0x00006400000c0030 */
[----:B01----:R-:W-:Y:S05]  /*3460*/  ENDCOLLECTIVE ;  /* 0x000000000000791b */ /* 0x003fea0003800000 */
.L_x_2625:
        /* <DEDUP_REMOVED lines=9> */
.L_x_2626:
        /* <DEDUP_REMOVED lines=9> */
.L_x_2627:
[----:B------:R-:W-:Y:S01]  /*3590*/  SEL R3, R0, RZ, P1 ;  /* 0x000000ff00037207 */ /* 0x000fe20000800000 */
[----:B------:R-:W-:-:S03]  /*35a0*/  IMAD.MOV.U32 R0, RZ, RZ, 0x4 ;  /* 0x00000004ff007424 */ /* 0x000fc600078e00ff */
[----:B------:R-:W-:Y:S01]  /*35b0*/  IADD3 R50, PT, PT, R50, R3, RZ ;  /* 0x0000000332327210 */ /* 0x000fe20007ffe0ff */
[----:B------:R-:W-:-:S07]  /*35c0*/  IMAD.MOV.U32 R3, RZ, RZ, R4 ;  /* 0x000000ffff037224 */ /* 0x000fce00078e0004 */
[----:B------:R-:W-:Y:S05]  /*35d0*/  WARPSYNC.COLLECTIVE R49, `(.L_x_2628) ;  /* 0x0000000031087348 */ /* 0x000fea0003c00000 */
[----:B------:R0:W1:Y:S02]  /*35e0*/  SHFL.UP P6, R0, R3, R0, R48 ;  /* 0x0400000003007389 */ /* 0x00006400000c0030 */
[----:B01----:R-:W-:Y:S05]  /*35f0*/  ENDCOLLECTIVE ;  /* 0x000000000000791b */ /* 0x003fea0003800000 */
.L_x_2628:
        /* <DEDUP_REMOVED lines=8> */
.L_x_2629:
        /* <DEDUP_REMOVED lines=9> */
.L_x_2630:
        /* <DEDUP_REMOVED lines=8> */
.L_x_2631:
        /* <DEDUP_REMOVED lines=9> */
.L_x_2632:
        /* <DEDUP_REMOVED lines=9> */
.L_x_2633:
        /* <DEDUP_REMOVED lines=8> */
.L_x_2634:
        /* <DEDUP_REMOVED lines=9> */
.L_x_2635:
        /* <DEDUP_REMOVED lines=9> */
.L_x_2636:
[----:B------:R-:W-:Y:S01]  /*3a50*/  ISETP.NE.AND P0, PT, R61, RZ, PT ;  /* 0x000000ff3d00720c */ /* 0x000fe20003f05270 */
[----:B------:R-:W-:Y:S02]  /*3a60*/  IMAD.MOV.U32 R3, RZ, RZ, R4 ;  /* 0x000000ffff037224 */ /* 0x000fe400078e0004 */
[----:B------:R-:W-:Y:S02]  /*3a70*/  IMAD.MOV.U32 R60, RZ, RZ, R0 ;  /* 0x000000ffff3c7224 */ /* 0x000fe400078e0000 */
[----:B------:R-:W-:-:S08]  /*3a80*/  HFMA2 R0, -RZ, RZ, 0, 5.9604644775390625e-08 ;  /* 0x00000001ff007431 */ /* 0x000fd000000001ff */
[----:B------:R-:W-:Y:S05]  /*3a90*/  WARPSYNC.COLLECTIVE R49, `(.L_x_2637) ;  /* 0x0000000031087348 */ /* 0x000fea0003c00000 */
[----:B------:R0:W1:Y:S02]  /*3aa0*/  SHFL.UP P6, R0, R3, R0, R48 ;  /* 0x0400000003007389 */ /* 0x00006400000c0030 */
[----:B01----:R-:W-:Y:S05]  /*3ab0*/  ENDCOLLECTIVE ;  /* 0x000000000000791b */ /* 0x003fea0003800000 */
.L_x_2637:
[----:B------:R-:W-:Y:S02]  /*3ac0*/  IMAD.MOV.U32 R3, RZ, RZ, R2 ;  /* 0x000000ffff037224 */ /* 0x000fe400078e0002 */
[----:B------:R-:W-:Y:S01]  /*3ad0*/  IMAD.MOV.U32 R4, RZ, RZ, R0 ;  /* 0x000000ffff047224 */ /* 0x000fe200078e0000 */
[----:B------:R-:W-:-:S07]  /*3ae0*/  MOV R0, 0x1 ;  /* 0x0000000100007802 */ /* 0x000fce0000000f00 */
[----:B------:R-:W-:Y:S05]  /*3af0*/  WARPSYNC.COLLECTIVE R49, `(.L_x_2638) ;  /* 0x0000000031087348 */ /* 0x000fea0003c00000 */
[----:B------:R0:W1:Y:S02]  /*3b00*/  SHFL.UP P6, R0, R3, R0, R48 ;  /* 0x0400000003007389 */ /* 0x00006400000c0030 */
[----:B01----:R-:W-:Y:S05]  /*3b10*/  ENDCOLLECTIVE ;  /* 0x000000000000791b */ /* 0x003fea0003800000 */
.L_x_2638:
[----:B------:R-:W-:Y:S01]  /*3b20*/  IMAD.MOV.U32 R2, RZ, RZ, R0 ;  /* 0x000000ffff027224 */ /* 0x000fe200078e0000 */
[----:B------:R-:W-:Y:S06]  /*3b30*/  BRA `(.L_x_2639) ;  /* 0xffffffec00287947 */ /* 0x000fec000383ffff */
.L_x_2640:
        /* <DEDUP_REMOVED lines=12> */
.L_x_3675:


//--------------------- .text._Z30group_norm_nhwc_fwd_sum_kernelI11Bf16IOFp16WLi256EEv26Group_norm_nhwc_fwd_params --------------------------
	.section	.text._Z30group_norm_nhwc_fwd_sum_kernelI11Bf16IOFp16WLi256EEv26Group_norm_nhwc_fwd_params,"ax",@progbits
	.align	128
        .global         _Z30group_norm_nhwc_fwd_sum_kernelI11Bf16IOFp16WLi256EEv26Group_norm_nhwc_fwd_params
        .type           _Z30group_norm_nhwc_fwd_sum_kernelI11Bf16IOFp16WLi256EEv26Group_norm_nhwc_fwd_params,@function
        .size           _Z30group_norm_nhwc_fwd_sum_kernelI11Bf16IOFp16WLi256EEv26Group_norm_nhwc_fwd_params,(.L_x_3676 - _Z30group_norm_nhwc_fwd_sum_kernelI11Bf16IOFp16WLi256EEv26Group_norm_nhwc_fwd_params)
        .other          _Z30group_norm_nhwc_fwd_sum_kernelI11Bf16IOFp16WLi256EEv26Group_norm_nhwc_fwd_params,@"STO_CUDA_ENTRY STV_DEFAULT"
_Z30group_norm_nhwc_fwd_sum_kernelI11Bf16IOFp16WLi256EEv26Group_norm_nhwc_fwd_params:
.text._Z30group_norm_nhwc_fwd_sum_kernelI11Bf16IOFp16WLi256EEv26Group_norm_nhwc_fwd_params:
        /* <DEDUP_REMOVED lines=42> */
.L_x_2643:
        /* <DEDUP_REMOVED lines=193> */
.L_x_2642:
        /* <DEDUP_REMOVED lines=97> */
.L_x_2644:
        /* <DEDUP_REMOVED lines=51> */
.L_x_2645:
        /* <DEDUP_REMOVED lines=20> */
.L_x_2647:
[----:B------:R-:W-:Y:S05]  /*1930*/  BSYNC.RECONVERGENT B0 ;  /* 0x0000000000007941 */ /* 0x000fea0003800200 */
.L_x_2646:
[----:B------:R-:W-:Y:S01]  /*1940*/  IMAD.U32 R5, R5, 0x10000, RZ ;  /* 0x0001000005057824 */ /* 0x000fe200078e00ff */
[----:B------:R-:W-:-:S03]  /*1950*/  SHF.L.U32 R10, R10, 0x10, RZ ;  /* 0x000000100a0a7819 */ /* 0x000fc600000006ff */
[----:B------:R-:W-:Y:S02]  /*1960*/  FMUL.FTZ R7, R5, R5 ;  /* 0x0000000505077220 */ /* 0x000fe40000410000 */
[C---:B------:R-:W-:Y:S02]  /*1970*/  FADD.FTZ R5, R10.reuse, R5 ;  /* 0x000000050a057221 */ /* 0x040fe40000010000 */
[----:B------:R-:W-:Y:S02]  /*1980*/  FFMA.FTZ R10, R10, R10, R7 ;  /* 0x0000000a0a0a7223 */ /* 0x000fe40000010007 */
[----:B------:R-:W-:Y:S02]  /*1990*/  FADD.FTZ R4, R4, R5 ;  /* 0x0000000504047221 */ /* 0x000fe40000010000 */
[----:B------:R-:W-:-:S07]  /*19a0*/  FADD.FTZ R3, R3, R10 ;  /* 0x0000000a03037221 */ /* 0x000fce0000010000 */
.L_x_2641:
        /* <DEDUP_REMOVED lines=164> */
.L_x_2668:
        /* <DEDUP_REMOVED lines=62> */
.L_x_2648:
        /* <DEDUP_REMOVED lines=43> */
.L_x_2649:
        /* <DEDUP_REMOVED lines=8> */
.L_x_2650:
        /* <DEDUP_REMOVED lines=10> */
.L_x_2651:
        /* <DEDUP_REMOVED lines=9> */
.L_x_2652:
        /* <DEDUP_REMOVED lines=10> */
.L_x_2653:
        /* <DEDUP_REMOVED lines=8> */
.L_x_2654:
        /* <DEDUP_REMOVED lines=9> */
.L_x_2655:
        /* <DEDUP_REMOVED lines=10> */
.L_x_2656:
        /* <DEDUP_REMOVED lines=8> */
.L_x_2657:
[----:B------:R-:W-:Y:S01]  /*2f00*/  MOV R3, R2 ;  /* 0x0000000200037202 */ /* 0x000fe20000000f00 */
[----:B------:R-:W-:-:S05]  /*2f10*/  FADD.FTZ R35, R4, R35 ;  /* 0x0000002304237221 */ /* 0x000fca0000010000 */
[----:B------:R-:W-:Y:S01]  /*2f20*/  @P2 FSEL R4, R35, R4, !P1 ;  /* 0x0000000423042208 */ /* 0x000fe20004800000 */
[----:B------:R-:W-:-:S07]  /*2f30*/  IMAD.MOV.U32 R35, RZ, RZ, RZ ;  /* 0x000000ffff237224 */ /* 0x000fce00078e00ff */
[----:B------:R-:W-:Y:S05]  /*2f40*/  WARPSYNC.COLLECTIVE R36, `(.L_x_2658) ;  /* 0x0000000024087348 */ /* 0x000fea0003c00000 */
[----:B------:R0:W1:Y:S02]  /*2f50*/  SHFL.UP P0, R35, R3, R0, R35 ;  /* 0x0400000003237389 */ /* 0x0000640000000023 */
[----:B01----:R-:W-:Y:S05]  /*2f60*/  ENDCOLLECTIVE ;  /* 0x000000000000791b */ /* 0x003fea0003800000 */
.L_x_2658:
        /* <DEDUP_REMOVED lines=11> */
.L_x_2659:
        /* <DEDUP_REMOVED lines=9> */
.L_x_2660:
        /* <DEDUP_REMOVED lines=8> */
.L_x_2661:
        /* <DEDUP_REMOVED lines=11> */
.L_x_2662:
        /* <DEDUP_REMOVED lines=8> */
.L_x_2663:
        /* <DEDUP_REMOVED lines=10> */
.L_x_2664:
        /* <DEDUP_REMOVED lines=9> */
.L_x_2665:
[----:B------:R-:W-:Y:S01]  /*3390*/  ISETP.NE.AND P1, PT, R34, RZ, PT ;  /* 0x000000ff2200720c */ /* 0x000fe20003f25270 */
[----:B------:R-:W-:Y:S01]  /*33a0*/  IMAD.MOV.U32 R3, RZ, RZ, R4 ;  /* 0x000000ffff037224 */ /* 0x000fe200078e0004 */
[----:B------:R-:W-:Y:S01]  /*33b0*/  MOV R33, R35 ;  /* 0x0000002300217202 */ /* 0x000fe20000000f00 */
[----:B------:R-:W-:-:S10]  /*33c0*/  HFMA2 R35, -RZ, RZ, 0, 0 ;  /* 0x00000000ff237431 */ /* 0x000fd400000001ff */
[----:B------:R-:W-:Y:S05]  /*33d0*/  WARPSYNC.COLLECTIVE R36, `(.L_x_2666) ;  /* 0x0000000024087348 */ /* 0x000fea0003c00000 */
[----:B------:R0:W1:Y:S02]  /*33e0*/  SHFL.UP P0, R35, R3, R0, R35 ;  /* 0x0400000003237389 */ /* 0x0000640000000023 */
[----:B01----:R-:W-:Y:S05]  /*33f0*/  ENDCOLLECTIVE ;  /* 0x000000000000791b */ /* 0x003fea0003800000 */
.L_x_2666:
[----:B------:R-:W-:Y:S01]  /*3400*/  MOV R3, R2 ;  /* 0x0000000200037202 */ /* 0x000fe20000000f00 */
[----:B------:R-:W-:Y:S02]  /*3410*/  IMAD.MOV.U32 R4, RZ, RZ, R35 ;  /* 0x000000ffff047224 */ /* 0x000fe400078e0023 */
[----:B------:R-:W-:-:S07]  /*3420*/  IMAD.MOV.U32 R35, RZ, RZ, RZ ;  /* 0x000000ffff237224 */ /* 0x000fce00078e00ff */
[----:B------:R-:W-:Y:S05]  /*3430*/  WARPSYNC.COLLECTIVE R36, `(.L_x_2667) ;  /* 0x0000000024087348 */ /* 0x000fea0003c00000 */
[----:B------:R0:W1:Y:S02]  /*3440*/  SHFL.UP P0, R35, R3, R0, R35 ;  /* 0x0400000003237389 */ /* 0x0000640000000023 */
[----:B01----:R-:W-:Y:S05]  /*3450*/  ENDCOLLECTIVE ;  /* 0x000000000000791b */ /* 0x003fea0003800000 */
.L_x_2667:
[----:B------:R-:W-:Y:S01]  /*3460*/  MOV R2, R35 ;  /* 0x0000002300027202 */ /* 0x000fe20000000f00 */
[----:B------:R-:W-:Y:S06]  /*3470*/  BRA `(.L_x_2668) ;  /* 0xffffffec00dc7947 */ /* 0x000fec000383ffff */
.L_x_2669:
        /* <DEDUP_REMOVED lines=16> */
.L_x_3676:


//--------------------- .text._Z30group_norm_nhwc_fwd_sum_kernelI11Bf16IOFp16WLi120EEv26Group_norm_nhwc_fwd_params --------------------------
	.section	.text._Z30group_norm_nhwc_fwd_sum_kernelI11Bf16IOFp16WLi120EEv26Group_norm_nhwc_fwd_params,"ax",@progbits
	.align	128
        .global         _Z30group_norm_nhwc_fwd_sum_kernelI11Bf16IOFp16WLi120EEv26Group_norm_nhwc_fwd_params
        .type           _Z30group_norm_nhwc_fwd_sum_kernelI11Bf16IOFp16WLi120EEv26Group_norm_nhwc_fwd_params,@function
        .size           _Z30group_norm_nhwc_fwd_sum_kernelI11Bf16IOFp16WLi120EEv26Group_norm_nhwc_fwd_params,(.L_x_3677 - _Z30group_norm_nhwc_fwd_sum_kernelI11Bf16IOFp16WLi120EEv26Group_norm_nhwc_fwd_params)
        .other          _Z30group_norm_nhwc_fwd_sum_kernelI11Bf16IOFp16WLi120EEv26Group_norm_nhwc_fwd_params,@"STO_CUDA_ENTRY STV_DEFAULT"
_Z30group_norm_nhwc_fwd_sum_kernelI11Bf16IOFp16WLi120EEv26Group_norm_nhwc_fwd_params:
.text._Z30group_norm_nhwc_fwd_sum_kernelI11Bf16IOFp16WLi120EEv26Group_norm_nhwc_fwd_params:
        /* <DEDUP_REMOVED lines=40> */
.L_x_2672:
        /* <DEDUP_REMOVED lines=193> */
.L_x_2671:
        /* <DEDUP_REMOVED lines=95> */
.L_x_2673:
        /* <DEDUP_REMOVED lines=51> */
.L_x_2674:
        /* <DEDUP_REMOVED lines=20> */
.L_x_2676:
[----:B------:R-:W-:Y:S05]  /*18f0*/  BSYNC.RECONVERGENT B0 ;  /* 0x0000000000007941 */ /* 0x000fea0003800200 */
.L_x_2675:
[----:B------:R-:W-:Y:S01]  /*1900*/  SHF.L.U32 R5, R5, 0x10, RZ ;  /* 0x0000001005057819 */ /* 0x000fe200000006ff */
[----:B------:R-:W-:-:S04]  /*1910*/  IMAD.U32 R8, R8, 0x10000, RZ ;  /* 0x0001000008087824 */ /* 0x000fc800078e00ff */
[----:B------:R-:W-:Y:S01]  /*1920*/  FMUL.FTZ R3, R5, R5 ;  /* 0x0000000505037220 */ /* 0x000fe20000410000 */
[----:B------:R-:W-:-:S03]  /*1930*/  FADD.FTZ R5, R8, R5 ;  /* 0x0000000508057221 */ /* 0x000fc60000010000 */
[----:B------:R-:W-:Y:S01]  /*1940*/  FFMA.FTZ R8, R8, R8, R3 ;  /* 0x0000000808087223 */ /* 0x000fe20000010003 */
[----:B------:R-:W-:-:S03]  /*1950*/  FADD.FTZ R20, R20, R5 ;  /* 0x0000000514147221 */ /* 0x000fc60000010000 */
[----:B------:R-:W-:-:S07]  /*1960*/  FADD.FTZ R21, R21, R8 ;  /* 0x0000000815157221 */ /* 0x000fce0000010000 */
.L_x_2670:
        /* <DEDUP_REMOVED lines=150> */
.L_x_2690:
        /* <DEDUP_REMOVED lines=46> */
.L_x_2677:
        /* <DEDUP_REMOVED lines=31> */
.L_x_2678:
[----:B0-----:R-:W-:Y:S05]  /*27a0*/  WARPSYNC.COLLECTIVE R13, `(.L_x_2679) ;  /* 0x000000000d087348 */ /* 0x001fea0003c00000 */
[----:B------:R-:W-:Y:S01]  /*27b0*/  NOP ;  /* 0x0000000000007918 */ /* 0x000fe20000000000 */
[----:B0-----:R-:W-:Y:S05]  /*27c0*/  ENDCOLLECTIVE ;  /* 0x000000000000791b */ /* 0x001fea0003800000 */
.L_x_2679:
        /* <DEDUP_REMOVED lines=14> */
.L_x_2680:
        /* <DEDUP_REMOVED lines=9> */
.L_x_2681:
        /* <DEDUP_REMOVED lines=11> */
.L_x_2682:
        /* <DEDUP_REMOVED lines=9> */
.L_x_2683:
        /* <DEDUP_REMOVED lines=11> */
.L_x_2684:
        /* <DEDUP_REMOVED lines=9> */
.L_x_2685:
        /* <DEDUP_REMOVED lines=11> */
.L_x_2686:
        /* <DEDUP_REMOVED lines=10> */
.L_x_2687:
        /* <DEDUP_REMOVED lines=9> */
.L_x_2688:
[----:B------:R-:W-:Y:S01]  /*2da0*/  @!P0 FADD.FTZ R7, R7, R14 ;  /* 0x0000000e07078221 */ /* 0x000fe20000010000 */
[----:B------:R0:W-:Y:S04]  /*2db0*/  STS [R12+0xc0], R11 ;  /* 0x0000c00b0c007388 */ /* 0x0001e80000000800 */
[----:B------:R0:W-:Y:S04]  /*2dc0*/  STS [R12+0xc4], R8 ;  /* 0x0000c4080c007388 */ /* 0x0001e80000000800 */
[----:B------:R0:W-:Y:S02]  /*2dd0*/  STS [R12+0xc8], R7 ;  /* 0x0000c8070c007388 */ /* 0x0001e40000000800 */
[----:B0-----:R-:W-:Y:S05]  /*2de0*/  WARPSYNC.COLLECTIVE R13, `(.L_x_2689) ;  /* 0x000000000d087348 */ /* 0x001fea0003c00000 */
[----:B------:R-:W-:Y:S01]  /*2df0*/  NOP ;  /* 0x0000000000007918 */ /* 0x000fe20000000000 */
[----:B0-----:R-:W-:Y:S05]  /*2e00*/  ENDCOLLECTIVE ;  /* 0x000000000000791b */ /* 0x001fea0003800000 */
.L_x_2689:
[----:B------:R-:W-:Y:S05]  /*2e10*/  BRA `(.L_x_2690) ;  /* 0xfffffff4002c7947 */ /* 0x000fea000383ffff */
.L_x_2691:
        /* <DEDUP_REMOVED lines=14> */
.L_x_3677:


//--------------------- .text._Z30group_norm_nhwc_fwd_sum_kernelI11Bf16IOFp16WLi140EEv26Group_norm_nhwc_fwd_params --------------------------
	.section	.text._Z30group_norm_nhwc_fwd_sum_kernelI11Bf16IOFp16WLi140EEv26Group_norm_nhwc_fwd_params,"ax",@progbits
	.align	128
        .global         _Z30group_norm_nhwc_fwd_sum_kernelI11Bf16IOFp16WLi140EEv26Group_norm_nhwc_fwd_params
        .type           _Z30group_norm_nhwc_fwd_sum_kernelI11Bf16IOFp16WLi140EEv26Group_norm_nhwc_fwd_params,@function
        .size           _Z30group_norm_nhwc_fwd_sum_kernelI11Bf16IOFp16WLi140EEv26Group_norm_nhwc_fwd_params,(.L_x_3678 - _Z30group_norm_nhwc_fwd_sum_kernelI11Bf16IOFp16WLi140EEv26Group_norm_nhwc_fwd_params)
        .other          _Z30group_norm_nhwc_fwd_sum_kernelI11Bf16IOFp16WLi140EEv26Group_norm_nhwc_fwd_params,@"STO_CUDA_ENTRY STV_DEFAULT"
_Z30group_norm_nhwc_fwd_sum_kernelI11Bf16IOFp16WLi140EEv26Group_norm_nhwc_fwd_params:
.text._Z30group_norm_nhwc_fwd_sum_kernelI11Bf16IOFp16WLi140EEv26Group_norm_nhwc_fwd_params:
        /* <DEDUP_REMOVED lines=40> */
.L_x_2694:
        /* <DEDUP_REMOVED lines=193> */
.L_x_2693:
        /* <DEDUP_REMOVED lines=95> */
.L_x_2695:
        /* <DEDUP_REMOVED lines=51> */
.L_x_2696:
        /* <DEDUP_REMOVED lines=20> */
.L_x_2698:
[----:B------:R-:W-:Y:S05]  /*18f0*/  BSYNC.RECONVERGENT B0 ;  /* 0x0000000000007941 */ /* 0x000fea0003800200 */
.L_x_2697:
[----:B------:R-:W-:Y:S01]  /*1900*/  SHF.L.U32 R5, R5, 0x10, RZ ;  /* 0x0000001005057819 */ /* 0x000fe200000006ff */
[----:B------:R-:W-:-:S04]  /*1910*/  IMAD.U32 R8, R8, 0x10000, RZ ;  /* 0x0001000008087824 */ /* 0x000fc800078e00ff */
[----:B------:R-:W-:Y:S01]  /*1920*/  FMUL.FTZ R3, R5, R5 ;  /* 0x0000000505037220 */ /* 0x000fe20000410000 */
[----:B------:R-:W-:-:S03]  /*1930*/  FADD.FTZ R5, R8, R5 ;  /* 0x0000000508057221 */ /* 0x000fc60000010000 */
[----:B------:R-:W-:Y:S01]  /*1940*/  FFMA.FTZ R8, R8, R8, R3 ;  /* 0x0000000808087223 */ /* 0x000fe20000010003 */
[----:B------:R-:W-:-:S03]  /*1950*/  FADD.FTZ R20, R20, R5 ;  /* 0x0000000514147221 */ /* 0x000fc60000010000 */
[----:B------:R-:W-:-:S07]  /*1960*/  FADD.FTZ R21, R21, R8 ;  /* 0x0000000815157221 */ /* 0x000fce0000010000 */
.L_x_2692:
        /* <DEDUP_REMOVED lines=157> */
.L_x_2712:
        /* <DEDUP_REMOVED lines=60> */
.L_x_2699:
        /* <DEDUP_REMOVED lines=33> */
.L_x_2700:
[----:B------:R-:W-:Y:S05]  /*2910*/  WARPSYNC.COLLECTIVE R11, `(.L_x_2701) ;  /* 0x000000000b087348 */ /* 0x000fea0003c00000 */
[----:B------:R-:W-:Y:S01]  /*2920*/  NOP ;  /* 0x0000000000007918 */ /* 0x000fe20000000000 */
[----:B------:R-:W-:Y:S05]  /*2930*/  ENDCOLLECTIVE ;  /* 0x000000000000791b */ /* 0x000fea0003800000 */
.L_x_2701:
        /* <DEDUP_REMOVED lines=14> */
.L_x_2702:
        /* <DEDUP_REMOVED lines=9> */
.L_x_2703:
        /* <DEDUP_REMOVED lines=11> */
.L_x_2704:
        /* <DEDUP_REMOVED lines=9> */
.L_x_2705:
        /* <DEDUP_REMOVED lines=11> */
.L_x_2706:
        /* <DEDUP_REMOVED lines=9> */
.L_x_2707:
        /* <DEDUP_REMOVED lines=11> */
.L_x_2708:
        /* <DEDUP_REMOVED lines=10> */
.L_x_2709:
        /* <DEDUP_REMOVED lines=9> */
.L_x_2710:
[----:B------:R-:W-:Y:S01]  /*2f10*/  @!P0 FADD.FTZ R8, R8, R17 ;  /* 0x0000001108088221 */ /* 0x000fe20000010000 */
[----:B------:R0:W-:Y:S04]  /*2f20*/  STS [R9+0xc0], R12 ;  /* 0x0000c00c09007388 */ /* 0x0001e80000000800 */
[----:B------:R0:W-:Y:S04]  /*2f30*/  STS [R9+0xc4], R6 ;  /* 0x0000c40609007388 */ /* 0x0001e80000000800 */
[----:B------:R0:W-:Y:S02]  /*2f40*/  STS [R9+0xc8], R8 ;  /* 0x0000c80809007388 */ /* 0x0001e40000000800 */
[----:B0-----:R-:W-:Y:S05]  /*2f50*/  WARPSYNC.COLLECTIVE R11, `(.L_x_2711) ;  /* 0x000000000b087348 */ /* 0x001fea0003c00000 */
[----:B------:R-:W-:Y:S01]  /*2f60*/  NOP ;  /* 0x0000000000007918 */ /* 0x000fe20000000000 */
[----:B0-----:R-:W-:Y:S05]  /*2f70*/  ENDCOLLECTIVE ;  /* 0x000000000000791b */ /* 0x001fea0003800000 */
.L_x_2711:
[----:B------:R-:W-:Y:S05]  /*2f80*/  BRA `(.L_x_2712) ;  /* 0xfffffff000ec7947 */ /* 0x000fea000383ffff */
.L_x_2713:
        /* <DEDUP_REMOVED lines=15> */
.L_x_3678:


//--------------------- .text._Z30group_norm_nhwc_fwd_sum_kernelI11Bf16IOFp16WLi160EEv26Group_norm_nhwc_fwd_params --------------------------
	.section	.text._Z30group_norm_nhwc_fwd_sum_kernelI11Bf16IOFp16WLi160EEv26Group_norm_nhwc_fwd_params,"ax",@progbits
	.align	128
        .global         _Z30group_norm_nhwc_fwd_sum_kernelI11Bf16IOFp16WLi160EEv26Group_norm_nhwc_fwd_params
        .type           _Z30group_norm_nhwc_fwd_sum_kernelI11Bf16IOFp16WLi160EEv26Group_norm_nhwc_fwd_params,@function
        .size           _Z30group_norm_nhwc_fwd_sum_kernelI11Bf16IOFp16WLi160EEv26Group_norm_nhwc_fwd_params,(.L_x_3679 - _Z30group_norm_nhwc_fwd_sum_kernelI11Bf16IOFp16WLi160EEv26Group_norm_nhwc_fwd_params)
        .other          _Z30group_norm_nhwc_fwd_sum_kernelI11Bf16IOFp16WLi160EEv26Group_norm_nhwc_fwd_params,@"STO_CUDA_ENTRY STV_DEFAULT"
_Z30group_norm_nhwc_fwd_sum_kernelI11Bf16IOFp16WLi160EEv26Group_norm_nhwc_fwd_params:
.text._Z30group_norm_nhwc_fwd_sum_kernelI11Bf16IOFp16WLi160EEv26Group_norm_nhwc_fwd_params:
        /* <DEDUP_REMOVED lines=40> */
.L_x_2716:
        /* <DEDUP_REMOVED lines=193> */
.L_x_2715:
        /* <DEDUP_REMOVED lines=95> */
.L_x_2717:
        /* <DEDUP_REMOVED lines=51> */
.L_x_2718:
        /* <DEDUP_REMOVED lines=20> */
.L_x_2720:
[----:B------:R-:W-:Y:S05]  /*18f0*/  BSYNC.RECONVERGENT B0 ;  /* 0x0000000000007941 */ /* 0x000fea0003800200 */
.L_x_2719:
[----:B------:R-:W-:Y:S01]  /*1900*/  IMAD.U32 R5, R5, 0x10000, RZ ;  /* 0x0001000005057824 */ /* 0x000fe200078e00ff */
[----:B------:R-:W-:-:S03]  /*1910*/  SHF.L.U32 R8, R8, 0x10, RZ ;  /* 0x0000001008087819 */ /* 0x000fc600000006ff */
[----:B------:R-:W-:Y:S02]  /*1920*/  FMUL.FTZ R3, R5, R5 ;  /* 0x0000000505037220 */ /* 0x000fe40000410000 */
[C---:B------:R-:W-:Y:S02]  /*1930*/  FADD.FTZ R5, R8.reuse, R5 ;  /* 0x0000000508057221 */ /* 0x040fe40000010000 */
[----:B------:R-:W-:Y:S02]  /*1940*/  FFMA.FTZ R8, R8, R8, R3 ;  /* 0x0000000808087223 */ /* 0x000fe40000010003 */
[----:B------:R-:W-:Y:S02]  /*1950*/  FADD.FTZ R20, R20, R5 ;  /* 0x0000000514147221 */ /* 0x000fe40000010000 */
[----:B------:R-:W-:-:S07]  /*1960*/  FADD.FTZ R21, R21, R8 ;  /* 0x0000000815157221 */ /* 0x000fce0000010000 */
.L_x_2714:
        /* <DEDUP_REMOVED lines=133> */
.L_x_2741:
        /* <DEDUP_REMOVED lines=36> */
.L_x_2721:
        /* <DEDUP_REMOVED lines=35> */
.L_x_2722:
        /* <DEDUP_REMOVED lines=8> */
.L_x_2723:
[----:B------:R-:W-:-:S05]  /*26b0*/  SEL R27, R27, RZ, P6 ;  /* 0x000000ff1b1b7207 */ /* 0x000fca0003000000 */
[----:B------:R-:W-:Y:S01]  /*26c0*/  IMAD.IADD R28, R26, 0x1, R27 ;  /* 0x000000011a1c7824 */ /* 0x000fe200078e021b */
[----:B------:R-:W-:-:S07]  /*26d0*/  MOV R26, R5 ;  /* 0x00000005001a7202 */ /* 0x000fce0000000f00 */
[----:B------:R-:W-:Y:S05]  /*26e0*/  WARPSYNC.COLLECTIVE R25, `(.L_x_2724) ;  /* 0x0000000019087348 */ /* 0x000fea0003c00000 */
[----:B------:R0:W1:Y:S02]  /*26f0*/  SHFL.UP P0, R27, R26, R23, R24 ;  /* 0x040000171a1b7389 */ /* 0x0000640000000018 */
[----:B01----:R-:W-:Y:S05]  /*2700*/  ENDCOLLECTIVE ;  /* 0x000000000000791b */ /* 0x003fea0003800000 */
.L_x_2724:
[----:B------:R-:W-:Y:S01]  /*2710*/  MOV R26, R0 ;  /* 0x00000000001a7202 */ /* 0x000fe20000000f00 */
[----:B------:R-:W-:-:S07]  /*2720*/  IMAD.MOV.U32 R29, RZ, RZ, R27 ;  /* 0x000000ffff1d7224 */ /* 0x000fce00078e001b */
[----:B------:R-:W-:Y:S05]  /*2730*/  WARPSYNC.COLLECTIVE R25, `(.L_x_2725) ;  /* 0x0000000019087348 */ /* 0x000fea0003c00000 */
[----:B------:R0:W1:Y:S02]  /*2740*/  SHFL.UP P0, R27, R26, R23, R24 ;  /* 0x040000171a1b7389 */ /* 0x0000640000000018 */
[----:B01----:R-:W-:Y:S05]  /*2750*/  ENDCOLLECTIVE ;  /* 0x000000000000791b */ /* 0x003fea0003800000 */
.L_x_2725:
        /* <DEDUP_REMOVED lines=10> */
.L_x_2726:
        /* <DEDUP_REMOVED lines=8> */
.L_x_2727:
        /* <DEDUP_REMOVED lines=8> */
.L_x_2728:
        /* <DEDUP_REMOVED lines=8> */
.L_x_2729:
[----:B------:R-:W-:Y:S02]  /*2980*/  ISETP.GE.AND P6, PT, R6, 0x4, PT ;  /* 0x000000040600780c */ /* 0x000fe40003fc6270 */
[----:B------:R-:W-:Y:S01]  /*2990*/  ISETP.NE.AND P5, PT, R29, RZ, PT ;  /* 0x000000ff1d00720c */ /* 0x000fe20003fa5270 */
[----:B------:R-:W-:Y:S01]  /*29a0*/  IMAD.MOV.U32 R26, RZ, RZ, R5 ;  /* 0x000000ffff1a7224 */ /* 0x000fe200078e0005 */
[----:B------:R-:W-:-:S11]  /*29b0*/  SEL R28, R27, RZ, P6 ;  /* 0x000000ff1b1c7207 */ /* 0x000fd60003000000 */
[----:B------:R-:W-:Y:S05]  /*29c0*/  WARPSYNC.COLLECTIVE R25, `(.L_x_2730) ;  /* 0x0000000019087348 */ /* 0x000fea0003c00000 */
[----:B------:R0:W1:Y:S02]  /*29d0*/  SHFL.UP P0, R27, R26, R23, R24 ;  /* 0x040000171a1b7389 */ /* 0x0000640000000018 */
[----:B01----:R-:W-:Y:S05]  /*29e0*/  ENDCOLLECTIVE ;  /* 0x000000000000791b */ /* 0x003fea0003800000 */
.L_x_2730:
        /* <DEDUP_REMOVED lines=9> */
.L_x_2731:
        /* <DEDUP_REMOVED lines=8> */
.L_x_2732:
        /* <DEDUP_REMOVED lines=9> */
.L_x_2733:
        /* <DEDUP_REMOVED lines=9> */
.L_x_2734:
        /* <DEDUP_REMOVED lines=9> */
.L_x_2735:
[----:B------:R-:W-:Y:S01]  /*2cb0*/  ISETP.NE.AND P5, PT, R29, RZ, PT ;  /* 0x000000ff1d00720c */ /* 0x000fe20003fa5270 */
[----:B------:R-:W-:Y:S01]  /*2cc0*/  IMAD.MOV.U32 R26, RZ, RZ, R5 ;  /* 0x000000ffff1a7224 */ /* 0x000fe200078e0005 */
[----:B------:R-:W-:-:S11]  /*2cd0*/  SEL R6, R27, RZ, P6 ;  /* 0x000000ff1b067207 */ /* 0x000fd60003000000 */
[----:B------:R-:W-:Y:S05]  /*2ce0*/  WARPSYNC.COLLECTIVE R25, `(.L_x_2736) ;  /* 0x0000000019087348 */ /* 0x000fea0003c00000 */
[----:B------:R0:W1:Y:S02]  /*2cf0*/  SHFL.UP P0, R27, R26, R23, R24 ;  /* 0x040000171a1b7389 */ /* 0x0000640000000018 */
[----:B01----:R-:W-:Y:S05]  /*2d00*/  ENDCOLLECTIVE ;  /* 0x000000000000791b */ /* 0x003fea0003800000 */
.L_x_2736:
[----:B------:R-:W-:Y:S01]  /*2d10*/  IADD3 R6, PT, PT, R29, R6, RZ ;  /* 0x000000061d067210 */ /* 0x000fe20007ffe0ff */
[----:B------:R-:W-:Y:S01]  /*2d20*/  IMAD.MOV.U32 R26, RZ, RZ, R0 ;  /* 0x000000ffff1a7224 */ /* 0x000fe200078e0000 */
[----:B------:R-:W-:-:S07]  /*2d30*/  MOV R28, R27 ;  /* 0x0000001b001c7202 */ /* 0x000fce0000000f00 */
[----:B------:R-:W-:Y:S05]  /*2d40*/  WARPSYNC.COLLECTIVE R25, `(.L_x_2737) ;  /* 0x0000000019087348 */ /* 0x000fea0003c00000 */
[----:B------:R0:W1:Y:S02]  /*2d50*/  SHFL.UP P0, R27, R26, R23, R24 ;  /* 0x040000171a1b7389 */ /* 0x0000640000000018 */
[----:B01----:R-:W-:Y:S05]  /*2d60*/  ENDCOLLECTIVE ;  /* 0x000000000000791b */ /* 0x003fea0003800000 */
.L_x_2737:
        /* <DEDUP_REMOVED lines=10> */
.L_x_2738:
[----:B------:R-:W-:Y:S01]  /*2e10*/  MOV R26, R5 ;  /* 0x00000005001a7202 */ /* 0x000fe20000000f00 */
[----:B------:R-:W-:-:S07]  /*2e20*/  IMAD.MOV.U32 R6, RZ, RZ, R27 ;  /* 0x000000ffff067224 */ /* 0x000fce00078e001b */
[----:B------:R-:W-:Y:S05]  /*2e30*/  WARPSYNC.COLLECTIVE R25, `(.L_x_2739) ;  /* 0x0000000019087348 */ /* 0x000fea0003c00000 */
[----:B------:R0:W1:Y:S02]  /*2e40*/  SHFL.UP P0, R27, R26, R23, R24 ;  /* 0x040000171a1b7389 */ /* 0x0000640000000018 */
[----:B01----:R-:W-:Y:S05]  /*2e50*/  ENDCOLLECTIVE ;  /* 0x000000000000791b */ /* 0x003fea0003800000 */
.L_x_2739:
[----:B------:R-:W-:Y:S01]  /*2e60*/  MOV R26, R0 ;  /* 0x00000000001a7202 */ /* 0x000fe20000000f00 */
[----:B------:R-:W-:-:S07]  /*2e70*/  IMAD.MOV.U32 R5, RZ, RZ, R27 ;  /* 0x000000ffff057224 */ /* 0x000fce00078e001b */
[----:B------:R-:W-:Y:S05]  /*2e80*/  WARPSYNC.COLLECTIVE R25, `(.L_x_2740) ;  /* 0x0000000019087348 */ /* 0x000fea0003c00000 */
[----:B------:R0:W1:Y:S02]  /*2e90*/  SHFL.UP P0, R27, R26, R23, R24 ;  /* 0x040000171a1b7389 */ /* 0x0000640000000018 */
[----:B01----:R-:W-:Y:S05]  /*2ea0*/  ENDCOLLECTIVE ;  /* 0x000000000000791b */ /* 0x003fea0003800000 */
.L_x_2740:
[----:B------:R-:W-:Y:S05]  /*2eb0*/  BRA `(.L_x_2741) ;  /* 0xfffffff000c07947 */ /* 0x000fea000383ffff */
.L_x_2742:
        /* <DEDUP_REMOVED lines=12> */
.L_x_3679:


//--------------------- .text._Z30group_norm_nhwc_fwd_sum_kernelI11Fp16IOFp32WLi196EEv26Group_norm_nhwc_fwd_params --------------------------
	.section	.text._Z30group_norm_nhwc_fwd_sum_kernelI11Fp16IOFp32WLi196EEv26Group_norm_nhwc_fwd_params,"ax",@progbits
	.align	128
        .global         _Z30group_norm_nhwc_fwd_sum_kernelI11Fp16IOFp32WLi196EEv26Group_norm_nhwc_fwd_params
        .type           _Z30group_norm_nhwc_fwd_sum_kernelI11Fp16IOFp32WLi196EEv26Group_norm_nhwc_fwd_params,@function
        .size           _Z30group_norm_nhwc_fwd_sum_kernelI11Fp16IOFp32WLi196EEv26Group_norm_nhwc_fwd_params,(.L_x_3680 - _Z30group_norm_nhwc_fwd_sum_kernelI11Fp16IOFp32WLi196EEv26Group_norm_nhwc_fwd_params)
        .other          _Z30group_norm_nhwc_fwd_sum_kernelI11Fp16IOFp32WLi196EEv26Group_norm_nhwc_fwd_params,@"STO_CUDA_ENTRY STV_DEFAULT"
_Z30group_norm_nhwc_fwd_sum_kernelI11Fp16IOFp32WLi196EEv26Group_norm_nhwc_fwd_params:
.text._Z30group_norm_nhwc_fwd_sum_kernelI11Fp16IOFp32WLi196EEv26Group_norm_nhwc_fwd_params:
[----:B------:R-:W-:Y:S08]  /*0000*/  LDC R1, c[0x0][0x37c] ;  /* 0x0000df00ff017b82 */ /* 0x000ff00000000800 */
[----:B------:R-:W0:Y:S01]  /*0010*/  S2UR UR4, SR_CTAID.Y ;  /* 0x00000000000479c3 */ /* 0x000e220000002600 */
[----:B------:R-:W1:Y:S01]  /*0020*/  LDCU UR6, c[0x0][0x404] ;  /* 0x00008080ff0677ac */ /* 0x000e620008000800 */
[----:B------:R-:W2:Y:S01]  /*0030*/  S2R R0, SR_TID.X ;  /* 0x0000000000007919 */ /* 0x000ea20000002100 */
[----:B------:R-:W-:-:S02]  /*0040*/  HFMA2 R10, -RZ, RZ, 0, 0 ;  /* 0x00000000ff0a7431 */ /* 0x000fc400000001ff */
[----:B------:R-:W-:Y:S01]  /*0050*/  IMAD.MOV.U32 R9, RZ, RZ, RZ ;  /* 0x000000ffff097224 */ /* 0x000fe200078e00ff */
[----:B------:R-:W3:Y:S01]  /*0060*/  LDCU.64 UR8, c[0x0][0x3e8] ;  /* 0x00007d00ff0877ac */ /* 0x000ee20008000a00 */
[----:B------:R-:W4:Y:S01]  /*0070*/  LDCU.64 UR10, c[0x0][0x358] ;  /* 0x00006b00ff0a77ac */ /* 0x000f220008000a00 */
        /* <DEDUP_REMOVED lines=12> */
[----:B------:R-:W-:Y:S01]  /*0140*/  MOV R10, RZ ;  /* 0x000000ff000a7202 */ /* 0x000fe20000000f00 */
[----:B------:R-:W-:-:S03]  /*0150*/  IMAD.MOV.U32 R9, RZ, RZ, RZ ;  /* 0x000000ffff097224 */ /* 0x000fc600078e00ff */
        /* <DEDUP_REMOVED lines=20> */
.L_x_2745:
[----:B------:R-:W0:Y:S01]  /*02a0*/  @!P0 LDC.64 R16, c[0x0][0x390] ;  /* 0x0000e400ff108b82 */ /* 0x000e220000000a00 */
[----:B------:R-:W-:Y:S01]  /*02b0*/  @!P0 IADD3 R11, PT, PT, R3, -0x3, RZ ;  /* 0xfffffffd030b8810 */ /* 0x000fe20007ffe0ff */
[----:B------:R-:W-:Y:S01]  /*02c0*/  @!P0 IMAD.MOV.U32 R18, RZ, RZ, R14 ;  /* 0x000000ffff128224 */ /* 0x000fe200078e000e */
[----:B------:R-:W-:Y:S02]  /*02d0*/  @!P0 MOV R19, R7 ;  /* 0x0000000700138202 */ /* 0x000fe40000000f00 */
[----:B------:R-:W-:Y:S01]  /*02e0*/  @!P0 SHF.R.S32.HI R8, RZ, 0x1f, R11 ;  /* 0x0000001fff088819 */ /* 0x000fe2000001140b */
[----:B------:R-:W-:-:S04]  /*02f0*/  @!P0 IMAD.WIDE.U32 R18, R11, UR6, R18 ;  /* 0x000000060b128c25 */ /* 0x000fc8000f8e0012 */
[----:B------:R-:W-:-:S04]  /*0300*/  @!P0 IMAD R8, R8, UR6, RZ ;  /* 0x0000000608088c24 */ /* 0x000fc8000f8e02ff */
[----:B------:R-:W-:-:S04]  /*0310*/  @!P0 IMAD R11, R11, UR7, R8 ;  /* 0x000000070b0b8c24 */ /* 0x000fc8000f8e0208 */
[----:B------:R-:W-:Y:S01]  /*0320*/  @!P0 IMAD.IADD R19, R19, 0x1, R11 ;  /* 0x0000000113138824 */ /* 0x000fe200078e020b */
[----:B0-----:R-:W-:-:S04]  /*0330*/  @!P0 LEA R16, P1, R18, R16, 0x1 ;  /* 0x0000001012108211 */ /* 0x001fc800078208ff */
[----:B------:R-:W-:Y:S02]  /*0340*/  @!P0 LEA.HI.X R19, R18, R17, R19, 0x1, P1 ;  /* 0x0000001112138211 */ /* 0x000fe400008f0c13 */
[----:B------:R-:W-:-:S06]  /*0350*/  @!P0 MOV R18, R16 ;  /* 0x0000001000128202 */ /* 0x000fcc0000000f00 */
[----:B------:R-:W2:Y:S01]  /*0360*/  @!P0 LDG.E R18, desc[UR10][R18.64] ;  /* 0x0000000a12128981 */ /* 0x000ea2000c1e1900 */
[----:B------:R-:W-:Y:S02]  /*0370*/  PRMT R28, RZ, 0x5410, RZ ;  /* 0x00005410ff1c7816 */ /* 0x000fe400000000ff */
[----:B------:R-:W-:Y:S02]  /*0380*/  ISETP.GE.U32.AND P1, PT, R12, UR6, PT ;  /* 0x000000060c007c0c */ /* 0x000fe4000bf26070 */
[----:B--2---:R-:W-:-:S04]  /*0390*/  @!P0 PRMT R28, R18, 0x7610, R28 ;  /* 0x00007610121c8816 */ /* 0x004fc8000000001c */
[----:B------:R-:W-:Y:S02]  /*03a0*/  @!P0 PRMT R28, R28, 0x7610, R18 ;  /* 0x000076101c1c8816 */ /* 0x000fe40000000012 */
[----:B------:R-:W-:-:S13]  /*03b0*/  ISETP.GE.AND.EX P0, PT, R13, UR7, PT, P1 ;  /* 0x000000070d007c0c */ /* 0x000fda000bf06310 */
[----:B------:R-:W0:Y:S01]  /*03c0*/  @!P0 LDC.64 R20, c[0x0][0x390] ;  /* 0x0000e400ff148b82 */ /* 0x000e220000000a00 */
[C---:B------:R-:W-:Y:S01]  /*03d0*/  @!P0 VIADD R23, R3.reuse, 0xfffffffe ;  /* 0xfffffffe03178836 */ /* 0x040fe20000000000 */
[----:B------:R-:W-:Y:S01]  /*03e0*/  @!P0 MOV R19, R7 ;  /* 0x0000000700138202 */ /* 0x000fe20000000f00 */
[----:B------:R-:W-:Y:S01]  /*03f0*/  @!P0 IMAD.MOV.U32 R18, RZ, RZ, R14 ;  /* 0x000000ffff128224 */ /* 0x000fe200078e000e */
[----:B------:R-:W-:Y:S02]  /*0400*/  @!P0 IADD3 R11, PT, PT, R3, -0x1, RZ ;  /* 0xffffffff030b8810 */ /* 0x000fe40007ffe0ff */
[----:B------:R-:W-:Y:S01]  /*0410*/  @!P0 SHF.R.S32.HI R8, RZ, 0x1f, R23 ;  /* 0x0000001fff088819 */ /* 0x000fe20000011417 */
[----:B------:R-:W-:Y:S01]  /*0420*/  @!P0 IMAD.WIDE.U32 R24, R23, UR6, R18 ;  /* 0x0000000617188c25 */ /* 0x000fe2000f8e0012 */
[----:B------:R-:W1:Y:S01]  /*0430*/  @!P0 LDC.64 R16, c[0x0][0x390] ;  /* 0x0000e400ff108b82 */ /* 0x000e620000000a00 */
[----:B------:R-:W-:Y:S02]  /*0440*/  @!P0 SHF.R.S32.HI R26, RZ, 0x1f, R3 ;  /* 0x0000001fff1a8819 */ /* 0x000fe40000011403 */
[----:B------:R-:W-:-:S03]  /*0450*/  @!P0 IMAD R8, R8, UR6, RZ ;  /* 0x0000000608088c24 */ /* 0x000fc6000f8e02ff */
[----:B------:R-:W-:Y:S02]  /*0460*/  @!P0 IMAD R26, R26, UR6, RZ ;  /* 0x000000061a1a8c24 */ /* 0x000fe4000f8e02ff */
[----:B------:R-:W-:Y:S01]  /*0470*/  @!P0 IMAD R23, R23, UR7, R8 ;  /* 0x0000000717178c24 */ /* 0x000fe2000f8e0208 */
[----:B------:R-:W-:Y:S01]  /*0480*/  @!P0 SHF.R.S32.HI R8, RZ, 0x1f, R11 ;  /* 0x0000001fff088819 */ /* 0x000fe2000001140b */
[----:B------:R-:W2:Y:S02]  /*0490*/  @!P0 LDC.64 R18, c[0x0][0x390] ;  /* 0x0000e400ff128b82 */ /* 0x000ea40000000a00 */
[----:B------:R-:W-:Y:S02]  /*04a0*/  @!P0 IMAD.IADD R23, R25, 0x1, R23 ;  /* 0x0000000119178824 */ /* 0x000fe400078e0217 */
[----:B------:R-:W-:Y:S01]  /*04b0*/  @!P0 IMAD R8, R8, UR6, RZ ;  /* 0x0000000608088c24 */ /* 0x000fe2000f8e02ff */
[----:B0-----:R-:W-:Y:S02]  /*04c0*/  @!P0 LEA R22, P1, R24, R20, 0x1 ;  /* 0x0000001418168211 */ /* 0x001fe400078208ff */
[----:B------:R-:W-:-:S02]  /*04d0*/  @!P0 MOV R20, R14 ;  /* 0x0000000e00148202 */ /* 0x000fc40000000f00 */
[----:B------:R-:W-:Y:S01]  /*04e0*/  @!P0 LEA.HI.X R23, R24, R21, R23, 0x1, P1 ;  /* 0x0000001518178211 */ /* 0x000fe200008f0c17 */
[----:B------:R-:W-:Y:S02]  /*04f0*/  @!P0 IMAD.MOV.U32 R21, RZ, RZ, R7 ;  /* 0x000000ffff158224 */ /* 0x000fe400078e0007 */
[C---:B------:R-:W-:Y:S02]  /*0500*/  @!P0 IMAD.WIDE.U32 R20, R11.reuse, UR6, R20 ;  /* 0x000000060b148c25 */ /* 0x040fe4000f8e0014 */
[----:B------:R0:W3:Y:S02]  /*0510*/  @!P0 LDG.E R22, desc[UR10][R22.64] ;  /* 0x0000000a16168981 */ /* 0x0000e4000c1e1900 */
[----:B------:R-:W-:Y:S01]  /*0520*/  @!P0 IMAD R11, R11, UR7, R8 ;  /* 0x000000070b0b8c24 */ /* 0x000fe2000f8e0208 */
[----:B-1----:R-:W-:Y:S01]  /*0530*/  @!P0 LEA R8, P1, R20, R16, 0x1 ;  /* 0x0000001014088211 */ /* 0x002fe200078208ff */
[----:B------:R-:W-:-:S03]  /*0540*/  @!P0 IMAD.MOV.U32 R16, RZ, RZ, R14 ;  /* 0x000000ffff108224 */ /* 0x000fc600078e000e */
[----:B------:R-:W-:Y:S01]  /*0550*/  @!P0 IADD3 R11, PT, PT, R21, R11, RZ ;  /* 0x0000000b150b8210 */ /* 0x000fe20007ffe0ff */
[----:B------:R-:W-:-:S03]  /*0560*/  @!P0 IMAD R21, R3, UR7, R26 ;  /* 0x0000000703158c24 */ /* 0x000fc6000f8e021a */
[----:B------:R-:W-:Y:S02]  /*0570*/  @!P0 LEA.HI.X R11, R20, R17, R11, 0x1, P1 ;  /* 0x00000011140b8211 */ /* 0x000fe400008f0c0b */
[----:B------:R-:W-:-:S03]  /*0580*/  @!P0 MOV R17, R7 ;  /* 0x0000000700118202 */ /* 0x000fc60000000f00 */
[----:B------:R-:W-:-:S03]  /*0590*/  @!P0 IMAD.WIDE.U32 R24, R3, UR6, R16 ;  /* 0x0000000603188c25 */ /* 0x000fc6000f8e0010 */
[----:B------:R-:W1:Y:S01]  /*05a0*/  @!P0 LDC.64 R16, c[0x0][0x390] ;  /* 0x0000e400ff108b82 */ /* 0x000e620000000a00 */
[----:B------:R-:W-:Y:S01]  /*05b0*/  @!P0 IMAD.IADD R21, R25, 0x1, R21 ;  /* 0x0000000119158824 */ /* 0x000fe200078e0215 */
[----:B------:R-:W-:Y:S02]  /*05c0*/  @!P0 IADD3 R25, PT, PT, R3, 0x1, RZ ;  /* 0x0000000103198810 */ /* 0x000fe40007ffe0ff */
[C---:B--2---:R-:W-:Y:S02]  /*05d0*/  @!P0 LEA R20, P1, R24.reuse, R18, 0x1 ;  /* 0x0000001218148211 */ /* 0x044fe400078208ff */
[----:B------:R-:W-:Y:S02]  /*05e0*/  @!P0 SHF.R.S32.HI R18, RZ, 0x1f, R25 ;  /* 0x0000001fff128819 */ /* 0x000fe40000011419 */
[----:B------:R-:W-:Y:S02]  /*05f0*/  @!P0 LEA.HI.X R21, R24, R19, R21, 0x1, P1 ;  /* 0x0000001318158211 */ /* 0x000fe400008f0c15 */
[----:B------:R-:W-:Y:S01]  /*0600*/  @!P0 MOV R19, R7 ;  /* 0x0000000700138202 */ /* 0x000fe20000000f00 */
[----:B------:R-:W-:-:S02]  /*0610*/  @!P0 IMAD R24, R18, UR6, RZ ;  /* 0x0000000612188c24 */ /* 0x000fc4000f8e02ff */
[----:B------:R-:W-:-:S04]  /*0620*/  @!P0 IMAD.MOV.U32 R18, RZ, RZ, R14 ;  /* 0x000000ffff128224 */ /* 0x000fc800078e000e */
[----:B------:R-:W-:-:S04]  /*0630*/  @!P0 IMAD.WIDE.U32 R18, R25, UR6, R18 ;  /* 0x0000000619128c25 */ /* 0x000fc8000f8e0012 */
[----:B------:R-:W-:Y:S01]  /*0640*/  @!P0 IMAD R25, R25, UR7, R24 ;  /* 0x0000000719198c24 */ /* 0x000fe2000f8e0218 */
[----:B-1----:R-:W-:-:S03]  /*0650*/  @!P0 LEA R24, P1, R18, R16, 0x1 ;  /* 0x0000001012188211 */ /* 0x002fc600078208ff */
[----:B------:R-:W-:Y:S01]  /*0660*/  @!P0 IMAD.IADD R25, R19, 0x1, R25 ;  /* 0x0000000113198824 */ /* 0x000fe200078e0219 */
[----:B------:R-:W-:-:S04]  /*0670*/  @!P0 IADD3 R19, PT, PT, R3, 0x2, RZ ;  /* 0x0000000203138810 */ /* 0x000fc80007ffe0ff */
[----:B------:R-:W-:Y:S02]  /*0680*/  @!P0 SHF.R.S32.HI R16, RZ, 0x1f, R19 ;  /* 0x0000001fff108819 */ /* 0x000fe40000011413 */
[----:B------:R-:W-:-:S03]  /*0690*/  @!P0 LEA.HI.X R25, R18, R17, R25, 0x1, P1 ;  /* 0x0000001112198211 */ /* 0x000fc600008f0c19 */
[----:B------:R-:W-:Y:S01]  /*06a0*/  @!P0 IMAD R16, R16, UR6, RZ ;  /* 0x0000000610108c24 */ /* 0x000fe2000f8e02ff */
[----:B------:R-:W-:Y:S01]  /*06b0*/  @!P0 MOV R17, R7 ;  /* 0x0000000700118202 */ /* 0x000fe20000000f00 */
[----:B------:R-:W2:Y:S02]  /*06c0*/  @!P0 LDG.E R24, desc[UR10][R24.64] ;  /* 0x0000000a18188981 */ /* 0x000ea4000c1e1900 */
[----:B0-----:R-:W-:Y:S02]  /*06d0*/  @!P0 IMAD R23, R19, UR7, R16 ;  /* 0x0000000713178c24 */ /* 0x001fe4000f8e0210 */
[----:B------:R-:W-:-:S04]  /*06e0*/  @!P0 IMAD.MOV.U32 R16, RZ, RZ, R14 ;  /* 0x000000ffff108224 */ /* 0x000fc800078e000e */
[----:B------:R-:W-:Y:S02]  /*06f0*/  @!P0 IMAD.WIDE.U32 R16, R19, UR6, R16 ;  /* 0x0000000613108c25 */ /* 0x000fe4000f8e0010 */
[----:B------:R-:W0:Y:S02]  /*0700*/  @!P0 LDC.64 R18, c[0x0][0x390] ;  /* 0x0000e400ff128b82 */ /* 0x000e240000000a00 */
[----:B------:R-:W-:Y:S01]  /*0710*/  @!P0 IMAD.IADD R27, R17, 0x1, R23 ;  /* 0x00000001111b8824 */ /* 0x000fe200078e0217 */
[----:B------:R-:W-:Y:S02]  /*0720*/  @!P0 IADD3 R23, PT, PT, R3, 0x3, RZ ;  /* 0x0000000303178810 */ /* 0x000fe40007ffe0ff */
[----:B------:R-:W-:Y:S02]  /*0730*/  @!P0 MOV R17, R7 ;  /* 0x0000000700118202 */ /* 0x000fe40000000f00 */
[----:B0-----:R-:W-:-:S04]  /*0740*/  @!P0 LEA R26, P1, R16, R18, 0x1 ;  /* 0x00000012101a8211 */ /* 0x001fc800078208ff */
[----:B------:R-:W-:Y:S02]  /*0750*/  @!P0 LEA.HI.X R27, R16, R19, R27, 0x1, P1 ;  /* 0x00000013101b8211 */ /* 0x000fe400008f0c1b */
[----:B------:R-:W-:Y:S02]  /*0760*/  @!P0 SHF.R.S32.HI R16, RZ, 0x1f, R23 ;  /* 0x0000001fff108819 */ /* 0x000fe40000011417 */
[----:B------:R-:W-:Y:S01]  /*0770*/  @!P0 MOV R19, R11 ;  /* 0x0000000b00138202 */ /* 0x000fe20000000f00 */
[----:B------:R-:W-:Y:S01]  /*0780*/  @!P0 IMAD.MOV.U32 R18, RZ, RZ, R8 ;  /* 0x000000ffff128224 */ /* 0x000fe200078e0008 */
[----:B------:R-:W4:Y:S01]  /*0790*/  @!P0 LDG.E R26, desc[UR10][R26.64] ;  /* 0x0000000a1a1a8981 */ /* 0x000f22000c1e1900 */
[----:B------:R-:W-:-:S03]  /*07a0*/  @!P0 IMAD R16, R16, UR6, RZ ;  /* 0x0000000610108c24 */ /* 0x000fc6000f8e02ff */
[----:B------:R0:W5:Y:S01]  /*07b0*/  @!P0 LDG.E R8, desc[UR10][R20.64] ;  /* 0x0000000a14088981 */ /* 0x000162000c1e1900 */
[C---:B------:R-:W-:Y:S02]  /*07c0*/  @!P0 IMAD R11, R23.reuse, UR7, R16 ;  /* 0x00000007170b8c24 */ /* 0x040fe4000f8e0210 */
[----:B------:R-:W-:Y:S01]  /*07d0*/  @!P0 IMAD.MOV.U32 R16, RZ, RZ, R14 ;  /* 0x000000ffff108224 */ /* 0x000fe200078e000e */
[----:B------:R1:W2:Y:S03]  /*07e0*/  @!P0 LDG.E R18, desc[UR10][R18.64] ;  /* 0x0000000a12128981 */ /* 0x0002a6000c1e1900 */
[----:B0-----:R-:W-:Y:S02]  /*07f0*/  @!P0 IMAD.WIDE.U32 R20, R23, UR6, R16 ;  /* 0x0000000617148c25 */ /* 0x001fe4000f8e0010 */
[----:B------:R-:W0:Y:S02]  /*0800*/  @!P0 LDC.64 R16, c[0x0][0x390] ;  /* 0x0000e400ff108b82 */ /* 0x000e240000000a00 */
[----:B------:R-:W-:Y:S01]  /*0810*/  @!P0 IMAD.IADD R11, R21, 0x1, R11 ;  /* 0x00000001150b8824 */ /* 0x000fe200078e020b */
[----:B------:R-:W-:Y:S01]  /*0820*/  @!P0 IADD3 R21, PT, PT, R3, 0x4, RZ ;  /* 0x0000000403158810 */ /* 0x000fe20007ffe0ff */
[----:B-1----:R-:W-:-:S02]  /*0830*/  HADD2.F32 R19, -RZ, R28.H0_H0 ;  /* 0x2000001cff137230 */ /* 0x002fc40000004100 */
[----:B------:R-:W-:Y:S01]  /*0840*/  HADD2.F32 R28, -RZ, R28.H1_H1 ;  /* 0x3000001cff1c7230 */ /* 0x000fe20000004100 */
[----:B0-----:R-:W-:-:S04]  /*0850*/  @!P0 LEA R16, P1, R20, R16, 0x1 ;  /* 0x0000001014108211 */ /* 0x001fc800078208ff */
[----:B------:R-:W-:Y:S02]  /*0860*/  @!P0 LEA.HI.X R17, R20, R17, R11, 0x1, P1 ;  /* 0x0000001114118211 */ /* 0x000fe400008f0c0b */
[----:B------:R-:W-:Y:S01]  /*0870*/  @!P0 SHF.R.S32.HI R20, RZ, 0x1f, R21 ;  /* 0x0000001fff148819 */ /* 0x000fe20000011415 */
[----:B------:R-:W-:Y:S02]  /*0880*/  FADD.FTZ R11, R19, R28 ;  /* 0x0000001c130b7221 */ /* 0x000fe40000010000 */
[----:B------:R0:W4:Y:S02]  /*0890*/  @!P0 LDG.E R23, desc[UR10][R16.64] ;  /* 0x0000000a10178981 */ /* 0x000124000c1e1900 */
[----:B------:R-:W-:Y:S02]  /*08a0*/  @!P0 IMAD R29, R20, UR6, RZ ;  /* 0x00000006141d8c24 */ /* 0x000fe4000f8e02ff */
[----:B------:R-:W-:Y:S01]  /*08b0*/  FADD.FTZ R20, R11, R10 ;  /* 0x0000000a0b147221 */ /* 0x000fe20000010000 */
[----:B------:R-:W-:Y:S01]  /*08c0*/  @!P0 IMAD.MOV.U32 R10, RZ, RZ, R14 ;  /* 0x000000ffff0a8224 */ /* 0x000fe200078e000e */
[----:B------:R-:W-:-:S03]  /*08d0*/  @!P0 MOV R11, R7 ;  /* 0x00000007000b8202 */ /* 0x000fc60000000f00 */
[----:B0-----:R-:W-:-:S03]  /*08e0*/  @!P0 IMAD.WIDE.U32 R16, R21, UR6, R10 ;  /* 0x0000000615108c25 */ /* 0x001fc6000f8e000a */
[----:B------:R-:W0:Y:S01]  /*08f0*/  @!P0 LDC.64 R10, c[0x0][0x390] ;  /* 0x0000e400ff0a8b82 */ /* 0x000e220000000a00 */
[----:B------:R-:W-:-:S04]  /*0900*/  @!P0 IMAD R25, R21, UR7, R29 ;  /* 0x0000000715198c24 */ /* 0x000fc8000f8e021d */
[----:B------:R-:W-:Y:S01]  /*0910*/  @!P0 IMAD.IADD R25, R17, 0x1, R25 ;  /* 0x0000000111198824 */ /* 0x000fe200078e0219 */
[----:B0-----:R-:W-:-:S04]  /*0920*/  @!P0 LEA R10, P1, R16, R10, 0x1 ;  /* 0x0000000a100a8211 */ /* 0x001fc800078208ff */
[----:B------:R-:W-:-:S05]  /*0930*/  @!P0 LEA.HI.X R11, R16, R11, R25, 0x1, P1 ;  /* 0x0000000b100b8211 */ /* 0x000fca00008f0c19 */
[----:B------:R0:W4:Y:S01]  /*0940*/  @!P0 LDG.E R10, desc[UR10][R10.64] ;  /* 0x0000000a0a0a8981 */ /* 0x000122000c1e1900 */
[----:B------:R-:W-:Y:S02]  /*0950*/  PRMT R16, RZ, 0x7610, R16 ;  /* 0x00007610ff107816 */ /* 0x000fe40000000010 */
[----:B0-----:R-:W-:Y:S01]  /*0960*/  PRMT R11, R11, 0x5410, RZ ;  /* 0x000054100b0b7816 */ /* 0x001fe200000000ff */
[----:B------:R-:W-:Y:S01]  /*0970*/  FMUL.FTZ R28, R28, R28 ;  /* 0x0000001c1c1c7220 */ /* 0x000fe20000410000 */
[----:B------:R-:W-:-:S03]  /*0980*/  PRMT R21, RZ, 0x7610, R21 ;  /* 0x00007610ff157816 */ /* 0x000fc60000000015 */
[----:B------:R-:W-:-:S04]  /*0990*/  FFMA.FTZ R28, R19, R19, R28 ;  /* 0x00000013131c7223 */ /* 0x000fc8000001001c */
[----:B------:R-:W-:Y:S01]  /*09a0*/  FADD.FTZ R9, R28, R9 ;  /* 0x000000091c097221 */ /* 0x000fe20000010000 */
[----:B------:R-:W-:-:S04]  /*09b0*/  IADD3 R2, PT, PT, R2, 0x8, RZ ;  /* 0x0000000802027810 */ /* 0x000fc80007ffe0ff */
[----:B------:R-:W-:Y:S02]  /*09c0*/  ISETP.NE.AND P1, PT, R2, RZ, PT ;  /* 0x000000ff0200720c */ /* 0x000fe40003f25270 */
[----:B---3--:R-:W-:Y:S02]  /*09d0*/  @!P0 PRMT R11, R11, 0x7610, R22 ;  /* 0x000076100b0b8816 */ /* 0x008fe40000000016 */
[----:B------:R-:W-:Y:S02]  /*09e0*/  @!P0 PRMT R16, R22, 0x7610, R16 ;  /* 0x0000761016108816 */ /* 0x000fe40000000010 */
[----:B------:R-:W-:-:S03]  /*09f0*/  PRMT R11, RZ, 0x7610, R11 ;  /* 0x00007610ff0b7816 */ /* 0x000fc6000000000b */
[----:B------:R-:W-:Y:S02]  /*0a00*/  HADD2.F32 R16, -RZ, R16.H0_H0 ;  /* 0x20000010ff107230 */ /* 0x000fe40000004100 */
[----:B------:R-:W-:-:S05]  /*0a10*/  HADD2.F32 R17, -RZ, R11.H1_H1 ;  /* 0x3000000bff117230 */ /* 0x000fca0000004100 */
[----:B------:R-:W-:Y:S01]  /*0a20*/  FADD.FTZ R19, R16, R17 ;  /* 0x0000001110137221 */ /* 0x000fe20000010000 */
[----:B------:R-:W-:-:S03]  /*0a30*/  FMUL.FTZ R17, R17, R17 ;  /* 0x0000001111117220 */ /* 0x000fc60000410000 */
[----:B------:R-:W-:Y:S01]  /*0a40*/  FADD.FTZ R20, R20, R19 ;  /* 0x0000001314147221 */ /* 0x000fe20000010000 */
[----:B------:R-:W-:Y:S01]  /*0a50*/  PRMT R19, RZ, 0x5410, RZ ;  /* 0x00005410ff137816 */ /* 0x000fe200000000ff */
[----:B------:R-:W-:-:S04]  /*0a60*/  FFMA.FTZ R16, R16, R16, R17 ;  /* 0x0000001010107223 */ /* 0x000fc80000010011 */
[----:B------:R-:W-:Y:S01]  /*0a70*/  FADD.FTZ R9, R9, R16 ;  /* 0x0000001009097221 */ /* 0x000fe20000010000 */
[----:B------:R-:W-:Y:S01]  /*0a80*/  VIADD R3, R3, 0x8 ;  /* 0x0000000803037836 */ /* 0x000fe20000000000 */
[C---:B--2---:R-:W-:Y:S02]  /*0a90*/  @!P0 PRMT R11, R18.reuse, 0x7610, R11 ;  /* 0x00007610120b8816 */ /* 0x044fe4000000000b */
[----:B------:R-:W-:Y:S02]  /*0aa0*/  @!P0 PRMT R21, R18, 0x7632, R21 ;  /* 0x0000763212158816 */ /* 0x000fe40000000015 */
[----:B-----5:R-:W-:Y:S01]  /*0ab0*/  @!P0 PRMT R19, R8, 0x7632, R19 ;  /* 0x0000763208138816 */ /* 0x020fe20000000013 */
[----:B------:R-:W-:Y:S02]  /*0ac0*/  HADD2.F32 R11, -RZ, R11.H0_H0 ;  /* 0x2000000bff0b7230 */ /* 0x000fe40000004100 */
[----:B------:R-:W-:Y:S01]  /*0ad0*/  HADD2.F32 R18, -RZ, R21.H0_H0 ;  /* 0x20000015ff127230 */ /* 0x000fe20000004100 */
[----:B------:R-:W-:-:S04]  /*0ae0*/  @!P0 PRMT R19, R19, 0x5410, R8 ;  /* 0x0000541013138816 */ /* 0x000fc80000000008 */
[C---:B------:R-:W-:Y:S01]  /*0af0*/  FADD.FTZ R17, R11.reuse, R18 ;  /* 0x000000120b117221 */ /* 0x040fe20000010000 */
[----:B------:R-:W-:Y:S01]  /*0b00*/  FMUL.FTZ R16, R18, R18 ;  /* 0x0000001212107220 */ /* 0x000fe20000410000 */
[--C-:B------:R-:W-:Y:S02]  /*0b10*/  HADD2.F32 R8, -RZ, R19.reuse.H0_H0 ;  /* 0x20000013ff087230 */ /* 0x100fe40000004100 */
[----:B------:R-:W-:Y:S01]  /*0b20*/  FADD.FTZ R20, R20, R17 ;  /* 0x0000001114147221 */ /* 0x000fe20000010000 */
[----:B------:R-:W-:Y:S01]  /*0b30*/  FFMA.FTZ R16, R11, R11, R16 ;  /* 0x0000000b0b107223 */ /* 0x000fe20000010010 */
[----:B------:R-:W-:Y:S01]  /*0b40*/  PRMT R17, RZ, 0x5410, RZ ;  /* 0x00005410ff117816 */ /* 0x000fe200000000ff */
[----:B------:R-:W-:Y:S02]  /*0b50*/  HADD2.F32 R19, -RZ, R19.H1_H1 ;  /* 0x30000013ff137230 */ /* 0x000fe40000004100 */
[----:B------:R-:W-:Y:S01]  /*0b60*/  FADD.FTZ R9, R9, R16 ;  /* 0x0000001009097221 */ /* 0x000fe20000010000 */
[----:B------:R-:W-:Y:S01]  /*0b70*/  @!P0 PRMT R17, R24, 0x7632, R17 ;  /* 0x0000763218118816 */ /* 0x000fe20000000011 */
[----:B------:R-:W-:Y:S01]  /*0b80*/  FMUL.FTZ R16, R8, R8 ;  /* 0x0000000808107220 */ /* 0x000fe20000410000 */
[----:B------:R-:W-:-:S02]  /*0b90*/  FADD.FTZ R11, R19, R8 ;  /* 0x00000008130b7221 */ /* 0x000fc40000010000 */
[----:B------:R-:W-:Y:S01]  /*0ba0*/  @!P0 PRMT R17, R17, 0x5410, R24 ;  /* 0x0000541011118816 */ /* 0x000fe20000000018 */
[----:B------:R-:W-:Y:S01]  /*0bb0*/  FFMA.FTZ R16, R19, R19, R16 ;  /* 0x0000001313107223 */ /* 0x000fe20000010010 */
[----:B------:R-:W-:Y:S01]  /*0bc0*/  PRMT R19, RZ, 0x7610, R19 ;  /* 0x00007610ff137816 */ /* 0x000fe20000000013 */
[--C-:B------:R-:W-:Y:S01]  /*0bd0*/  FADD.FTZ R21, R20, R11.reuse ;  /* 0x0000000b14157221 */ /* 0x100fe20000010000 */
[----:B------:R-:W-:Y:S01]  /*0be0*/  PRMT R11, RZ, 0x7610, R11 ;  /* 0x00007610ff0b7816 */ /* 0x000fe2000000000b */
[--C-:B------:R-:W-:Y:S01]  /*0bf0*/  HADD2.F32 R8, -RZ, R17.reuse.H0_H0 ;  /* 0x20000011ff087230 */ /* 0x100fe20000004100 */
[C---:B----4-:R-:W-:Y:S01]  /*0c00*/  @!P0 PRMT R19, R26.reuse, 0x7632, R19 ;  /* 0x000076321a138816 */ /* 0x050fe20000000013 */
[----:B------:R-:W-:Y:S02]  /*0c10*/  HADD2.F32 R17, -RZ, R17.H1_H1 ;  /* 0x30000011ff117230 */ /* 0x000fe40000004100 */
[----:B------:R-:W-:Y:S01]  /*0c20*/  FADD.FTZ R25, R9, R16 ;  /* 0x0000001009197221 */ /* 0x000fe20000010000 */
[----:B------:R-:W-:Y:S01]  /*0c30*/  @!P0 PRMT R11, R26, 0x7610, R11 ;  /* 0x000076101a0b8816 */ /* 0x000fe2000000000b */
[----:B------:R-:W-:Y:S01]  /*0c40*/  FMUL.FTZ R18, R8, R8 ;  /* 0x0000000808127220 */ /* 0x000fe20000410000 */
[----:B------:R-:W-:-:S02]  /*0c50*/  HADD2.F32 R16, -RZ, R19.H0_H0 ;  /* 0x20000013ff107230 */ /* 0x000fc40000004100 */
[----:B------:R-:W-:Y:S01]  /*0c60*/  FADD.FTZ R8, R17, R8 ;  /* 0x0000000811087221 */ /* 0x000fe20000010000 */
[----:B------:R-:W-:Y:S01]  /*0c70*/  PRMT R9, RZ, 0x5410, RZ ;  /* 0x00005410ff097816 */ /* 0x000fe200000000ff */
[----:B------:R-:W-:Y:S02]  /*0c80*/  HADD2.F32 R11, -RZ, R11.H0_H0 ;  /* 0x2000000bff0b7230 */ /* 0x000fe40000004100 */
[----:B------:R-:W-:Y:S01]  /*0c90*/  FADD.FTZ R21, R21, R8 ;  /* 0x0000000815157221 */ /* 0x000fe20000010000 */
[----:B------:R-:W-:Y:S01]  /*0ca0*/  FMUL.FTZ R8, R16, R16 ;  /* 0x0000001010087220 */ /* 0x000fe20000410000 */
[----:B------:R-:W-:Y:S01]  /*0cb0*/  @!P0 PRMT R9, R23, 0x7632, R9 ;  /* 0x0000763217098816 */ /* 0x000fe20000000009 */
[C---:B------:R-:W-:Y:S02]  /*0cc0*/  FADD.FTZ R16, R11.reuse, R16 ;  /* 0x000000100b107221 */ /* 0x040fe40000010000 */
[----:B------:R-:W-:Y:S01]  /*0cd0*/  FFMA.FTZ R8, R11, R11, R8 ;  /* 0x0000000b0b087223 */ /* 0x000fe20000010008 */
[----:B------:R-:W-:Y:S01]  /*0ce0*/  PRMT R11, RZ, 0x5410, RZ ;  /* 0x00005410ff0b7816 */ /* 0x000fe200000000ff */
[----:B------:R-:W-:Y:S01]  /*0cf0*/  FFMA.FTZ R18, R17, R17, R18 ;  /* 0x0000001111127223 */ /* 0x000fe20000010012 */
[----:B------:R-:W-:Y:S01]  /*0d00*/  @!P0 PRMT R9, R9, 0x5410, R23 ;  /* 0x0000541009098816 */ /* 0x000fe20000000017 */
[----:B------:R-:W-:-:S02]  /*0d10*/  FADD.FTZ R21, R21, R16 ;  /* 0x0000001015157221 */ /* 0x000fc40000010000 */
[----:B------:R-:W-:Y:S02]  /*0d20*/  FADD.FTZ R25, R25, R18 ;  /* 0x0000001219197221 */ /* 0x000fe40000010000 */
[--C-:B------:R-:W-:Y:S02]  /*0d30*/  HADD2.F32 R16, -RZ, R9.reuse.H0_H0 ;  /* 0x20000009ff107230 */ /* 0x100fe40000004100 */
[----:B------:R-:W-:Y:S02]  /*0d40*/  HADD2.F32 R9, -RZ, R9.H1_H1 ;  /* 0x30000009ff097230 */ /* 0x000fe40000004100 */
[----:B------:R-:W-:Y:S01]  /*0d50*/  FADD.FTZ R25, R25, R8 ;  /* 0x0000000819197221 */ /* 0x000fe20000010000 */
[----:B------:R-:W-:Y:S02]  /*0d60*/  FMUL.FTZ R8, R16, R16 ;  /* 0x0000001010087220 */ /* 0x000fe40000410000 */
[C---:B------:R-:W-:Y:S02]  /*0d70*/  FADD.FTZ R16, R9.reuse, R16 ;  /* 0x0000001009107221 */ /* 0x040fe40000010000 */
[----:B------:R-:W-:-:S02]  /*0d80*/  FFMA.FTZ R8, R9, R9, R8 ;  /* 0x0000000909087223 */ /* 0x000fc40000010008 */
[----:B------:R-:W-:Y:S02]  /*0d90*/  FADD.FTZ R21, R21, R16 ;  /* 0x0000001015157221 */ /* 0x000fe40000010000 */
[----:B------:R-:W-:Y:S01]  /*0da0*/  FADD.FTZ R25, R25, R8 ;  /* 0x0000000819197221 */ /* 0x000fe20000010000 */
[----:B------:R-:W-:-:S04]  /*0db0*/  @!P0 PRMT R11, R10, 0x7632, R11 ;  /* 0x000076320a0b8816 */ /* 0x000fc8000000000b */
[----:B------:R-:W-:-:S05]  /*0dc0*/  @!P0 PRMT R11, R11, 0x5410, R10 ;  /* 0x000054100b0b8816 */ /* 0x000fca000000000a */
[--C-:B------:R-:W-:Y:S02]  /*0dd0*/  HADD2.F32 R10, -RZ, R11.reuse.H0_H0 ;  /* 0x2000000bff0a7230 */ /* 0x100fe40000004100 */
[----:B------:R-:W-:-:S03]  /*0de0*/  HADD2.F32 R11, -RZ, R11.H1_H1 ;  /* 0x3000000bff0b7230 */ /* 0x000fc60000004100 */
[----:B------:R-:W-:Y:S02]  /*0df0*/  FMUL.FTZ R16, R10, R10 ;  /* 0x0000000a0a107220 */ /* 0x000fe40000410000 */
[C---:B------:R-:W-:Y:S02]  /*0e00*/  FADD.FTZ R10, R11.reuse, R10 ;  /* 0x0000000a0b0a7221 */ /* 0x040fe40000010000 */
[----:B------:R-:W-:Y:S02]  /*0e10*/  FFMA.FTZ R16, R11, R11, R16 ;  /* 0x0000000b0b107223 */ /* 0x000fe40000010010 */
[----:B------:R-:W-:Y:S02]  /*0e20*/  FADD.FTZ R10, R21, R10 ;  /* 0x0000000a150a7221 */ /* 0x000fe40000010000 */
[----:B------:R-:W-:Y:S01]  /*0e30*/  FADD.FTZ R9, R25, R16 ;  /* 0x0000001019097221 */ /* 0x000fe20000010000 */
[----:B------:R-:W-:Y:S06]  /*0e40*/  @P1 BRA `(.L_x_2745) ;  /* 0xfffffff400141947 */ /* 0x000fec000383ffff */
[----:B------:R-:W-:-:S07]  /*0e50*/  IADD3 R8, PT, PT, R3, -0x3, RZ ;  /* 0xfffffffd03087810 */ /* 0x000fce0007ffe0ff */
.L_x_2744:
        /* <DEDUP_REMOVED lines=39> */
[----:B---3--:R-:W-:Y:S01]  /*10d0*/  @!P0 IMAD R24, R20, UR4, RZ ;  /* 0x0000000414188c24 */ /* 0x008fe2000f8e02ff */
[----:B0-----:R-:W-:Y:S01]  /*10e0*/  @!P0 LEA R2, P2, R18, R2, 0x1 ;  /* 0x0000000212028211 */ /* 0x001fe200078408ff */
[----:B------:R-:W-:Y:S02]  /*10f0*/  @!P0 IMAD.IADD R26, R19, 0x1, R26 ;  /* 0x00000001131a8824 */ /* 0x000fe400078e021a */
[----:B------:R-:W-:-:S03]  /*1100*/  @!P0 IMAD.WIDE.U32 R20, R27, UR4, R6 ;  /* 0x000000041b148c25 */ /* 0x000fc6000f8e0006 */
[----:B------:R-:W-:Y:S01]  /*1110*/  @!P0 LEA.HI.X R3, R18, R3, R26, 0x1, P2 ;  /* 0x0000000312038211 */ /* 0x000fe200010f0c1a */
[----:B------:R-:W-:Y:S01]  /*1120*/  @!P0 IMAD R27, R27, UR5, R24 ;  /* 0x000000051b1b8c24 */ /* 0x000fe2000f8e0218 */
[----:B-1----:R-:W-:-:S03]  /*1130*/  @!P0 LEA R16, P3, R20, R16, 0x1 ;  /* 0x0000001014108211 */ /* 0x002fc600078608ff */
[----:B------:R0:W3:Y:S01]  /*1140*/  @!P0 LDG.E R2, desc[UR10][R2.64] ;  /* 0x0000000a02028981 */ /* 0x0000e2000c1e1900 */
[----:B------:R-:W-:-:S04]  /*1150*/  @!P0 IADD3 R6, PT, PT, R21, R27, RZ ;  /* 0x0000001b15068210 */ /* 0x000fc80007ffe0ff */
[----:B------:R-:W-:-:S05]  /*1160*/  @!P0 LEA.HI.X R17, R20, R17, R6, 0x1, P3 ;  /* 0x0000001114118211 */ /* 0x000fca00018f0c06 */
[----:B------:R1:W5:Y:S01]  /*1170*/  @!P0 LDG.E R16, desc[UR10][R16.64] ;  /* 0x0000000a10108981 */ /* 0x000362000c1e1900 */
[----:B0-----:R-:W-:Y:S02]  /*1180*/  PRMT R3, RZ, 0x5410, RZ ;  /* 0x00005410ff037816 */ /* 0x001fe400000000ff */
[----:B------:R-:W-:Y:S02]  /*1190*/  PRMT R18, RZ, 0x5410, RZ ;  /* 0x00005410ff127816 */ /* 0x000fe400000000ff */
[----:B------:R-:W-:Y:S02]  /*11a0*/  IADD3 R8, PT, PT, R8, 0x4, RZ ;  /* 0x0000000408087810 */ /* 0x000fe40007ffe0ff */
[----:B--2---:R-:W-:-:S04]  /*11b0*/  @!P0 PRMT R3, R3, 0x5410, R23 ;  /* 0x0000541003038816 */ /* 0x004fc80000000017 */
[----:B------:R-:W-:Y:S02]  /*11c0*/  @!P0 PRMT R3, R23, 0x7632, R3 ;  /* 0x0000763217038816 */ /* 0x000fe40000000003 */
[----:B----4-:R-:W-:-:S03]  /*11d0*/  @!P0 PRMT R18, R18, 0x5410, R22 ;  /* 0x0000541012128816 */ /* 0x010fc60000000016 */
[--C-:B------:R-:W-:Y:S02]  /*11e0*/  HADD2.F32 R6, -RZ, R3.reuse.H1_H1 ;  /* 0x30000003ff067230 */ /* 0x100fe40000004100 */
[----:B------:R-:W-:Y:S01]  /*11f0*/  HADD2.F32 R19, -RZ, R3.H0_H0 ;  /* 0x20000003ff137230 */ /* 0x000fe20000004100 */
[----:B------:R-:W-:-:S04]  /*1200*/  @!P0 PRMT R18, R22, 0x7632, R18 ;  /* 0x0000763216128816 */ /* 0x000fc80000000012 */
[C---:B-1----:R-:W-:Y:S01]  /*1210*/  FADD.FTZ R17, R6.reuse, R19 ;  /* 0x0000001306117221 */ /* 0x042fe20000010000 */
[----:B------:R-:W-:Y:S01]  /*1220*/  FMUL.FTZ R19, R19, R19 ;  /* 0x0000001313137220 */ /* 0x000fe20000410000 */
[--C-:B------:R-:W-:Y:S02]  /*1230*/  HADD2.F32 R3, -RZ, R18.reuse.H1_H1 ;  /* 0x30000012ff037230 */ /* 0x100fe40000004100 */
[----:B------:R-:W-:Y:S02]  /*1240*/  HADD2.F32 R18, -RZ, R18.H0_H0 ;  /* 0x20000012ff127230 */ /* 0x000fe40000004100 */
[----:B------:R-:W-:Y:S01]  /*1250*/  FFMA.FTZ R6, R6, R6, R19 ;  /* 0x0000000606067223 */ /* 0x000fe20000010013 */
[----:B------:R-:W-:Y:S01]  /*1260*/  FADD.FTZ R19, R10, R17 ;  /* 0x000000110a137221 */ /* 0x000fe20000010000 */
[----:B------:R-:W-:Y:S01]  /*1270*/  PRMT R17, RZ, 0x5410, RZ ;  /* 0x00005410ff117816 */ /* 0x000fe200000000ff */
[----:B------:R-:W-:Y:S01]  /*1280*/  FADD.FTZ R10, R3, R18 ;  /* 0x00000012030a7221 */ /* 0x000fe20000010000 */
[----:B------:R-:W-:-:S03]  /*1290*/  FADD.FTZ R9, R9, R6 ;  /* 0x0000000609097221 */ /* 0x000fc60000010000 */
[--C-:B------:R-:W-:Y:S01]  /*12a0*/  FADD.FTZ R6, R19, R10.reuse ;  /* 0x0000000a13067221 */ /* 0x100fe20000010000 */
[----:B---3--:R-:W-:Y:S02]  /*12b0*/  @!P0 PRMT R17, R2, 0x7632, R17 ;  /* 0x0000763202118816 */ /* 0x008fe40000000011 */
[----:B------:R-:W-:Y:S02]  /*12c0*/  PRMT R10, RZ, 0x7610, R10 ;  /* 0x00007610ff0a7816 */ /* 0x000fe4000000000a */
[----:B------:R-:W-:Y:S02]  /*12d0*/  @!P0 PRMT R17, R17, 0x5410, R2 ;  /* 0x0000541011118816 */ /* 0x000fe40000000002 */
[----:B------:R-:W-:Y:S01]  /*12e0*/  PRMT R19, RZ, 0x7610, R19 ;  /* 0x00007610ff137816 */ /* 0x000fe20000000013 */
[----:B------:R-:W-:Y:S02]  /*12f0*/  FMUL.FTZ R18, R18, R18 ;  /* 0x0000001212127220 */ /* 0x000fe40000410000 */
[--C-:B------:R-:W-:Y:S01]  /*1300*/  HADD2.F32 R2, -RZ, R17.reuse.H0_H0 ;  /* 0x20000011ff027230 */ /* 0x100fe20000004100 */
[C---:B-----5:R-:W-:Y:S01]  /*1310*/  @!P0 PRMT R10, R16.reuse, 0x7632, R10 ;  /* 0x00007632100a8816 */ /* 0x060fe2000000000a */
[----:B------:R-:W-:Y:S01]  /*1320*/  HADD2.F32 R17, -RZ, R17.H1_H1 ;  /* 0x30000011ff117230 */ /* 0x000fe20000004100 */
[----:B------:R-:W-:Y:S01]  /*1330*/  @!P0 PRMT R19, R16, 0x7610, R19 ;  /* 0x0000761010138816 */ /* 0x000fe20000000013 */
[----:B------:R-:W-:-:S02]  /*1340*/  FFMA.FTZ R18, R3, R3, R18 ;  /* 0x0000000303127223 */ /* 0x000fc40000010012 */
[----:B------:R-:W-:Y:S02]  /*1350*/  HADD2.F32 R16, -RZ, R10.H0_H0 ;  /* 0x2000000aff107230 */ /* 0x000fe40000004100 */
[----:B------:R-:W-:Y:S01]  /*1360*/  FMUL.FTZ R10, R2, R2 ;  /* 0x00000002020a7220 */ /* 0x000fe20000410000 */
[----:B------:R-:W-:Y:S02]  /*1370*/  HADD2.F32 R19, -RZ, R19.H0_H0 ;  /* 0x20000013ff137230 */ /* 0x000fe40000004100 */
[----:B------:R-:W-:Y:S01]  /*1380*/  FADD.FTZ R3, R17, R2 ;  /* 0x0000000211037221 */ /* 0x000fe20000010000 */
        /* <DEDUP_REMOVED lines=9> */
.L_x_2746:
        /* <DEDUP_REMOVED lines=27> */
[----:B------:R0:W3:Y:S01]  /*15d0*/  @!P0 LDG.E R2, desc[UR10][R2.64] ;  /* 0x0000000a02028981 */ /* 0x0000e2000c1e1900 */
[----:B------:R-:W-:Y:S02]  /*15e0*/  PRMT R11, RZ, 0x5410, RZ ;  /* 0x00005410ff0b7816 */ /* 0x000fe400000000ff */
[----:B0-----:R-:W-:Y:S02]  /*15f0*/  PRMT R3, RZ, 0x5410, RZ ;  /* 0x00005410ff037816 */ /* 0x001fe400000000ff */
[----:B------:R-:W-:Y:S02]  /*1600*/  IADD3 R8, PT, PT, R8, 0x2, RZ ;  /* 0x0000000208087810 */ /* 0x000fe40007ffe0ff */
[----:B--2---:R-:W-:-:S04]  /*1610*/  @!P0 PRMT R3, R18, 0x7632, R3 ;  /* 0x0000763212038816 */ /* 0x004fc80000000003 */
[----:B------:R-:W-:Y:S02]  /*1620*/  @!P0 PRMT R3, R3, 0x5410, R18 ;  /* 0x0000541003038816 */ /* 0x000fe40000000012 */
[----:B---3--:R-:W-:-:S03]  /*1630*/  @!P0 PRMT R11, R2, 0x7632, R11 ;  /* 0x00007632020b8816 */ /* 0x008fc6000000000b */
[--C-:B------:R-:W-:Y:S01]  /*1640*/  HADD2.F32 R6, -RZ, R3.reuse.H0_H0 ;  /* 0x20000003ff067230 */ /* 0x100fe20000004100 */
[----:B------:R-:W-:Y:S01]  /*1650*/  @!P0 PRMT R11, R11, 0x5410, R2 ;  /* 0x000054100b0b8816 */ /* 0x000fe20000000002 */
[----:B------:R-:W-:-:S03]  /*1660*/  HADD2.F32 R5, -RZ, R3.H1_H1 ;  /* 0x30000003ff057230 */ /* 0x000fc60000004100 */
[----:B------:R-:W-:Y:S01]  /*1670*/  FMUL.FTZ R2, R6, R6 ;  /* 0x0000000606027220 */ /* 0x000fe20000410000 */
[--C-:B------:R-:W-:Y:S02]  /*1680*/  HADD2.F32 R16, -RZ, R11.reuse.H0_H0 ;  /* 0x2000000bff107230 */ /* 0x100fe40000004100 */
[C---:B------:R-:W-:Y:S01]  /*1690*/  FADD.FTZ R3, R5.reuse, R6 ;  /* 0x0000000605037221 */ /* 0x040fe20000010000 */
[----:B------:R-:W-:Y:S02]  /*16a0*/  HADD2.F32 R11, -RZ, R11.H1_H1 ;  /* 0x3000000bff0b7230 */ /* 0x000fe40000004100 */
        /* <DEDUP_REMOVED lines=8> */
.L_x_2747:
        /* <DEDUP_REMOVED lines=10> */
[----:B------:R-:W-:-:S09]  /*17d0*/  PRMT R3, RZ, 0x5410, RZ ;  /* 0x00005410ff037816 */ /* 0x000fd200000000ff */
[----:B------:R-:W-:Y:S05]  /*17e0*/  @P0 BRA `(.L_x_2749) ;  /* 0x0000000000180947 */ /* 0x000fea0003800000 */
[----:B------:R-:W0:Y:S01]  /*17f0*/  LDCU.64 UR4, c[0x0][0x390] ;  /* 0x00007200ff0477ac */ /* 0x000e220008000a00 */
[----:B------:R-:W-:Y:S01]  /*1800*/  IMAD.IADD R5, R7, 0x1, R5 ;  /* 0x0000000107057824 */ /* 0x000fe200078e0205 */
[----:B0-----:R-:W-:-:S04]  /*1810*/  LEA R2, P0, R6, UR4, 0x1 ;  /* 0x0000000406027c11 */ /* 0x001fc8000f8008ff */
[----:B------:R-:W-:-:S05]  /*1820*/  LEA.HI.X R3, R6, UR5, R5, 0x1, P0 ;  /* 0x0000000506037c11 */ /* 0x000fca00080f0c05 */
[----:B------:R-:W2:Y:S02]  /*1830*/  LDG.E R2, desc[UR10][R2.64] ;  /* 0x0000000a02027981 */ /* 0x000ea4000c1e1900 */
[----:B--2---:R-:W-:-:S07]  /*1840*/  PRMT R3, R2, 0x5432, R2 ;  /* 0x0000543202037816 */ /* 0x004fce0000000002 */
.L_x_2749:
[----:B------:R-:W-:Y:S05]  /*1850*/  BSYNC.RECONVERGENT B0 ;  /* 0x0000000000007941 */ /* 0x000fea0003800200 */
.L_x_2748:
[--C-:B------:R-:W-:Y:S02]  /*1860*/  HADD2.F32 R2, -RZ, R3.reuse.H0_H0 ;  /* 0x20000003ff027230 */ /* 0x100fe40000004100 */
[----:B------:R-:W-:-:S03]  /*1870*/  HADD2.F32 R3, -RZ, R3.H1_H1 ;  /* 0x30000003ff037230 */ /* 0x000fc60000004100 */
[----:B------:R-:W-:Y:S02]  /*1880*/  FMUL.FTZ R6, R2, R2 ;  /* 0x0000000202067220 */ /* 0x000fe40000410000 */
[C---:B------:R-:W-:Y:S02]  /*1890*/  FADD.FTZ R5, R3.reuse, R2 ;  /* 0x0000000203057221 */ /* 0x040fe40000010000 */
[----:B------:R-:W-:Y:S02]  /*18a0*/  FFMA.FTZ R6, R3, R3, R6 ;  /* 0x0000000303067223 */ /* 0x000fe40000010006 */
[----:B------:R-:W-:Y:S02]  /*18b0*/  FADD.FTZ R10, R10, R5 ;  /* 0x000000050a0a7221 */ /* 0x000fe40000010000 */
[----:B------:R-:W-:-:S07]  /*18c0*/  FADD.FTZ R9, R9, R6 ;  /* 0x0000000609097221 */ /* 0x000fce0000010000 */
.L_x_2743:
        /* <DEDUP_REMOVED lines=171> */
.L_x_2763:
        /* <DEDUP_REMOVED lines=76> */
.L_x_2750:
        /* <DEDUP_REMOVED lines=39> */
.L_x_2751:
[----:B------:R-:W-:Y:S05]  /*2ab0*/  WARPSYNC.COLLECTIVE R8, `(.L_x_2752) ;  /* 0x0000000008087348 */ /* 0x000fea0003c00000 */
[----:B------:R-:W-:Y:S01]  /*2ac0*/  NOP ;  /* 0x0000000000007918 */ /* 0x000fe20000000000 */
[----:B------:R-:W-:Y:S05]  /*2ad0*/  ENDCOLLECTIVE ;  /* 0x000000000000791b */ /* 0x000fea0003800000 */
.L_x_2752:
        /* <DEDUP_REMOVED lines=13> */
.L_x_2753:
        /* <DEDUP_REMOVED lines=9> */
.L_x_2754:
        /* <DEDUP_REMOVED lines=11> */
.L_x_2755:
        /* <DEDUP_REMOVED lines=9> */
.L_x_2756:
        /* <DEDUP_REMOVED lines=11> */
.L_x_2757:
        /* <DEDUP_REMOVED lines=9> */
.L_x_2758:
        /* <DEDUP_REMOVED lines=12> */
.L_x_2759:
        /* <DEDUP_REMOVED lines=10> */
.L_x_2760:
        /* <DEDUP_REMOVED lines=9> */
.L_x_2761:
[----:B------:R-:W-:Y:S01]  /*30b0*/  @!P0 FADD.FTZ R5, R5, R12 ;  /* 0x0000000c05058221 */ /* 0x000fe20000010000 */
[----:B------:R0:W-:Y:S04]  /*30c0*/  STS [R7+0xc0], R10 ;  /* 0x0000c00a07007388 */ /* 0x0001e80000000800 */
[----:B------:R0:W-:Y:S04]  /*30d0*/  STS [R7+0xc4], R6 ;  /* 0x0000c40607007388 */ /* 0x0001e80000000800 */
[----:B------:R0:W-:Y:S02]  /*30e0*/  STS [R7+0xc8], R5 ;  /* 0x0000c80507007388 */ /* 0x0001e40000000800 */
[----:B0-----:R-:W-:Y:S05]  /*30f0*/  WARPSYNC.COLLECTIVE R8, `(.L_x_2762) ;  /* 0x0000000008087348 */ /* 0x001fea0003c00000 */
[----:B------:R-:W-:Y:S01]  /*3100*/  NOP ;  /* 0x0000000000007918 */ /* 0x000fe20000000000 */
[----:B0-----:R-:W-:Y:S05]  /*3110*/  ENDCOLLECTIVE ;  /* 0x000000000000791b */ /* 0x001fea0003800000 */
.L_x_2762:
[----:B------:R-:W-:Y:S05]  /*3120*/  BRA `(.L_x_2763) ;  /* 0xfffffff000947947 */ /* 0x000fea000383ffff */
.L_x_2764:
        /* <DEDUP_REMOVED lines=13> */
.L_x_3680:


//--------------------- .text._Z30group_norm_nhwc_fwd_sum_kernelI11Fp16IOFp32WLi168EEv26Group_norm_nhwc_fwd_params --------------------------
	.section	.text._Z30group_norm_nhwc_fwd_sum_kernelI11Fp16IOFp32WLi168EEv26Group_norm_nhwc_fwd_params,"ax",@progbits
	.align	128
        .global         _Z30group_norm_nhwc_fwd_sum_kernelI11Fp16IOFp32WLi168EEv26Group_norm_nhwc_fwd_params
        .type           _Z30group_norm_nhwc_fwd_sum_kernelI11Fp16IOFp32WLi168EEv26Group_norm_nhwc_fwd_params,@function
        .size           _Z30group_norm_nhwc_fwd_sum_kernelI11Fp16IOFp32WLi168EEv26Group_norm_nhwc_fwd_params,(.L_x_3681 - _Z30group_norm_nhwc_fwd_sum_kernelI11Fp16IOFp32WLi168EEv26Group_norm_nhwc_fwd_params)
        .other          _Z30group_norm_nhwc_fwd_sum_kernelI11Fp16IOFp32WLi168EEv26Group_norm_nhwc_fwd_params,@"STO_CUDA_ENTRY STV_DEFAULT"
_Z30group_norm_nhwc_fwd_sum_kernelI11Fp16IOFp32WLi168EEv26Group_norm_nhwc_fwd_params:
.text._Z30group_norm_nhwc_fwd_sum_kernelI11Fp16IOFp32WLi168EEv26Group_norm_nhwc_fwd_params:
        /* <DEDUP_REMOVED lines=22> */
[----:B------:R-:W-:Y:S01]  /*0160*/  MOV R8, RZ ;  /* 0x000000ff00087202 */ /* 0x000fe20000000f00 */
[----:B------:R-:W-:-:S03]  /*0170*/  IMAD.MOV.U32 R7, RZ, RZ, RZ ;  /* 0x000000ffff077224 */ /* 0x000fc600078e00ff */
[----:B------:R-:W-:Y:S02]  /*0180*/  IADD3 R0, PT, PT, R2, -UR5, RZ ;  /* 0x8000000502007c10 */ /* 0x000fe4000fffe0ff */
[----:B------:R-:W1:Y:S02]  /*0190*/  LDC.64 R4, c[0x0][0x3f0] ;  /* 0x0000fc00ff047b82 */ /* 0x000e640000000a00 */
        /* <DEDUP_REMOVED lines=16> */
.L_x_2767:
[----:B------:R-:W0:Y:S01]  /*02a0*/  @!P0 LDC.64 R16, c[0x0][0x390] ;  /* 0x0000e400ff108b82 */ /* 0x000e220000000a00 */
[----:B------:R-:W-:Y:S02]  /*02b0*/  @!P0 IADD3 R9, PT, PT, R2, -0x3, RZ ;  /* 0xfffffffd02098810 */ /* 0x000fe40007ffe0ff */
[----:B------:R-:W-:Y:S02]  /*02c0*/  @!P0 MOV R19, R5 ;  /* 0x0000000500138202 */ /* 0x000fe40000000f00 */
[----:B------:R-:W-:-:S05]  /*02d0*/  @!P0 SHF.R.S32.HI R18, RZ, 0x1f, R9 ;  /* 0x0000001fff128819 */ /* 0x000fca0000011409 */
[----:B------:R-:W-:Y:S02]  /*02e0*/  @!P0 IMAD R20, R18, UR8, RZ ;  /* 0x0000000812148c24 */ /* 0x000fe4000f8e02ff */
[----:B------:R-:W-:Y:S02]  /*02f0*/  @!P0 IMAD.MOV.U32 R18, RZ, RZ, R14 ;  /* 0x000000ffff128224 */ /* 0x000fe400078e000e */
[C---:B------:R-:W-:Y:S02]  /*0300*/  @!P0 IMAD R21, R9.reuse, UR9, R20 ;  /* 0x0000000909158c24 */ /* 0x040fe4000f8e0214 */
[----:B------:R-:W-:-:S04]  /*0310*/  @!P0 IMAD.WIDE.U32 R18, R9, UR8, R18 ;  /* 0x0000000809128c25 */ /* 0x000fc8000f8e0012 */
[----:B------:R-:W-:Y:S01]  /*0320*/  @!P0 IMAD.IADD R21, R19, 0x1, R21 ;  /* 0x0000000113158824 */ /* 0x000fe200078e0215 */
[----:B0-----:R-:W-:-:S04]  /*0330*/  @!P0 LEA R20, P1, R18, R16, 0x1 ;  /* 0x0000001012148211 */ /* 0x001fc800078208ff */
[----:B------:R-:W-:-:S05]  /*0340*/  @!P0 LEA.HI.X R21, R18, R17, R21, 0x1, P1 ;  /* 0x0000001112158211 */ /* 0x000fca00008f0c15 */
[----:B------:R-:W2:Y:S01]  /*0350*/  @!P0 LDG.E R20, desc[UR10][R20.64] ;  /* 0x0000000a14148981 */ /* 0x000ea2000c1e1900 */
[----:B------:R-:W-:Y:S02]  /*0360*/  PRMT R28, RZ, 0x5410, RZ ;  /* 0x00005410ff1c7816 */ /* 0x000fe400000000ff */
[----:B------:R-:W-:Y:S02]  /*0370*/  ISETP.GE.U32.AND P1, PT, R12, UR8, PT ;  /* 0x000000080c007c0c */ /* 0x000fe4000bf26070 */
[----:B--2---:R-:W-:-:S04]  /*0380*/  @!P0 PRMT R28, R20, 0x7610, R28 ;  /* 0x00007610141c8816 */ /* 0x004fc8000000001c */
[----:B------:R-:W-:Y:S02]  /*0390*/  @!P0 PRMT R28, R28, 0x7610, R20 ;  /* 0x000076101c1c8816 */ /* 0x000fe40000000014 */
[----:B------:R-:W-:-:S13]  /*03a0*/  ISETP.GE.AND.EX P0, PT, R13, UR9, PT, P1 ;  /* 0x000000090d007c0c */ /* 0x000fda000bf06310 */
[----:B------:R-:W0:Y:S01]  /*03b0*/  @!P0 LDC.64 R18, c[0x0][0x390] ;  /* 0x0000e400ff128b82 */ /* 0x000e220000000a00 */
[C---:B------:R-:W-:Y:S01]  /*03c0*/  @!P0 IADD3 R25, PT, PT, R2.reuse, -0x2, RZ ;  /* 0xfffffffe02198810 */ /* 0x040fe20007ffe0ff */
[----:B------:R-:W-:Y:S01]  /*03d0*/  @!P0 IMAD.MOV.U32 R21, RZ, RZ, R5 ;  /* 0x000000ffff158224 */ /* 0x000fe200078e0005 */
[----:B------:R-:W-:Y:S01]  /*03e0*/  @!P0 MOV R20, R14 ;  /* 0x0000000e00148202 */ /* 0x000fe20000000f00 */
[----:B------:R-:W-:Y:S01]  /*03f0*/  @!P0 VIADD R29, R2, 0x2 ;  /* 0x00000002021d8836 */ /* 0x000fe20000000000 */
[----:B------:R-:W-:-:S03]  /*0400*/  @!P0 SHF.R.S32.HI R9, RZ, 0x1f, R25 ;  /* 0x0000001fff098819 */ /* 0x000fc60000011419 */
[----:B------:R-:W1:Y:S01]  /*0410*/  @!P0 LDC.64 R16, c[0x0][0x390] ;  /* 0x0000e400ff108b82 */ /* 0x000e620000000a00 */
[----:B------:R-:W-:-:S04]  /*0420*/  @!P0 IMAD.WIDE.U32 R22, R25, UR8, R20 ;  /* 0x0000000819168c25 */ /* 0x000fc8000f8e0014 */
[----:B------:R-:W-:Y:S02]  /*0430*/  @!P0 IMAD R24, R9, UR8, RZ ;  /* 0x0000000809188c24 */ /* 0x000fe4000f8e02ff */
[----:B------:R-:W-:Y:S01]  /*0440*/  @!P0 VIADD R9, R2, 0xffffffff ;  /* 0xffffffff02098836 */ /* 0x000fe20000000000 */
[----:B------:R-:W2:Y:S01]  /*0450*/  @!P0 LDC.64 R20, c[0x0][0x390] ;  /* 0x0000e400ff148b82 */ /* 0x000ea20000000a00 */
[----:B------:R-:W-:-:S03]  /*0460*/  @!P0 IMAD R25, R25, UR9, R24 ;  /* 0x0000000919198c24 */ /* 0x000fc6000f8e0218 */
[----:B------:R-:W-:Y:S02]  /*0470*/  @!P0 SHF.R.S32.HI R24, RZ, 0x1f, R9 ;  /* 0x0000001fff188819 */ /* 0x000fe40000011409 */
[----:B------:R-:W-:Y:S02]  /*0480*/  @!P0 IADD3 R23, PT, PT, R23, R25, RZ ;  /* 0x0000001917178210 */ /* 0x000fe40007ffe0ff */
[----:B0-----:R-:W-:Y:S01]  /*0490*/  @!P0 LEA R18, P1, R22, R18, 0x1 ;  /* 0x0000001216128211 */ /* 0x001fe200078208ff */
[----:B------:R-:W-:-:S03]  /*04a0*/  @!P0 IMAD R26, R24, UR8, RZ ;  /* 0x00000008181a8c24 */ /* 0x000fc6000f8e02ff */
[----:B------:R-:W-:Y:S01]  /*04b0*/  @!P0 LEA.HI.X R19, R22, R19, R23, 0x1, P1 ;  /* 0x0000001316138211 */ /* 0x000fe200008f0c17 */
[----:B------:R-:W-:Y:S01]  /*04c0*/  @!P0 IMAD.MOV.U32 R22, RZ, RZ, R14 ;  /* 0x000000ffff168224 */ /* 0x000fe200078e000e */
[----:B------:R-:W-:-:S03]  /*04d0*/  @!P0 MOV R23, R5 ;  /* 0x0000000500178202 */ /* 0x000fc60000000f00 */
[----:B------:R-:W-:-:S04]  /*04e0*/  @!P0 IMAD.WIDE.U32 R24, R9, UR8, R22 ;  /* 0x0000000809188c25 */ /* 0x000fc8000f8e0016 */
[----:B------:R-:W-:Y:S01]  /*04f0*/  @!P0 IMAD R23, R9, UR9, R26 ;  /* 0x0000000909178c24 */ /* 0x000fe2000f8e021a */
[----:B-1----:R-:W-:Y:S02]  /*0500*/  @!P0 LEA R22, P1, R24, R16, 0x1 ;  /* 0x0000001018168211 */ /* 0x002fe400078208ff */
[----:B------:R-:W-:Y:S01]  /*0510*/  @!P0 SHF.R.S32.HI R9, RZ, 0x1f, R2 ;  /* 0x0000001fff098819 */ /* 0x000fe20000011402 */
[----:B------:R-:W-:Y:S01]  /*0520*/  @!P0 IMAD.IADD R23, R25, 0x1, R23 ;  /* 0x0000000119178824 */ /* 0x000fe200078e0217 */
[----:B------:R-:W-:-:S03]  /*0530*/  @!P0 MOV R16, R14 ;  /* 0x0000000e00108202 */ /* 0x000fc60000000f00 */
[----:B------:R-:W-:Y:S01]  /*0540*/  @!P0 IMAD R9, R9, UR8, RZ ;  /* 0x0000000809098c24 */ /* 0x000fe2000f8e02ff */
[----:B------:R-:W-:Y:S01]  /*0550*/  @!P0 LEA.HI.X R23, R24, R17, R23, 0x1, P1 ;  /* 0x0000001118178211 */ /* 0x000fe200008f0c17 */
[----:B------:R-:W-:Y:S02]  /*0560*/  @!P0 IMAD.MOV.U32 R17, RZ, RZ, R5 ;  /* 0x000000ffff118224 */ /* 0x000fe400078e0005 */
[C---:B------:R-:W-:Y:S02]  /*0570*/  @!P0 IMAD R9, R2.reuse, UR9, R9 ;  /* 0x0000000902098c24 */ /* 0x040fe4000f8e0209 */
[C---:B------:R-:W-:Y:S01]  /*0580*/  @!P0 IMAD.WIDE.U32 R26, R2.reuse, UR8, R16 ;  /* 0x00000008021a8c25 */ /* 0x040fe2000f8e0010 */
[----:B------:R-:W3:Y:S01]  /*0590*/  @!P0 LDG.E R22, desc[UR10][R22.64] ;  /* 0x0000000a16168981 */ /* 0x000ee2000c1e1900 */
[----:B------:R-:W0:Y:S03]  /*05a0*/  @!P0 LDC.64 R16, c[0x0][0x390] ;  /* 0x0000e400ff108b82 */ /* 0x000e260000000a00 */
[----:B------:R-:W-:Y:S01]  /*05b0*/  @!P0 IADD3 R25, PT, PT, R27, R9, RZ ;  /* 0x000000091b198210 */ /* 0x000fe20007ffe0ff */
[----:B------:R-:W-:Y:S01]  /*05c0*/  @!P0 VIADD R9, R2, 0x1 ;  /* 0x0000000102098836 */ /* 0x000fe20000000000 */
[----:B--2---:R-:W-:-:S02]  /*05d0*/  @!P0 LEA R24, P1, R26, R20, 0x1 ;  /* 0x000000141a188211 */ /* 0x004fc400078208ff */
[----:B------:R-:W-:Y:S02]  /*05e0*/  @!P0 MOV R20, R14 ;  /* 0x0000000e00148202 */ /* 0x000fe40000000f00 */
[----:B------:R-:W-:Y:S01]  /*05f0*/  @!P0 LEA.HI.X R25, R26, R21, R25, 0x1, P1 ;  /* 0x000000151a198211 */ /* 0x000fe200008f0c19 */
[----:B------:R-:W-:Y:S01]  /*0600*/  @!P0 IMAD.MOV.U32 R21, RZ, RZ, R5 ;  /* 0x000000ffff158224 */ /* 0x000fe200078e0005 */
[----:B------:R-:W-:Y:S01]  /*0610*/  @!P0 SHF.R.S32.HI R26, RZ, 0x1f, R9 ;  /* 0x0000001fff1a8819 */ /* 0x000fe20000011409 */
[----:B------:R-:W-:Y:S02]  /*0620*/  @!P0 IMAD.WIDE.U32 R20, R9, UR8, R20 ;  /* 0x0000000809148c25 */ /* 0x000fe4000f8e0014 */
[----:B------:R-:W2:Y:S02]  /*0630*/  @!P0 LDG.E R24, desc[UR10][R24.64] ;  /* 0x0000000a18188981 */ /* 0x000ea4000c1e1900 */
[----:B------:R-:W-:-:S04]  /*0640*/  @!P0 IMAD R26, R26, UR8, RZ ;  /* 0x000000081a1a8c24 */ /* 0x000fc8000f8e02ff */
[----:B------:R-:W-:Y:S01]  /*0650*/  @!P0 IMAD R27, R9, UR9, R26 ;  /* 0x00000009091b8c24 */ /* 0x000fe2000f8e021a */
[----:B------:R-:W-:Y:S02]  /*0660*/  @!P0 SHF.R.S32.HI R9, RZ, 0x1f, R29 ;  /* 0x0000001fff098819 */ /* 0x000fe4000001141d */
[C---:B0-----:R-:W-:Y:S02]  /*0670*/  @!P0 LEA R26, P1, R20.reuse, R16, 0x1 ;  /* 0x00000010141a8211 */ /* 0x041fe400078208ff */
[----:B------:R-:W-:Y:S01]  /*0680*/  @!P0 IADD3 R27, PT, PT, R21, R27, RZ ;  /* 0x0000001b151b8210 */ /* 0x000fe20007ffe0ff */
[----:B------:R-:W-:Y:S02]  /*0690*/  @!P0 IMAD R16, R9, UR8, RZ ;  /* 0x0000000809108c24 */ /* 0x000fe4000f8e02ff */
[----:B------:R0:W4:Y:S01]  /*06a0*/  @!P0 LDG.E R9, desc[UR10][R18.64] ;  /* 0x0000000a12098981 */ /* 0x000122000c1e1900 */
[----:B------:R-:W-:Y:S01]  /*06b0*/  @!P0 LEA.HI.X R27, R20, R17, R27, 0x1, P1 ;  /* 0x00000011141b8211 */ /* 0x000fe200008f0c1b */
[----:B------:R-:W-:Y:S01]  /*06c0*/  @!P0 IMAD R21, R29, UR9, R16 ;  /* 0x000000091d158c24 */ /* 0x000fe2000f8e0210 */
[----:B------:R-:W-:Y:S01]  /*06d0*/  @!P0 MOV R16, R14 ;  /* 0x0000000e00108202 */ /* 0x000fe20000000f00 */
[----:B------:R-:W-:-:S04]  /*06e0*/  @!P0 IMAD.MOV.U32 R17, RZ, RZ, R5 ;  /* 0x000000ffff118224 */ /* 0x000fc800078e0005 */
[----:B0-----:R-:W-:Y:S02]  /*06f0*/  @!P0 IMAD.WIDE.U32 R18, R29, UR8, R16 ;  /* 0x000000081d128c25 */ /* 0x001fe4000f8e0010 */
[----:B------:R-:W0:Y:S03]  /*0700*/  @!P0 LDC.64 R16, c[0x0][0x390] ;  /* 0x0000e400ff108b82 */ /* 0x000e260000000a00 */
[----:B------:R-:W-:Y:S01]  /*0710*/  @!P0 IADD3 R21, PT, PT, R19, R21, RZ ;  /* 0x0000001513158210 */ /* 0x000fe20007ffe0ff */
[----:B------:R-:W-:Y:S01]  /*0720*/  @!P0 VIADD R19, R2, 0x3 ;  /* 0x0000000302138836 */ /* 0x000fe20000000000 */
[----:B0-----:R-:W-:-:S04]  /*0730*/  @!P0 LEA R20, P1, R18, R16, 0x1 ;  /* 0x0000001012148211 */ /* 0x001fc800078208ff */
[----:B------:R-:W-:-:S05]  /*0740*/  @!P0 SHF.R.S32.HI R16, RZ, 0x1f, R19 ;  /* 0x0000001fff108819 */ /* 0x000fca0000011413 */
[----:B------:R-:W-:Y:S01]  /*0750*/  @!P0 IMAD R16, R16, UR8, RZ ;  /* 0x0000000810108c24 */ /* 0x000fe2000f8e02ff */
[----:B------:R-:W-:Y:S01]  /*0760*/  @!P0 LEA.HI.X R21, R18, R17, R21, 0x1, P1 ;  /* 0x0000001112158211 */ /* 0x000fe200008f0c15 */
[----:B------:R-:W-:Y:S02]  /*0770*/  @!P0 IMAD.MOV.U32 R17, RZ, RZ, R5 ;  /* 0x000000ffff118224 */ /* 0x000fe400078e0005 */
[C---:B------:R-:W-:Y:S01]  /*0780*/  @!P0 IMAD R25, R19.reuse, UR9, R16 ;  /* 0x0000000913198c24 */ /* 0x040fe2000f8e0210 */
[----:B------:R-:W-:Y:S01]  /*0790*/  @!P0 MOV R16, R14 ;  /* 0x0000000e00108202 */ /* 0x000fe20000000f00 */
[----:B------:R-:W5:Y:S04]  /*07a0*/  @!P0 LDG.E R20, desc[UR10][R20.64] ;  /* 0x0000000a14148981 */ /* 0x000f68000c1e1900 */
[----:B------:R-:W-:-:S02]  /*07b0*/  @!P0 IMAD.WIDE.U32 R18, R19, UR8, R16 ;  /* 0x0000000813128c25 */ /* 0x000fc4000f8e0010 */
[----:B------:R-:W0:Y:S03]  /*07c0*/  @!P0 LDC.64 R16, c[0x0][0x390] ;  /* 0x0000e400ff108b82 */ /* 0x000e260000000a00 */
[----:B------:R-:W-:Y:S02]  /*07d0*/  @!P0 IADD3 R19, PT, PT, R19, R25, RZ ;  /* 0x0000001913138210 */ /* 0x000fe40007ffe0ff */
[----:B------:R-:W-:Y:S02]  /*07e0*/  @!P0 IADD3 R23, PT, PT, R2, 0x4, RZ ;  /* 0x0000000402178810 */ /* 0x000fe40007ffe0ff */
[----:B0-----:R-:W-:-:S04]  /*07f0*/  @!P0 LEA R16, P1, R18, R16, 0x1 ;  /* 0x0000001012108211 */ /* 0x001fc800078208ff */
[----:B------:R-:W-:Y:S02]  /*0800*/  @!P0 LEA.HI.X R17, R18, R17, R19, 0x1, P1 ;  /* 0x0000001112118211 */ /* 0x000fe400008f0c13 */
[----:B------:R-:W5:Y:S04]  /*0810*/  @!P0 LDG.E R18, desc[UR10][R26.64] ;  /* 0x0000000a1a128981 */ /* 0x000f68000c1e1900 */
[----:B------:R0:W5:Y:S02]  /*0820*/  @!P0 LDG.E R21, desc[UR10][R16.64] ;  /* 0x0000000a10158981 */ /* 0x000164000c1e1900 */
[----:B0-----:R-:W-:Y:S01]  /*0830*/  @!P0 IMAD.MOV.U32 R16, RZ, RZ, R14 ;  /* 0x000000ffff108224 */ /* 0x001fe200078e000e */
[----:B------:R-:W-:-:S03]  /*0840*/  @!P0 MOV R17, R5 ;  /* 0x0000000500118202 */ /* 0x000fc60000000f00 */
[----:B------:R-:W-:-:S03]  /*0850*/  @!P0 IMAD.WIDE.U32 R26, R23, UR8, R16 ;  /* 0x00000008171a8c25 */ /* 0x000fc6000f8e0010 */
[----:B------:R-:W0:Y:S01]  /*0860*/  @!P0 LDC.64 R16, c[0x0][0x390] ;  /* 0x0000e400ff108b82 */ /* 0x000e220000000a00 */
[----:B------:R-:W-:-:S05]  /*0870*/  @!P0 SHF.R.S32.HI R25, RZ, 0x1f, R23 ;  /* 0x0000001fff198819 */ /* 0x000fca0000011417 */
[----:B------:R-:W-:-:S04]  /*0880*/  @!P0 IMAD R25, R25, UR8, RZ ;  /* 0x0000000819198c24 */ /* 0x000fc8000f8e02ff */
[----:B------:R-:W-:-:S05]  /*0890*/  @!P0 IMAD R25, R23, UR9, R25 ;  /* 0x0000000917198c24 */ /* 0x000fca000f8e0219 */
[----:B------:R-:W-:Y:S02]  /*08a0*/  @!P0 IADD3 R25, PT, PT, R27, R25, RZ ;  /* 0x000000191b198210 */ /* 0x000fe40007ffe0ff */
[----:B0-----:R-:W-:-:S04]  /*08b0*/  @!P0 LEA R16, P1, R26, R16, 0x1 ;  /* 0x000000101a108211 */ /* 0x001fc800078208ff */
[----:B------:R-:W-:-:S05]  /*08c0*/  @!P0 LEA.HI.X R17, R26, R17, R25, 0x1, P1 ;  /* 0x000000111a118211 */ /* 0x000fca00008f0c19 */
[----:B------:R0:W5:Y:S01]  /*08d0*/  @!P0 LDG.E R23, desc[UR10][R16.64] ;  /* 0x0000000a10178981 */ /* 0x000162000c1e1900 */
[--C-:B------:R-:W-:Y:S02]  /*08e0*/  HADD2.F32 R19, -RZ, R28.reuse.H0_H0 ;  /* 0x2000001cff137230 */ /* 0x100fe40000004100 */
[----:B------:R-:W-:Y:S01]  /*08f0*/  HADD2.F32 R28, -RZ, R28.H1_H1 ;  /* 0x3000001cff1c7230 */ /* 0x000fe20000004100 */
[----:B0-----:R-:W-:-:S04]  /*0900*/  PRMT R17, RZ, 0x5410, RZ ;  /* 0x00005410ff117816 */ /* 0x001fc800000000ff */
[----:B------:R-:W-:Y:S01]  /*0910*/  FADD.FTZ R29, R19, R28 ;  /* 0x0000001c131d7221 */ /* 0x000fe20000010000 */
[----:B------:R-:W-:-:S04]  /*0920*/  FMUL.FTZ R28, R28, R28 ;  /* 0x0000001c1c1c7220 */ /* 0x000fc80000410000 */
[----:B------:R-:W-:-:S04]  /*0930*/  FFMA.FTZ R28, R19, R19, R28 ;  /* 0x00000013131c7223 */ /* 0x000fc8000001001c */
[----:B------:R-:W-:Y:S01]  /*0940*/  FADD.FTZ R7, R28, R7 ;  /* 0x000000071c077221 */ /* 0x000fe20000010000 */
[----:B------:R-:W-:Y:S01]  /*0950*/  FADD.FTZ R8, R29, R8 ;  /* 0x000000081d087221 */ /* 0x000fe20000010000 */
[----:B------:R-:W-:-:S05]  /*0960*/  VIADD R0, R0, 0x8 ;  /* 0x0000000800007836 */ /* 0x000fca0000000000 */
[----:B------:R-:W-:Y:S02]  /*0970*/  ISETP.NE.AND P1, PT, R0, RZ, PT ;  /* 0x000000ff0000720c */ /* 0x000fe40003f25270 */
[----:B------:R-:W-:Y:S02]  /*0980*/  IADD3 R2, PT, PT, R2, 0x8, RZ ;  /* 0x0000000802027810 */ /* 0x000fe40007ffe0ff */
[----:B----4-:R-:W-:-:S04]  /*0990*/  @!P0 PRMT R17, R17, 0x5410, R9 ;  /* 0x0000541011118816 */ /* 0x010fc80000000009 */
[----:B------:R-:W-:Y:S02]  /*09a0*/  @!P0 PRMT R17, R9, 0x7632, R17 ;  /* 0x0000763209118816 */ /* 0x000fe40000000011 */
[----:B------:R-:W-:-:S03]  /*09b0*/  PRMT R9, RZ, 0x5410, RZ ;  /* 0x00005410ff097816 */ /* 0x000fc600000000ff */
[--C-:B------:R-:W-:Y:S02]  /*09c0*/  HADD2.F32 R19, -RZ, R17.reuse.H1_H1 ;  /* 0x30000011ff137230 */ /* 0x100fe40000004100 */
[----:B------:R-:W-:Y:S01]  /*09d0*/  HADD2.F32 R16, -RZ, R17.H0_H0 ;  /* 0x20000011ff107230 */ /* 0x000fe20000004100 */
[----:B---3--:R-:W-:-:S04]  /*09e0*/  @!P0 PRMT R9, R22, 0x7610, R9 ;  /* 0x0000761016098816 */ /* 0x008fc80000000009 */
[----:B------:R-:W-:Y:S01]  /*09f0*/  FADD.FTZ R17, R19, R16 ;  /* 0x0000001013117221 */ /* 0x000fe20000010000 */
[----:B------:R-:W-:Y:S01]  /*0a00*/  @!P0 PRMT R9, R9, 0x7610, R22 ;  /* 0x0000761009098816 */ /* 0x000fe20000000016 */
[----:B------:R-:W-:-:S04]  /*0a10*/  FMUL.FTZ R16, R16, R16 ;  /* 0x0000001010107220 */ /* 0x000fc80000410000 */
[----:B------:R-:W-:Y:S01]  /*0a20*/  FFMA.FTZ R16, R19, R19, R16 ;  /* 0x0000001313107223 */ /* 0x000fe20000010010 */
[--C-:B------:R-:W-:Y:S01]  /*0a30*/  HADD2.F32 R22, -RZ, R9.reuse.H1_H1 ;  /* 0x30000009ff167230 */ /* 0x100fe20000004100 */
[----:B------:R-:W-:Y:S01]  /*0a40*/  PRMT R19, RZ, 0x5410, RZ ;  /* 0x00005410ff137816 */ /* 0x000fe200000000ff */
[----:B------:R-:W-:Y:S02]  /*0a50*/  HADD2.F32 R9, -RZ, R9.H0_H0 ;  /* 0x20000009ff097230 */ /* 0x000fe40000004100 */
[----:B------:R-:W-:Y:S01]  /*0a60*/  FADD.FTZ R7, R7, R16 ;  /* 0x0000001007077221 */ /* 0x000fe20000010000 */
[----:B--2---:R-:W-:Y:S01]  /*0a70*/  @!P0 PRMT R19, R24, 0x7632, R19 ;  /* 0x0000763218138816 */ /* 0x004fe20000000013 */
[----:B------:R-:W-:Y:S01]  /*0a80*/  FMUL.FTZ R16, R22, R22 ;  /* 0x0000001616107220 */ /* 0x000fe20000410000 */
[----:B------:R-:W-:Y:S01]  /*0a90*/  FADD.FTZ R8, R8, R17 ;  /* 0x0000001108087221 */ /* 0x000fe20000010000 */
[----:B------:R-:W-:Y:S01]  /*0aa0*/  FADD.FTZ R17, R9, R22 ;  /* 0x0000001609117221 */ /* 0x000fe20000010000 */
[----:B------:R-:W-:Y:S01]  /*0ab0*/  @!P0 PRMT R19, R19, 0x5410, R24 ;  /* 0x0000541013138816 */ /* 0x000fe20000000018 */
[----:B------:R-:W-:Y:S01]  /*0ac0*/  FFMA.FTZ R16, R9, R9, R16 ;  /* 0x0000000909107223 */ /* 0x000fe20000010010 */
[----:B------:R-:W-:-:S03]  /*0ad0*/  PRMT R9, RZ, 0x5410, RZ ;  /* 0x00005410ff097816 */ /* 0x000fc600000000ff */
[--C-:B------:R-:W-:Y:S02]  /*0ae0*/  HADD2.F32 R22, -RZ, R19.reuse.H0_H0 ;  /* 0x20000013ff167230 */ /* 0x100fe40000004100 */
[----:B------:R-:W-:Y:S02]  /*0af0*/  HADD2.F32 R19, -RZ, R19.H1_H1 ;  /* 0x30000013ff137230 */ /* 0x000fe40000004100 */
[----:B------:R-:W-:Y:S01]  /*0b00*/  FADD.FTZ R7, R7, R16 ;  /* 0x0000001007077221 */ /* 0x000fe20000010000 */
[----:B------:R-:W-:Y:S01]  /*0b10*/  FADD.FTZ R8, R8, R17 ;  /* 0x0000001108087221 */ /* 0x000fe20000010000 */
[----:B------:R-:W-:Y:S01]  /*0b20*/  FMUL.FTZ R16, R22, R22 ;  /* 0x0000001616107220 */ /* 0x000fe20000410000 */
[----:B------:R-:W-:-:S03]  /*0b30*/  FADD.FTZ R17, R19, R22 ;  /* 0x0000001613117221 */ /* 0x000fc60000010000 */
[----:B------:R-:W-:Y:S01]  /*0b40*/  FFMA.FTZ R16, R19, R19, R16 ;  /* 0x0000001313107223 */ /* 0x000fe20000010010 */
[----:B------:R-:W-:Y:S01]  /*0b50*/  PRMT R19, RZ, 0x7610, R19 ;  /* 0x00007610ff137816 */ /* 0x000fe20000000013 */
[--C-:B------:R-:W-:Y:S01]  /*0b60*/  FADD.FTZ R25, R8, R17.reuse ;  /* 0x0000001108197221 */ /* 0x100fe20000010000 */
[----:B------:R-:W-:Y:S02]  /*0b70*/  PRMT R17, RZ, 0x7610, R17 ;  /* 0x00007610ff117816 */ /* 0x000fe40000000011 */
[C---:B-----5:R-:W-:Y:S01]  /*0b80*/  @!P0 PRMT R19, R20.reuse, 0x7632, R19 ;  /* 0x0000763214138816 */ /* 0x060fe20000000013 */
[----:B------:R-:W-:Y:S01]  /*0b90*/  FADD.FTZ R27, R7, R16 ;  /* 0x00000010071b7221 */ /* 0x000fe20000010000 */
[----:B------:R-:W-:Y:S02]  /*0ba0*/  @!P0 PRMT R17, R20, 0x7610, R17 ;  /* 0x0000761014118816 */ /* 0x000fe40000000011 */
[----:B------:R-:W-:Y:S01]  /*0bb0*/  PRMT R7, RZ, 0x5410, RZ ;  /* 0x00005410ff077816 */ /* 0x000fe200000000ff */
[----:B------:R-:W-:-:S02]  /*0bc0*/  HADD2.F32 R16, -RZ, R19.H0_H0 ;  /* 0x20000013ff107230 */ /* 0x000fc40000004100 */
[----:B------:R-:W-:Y:S01]  /*0bd0*/  HADD2.F32 R17, -RZ, R17.H0_H0 ;  /* 0x20000011ff117230 */ /* 0x000fe20000004100 */
[----:B------:R-:W-:-:S04]  /*0be0*/  @!P0 PRMT R9, R9, 0x7610, R18 ;  /* 0x0000761009098816 */ /* 0x000fc80000000012 */
[----:B------:R-:W-:-:S05]  /*0bf0*/  @!P0 PRMT R9, R18, 0x7610, R9 ;  /* 0x0000761012098816 */ /* 0x000fca0000000009 */
[--C-:B------:R-:W-:Y:S02]  /*0c00*/  HADD2.F32 R18, -RZ, R9.reuse.H1_H1 ;  /* 0x30000009ff127230 */ /* 0x100fe40000004100 */
[----:B------:R-:W-:-:S03]  /*0c10*/  HADD2.F32 R9, -RZ, R9.H0_H0 ;  /* 0x20000009ff097230 */ /* 0x000fc60000004100 */
[----:B------:R-:W-:Y:S01]  /*0c20*/  FMUL.FTZ R8, R18, R18 ;  /* 0x0000001212087220 */ /* 0x000fe20000410000 */
[----:B------:R-:W-:Y:S01]  /*0c30*/  @!P0 PRMT R7, R21, 0x7632, R7 ;  /* 0x0000763215078816 */ /* 0x000fe20000000007 */
[C---:B------:R-:W-:Y:S02]  /*0c40*/  FADD.FTZ R18, R9.reuse, R18 ;  /* 0x0000001209127221 */ /* 0x040fe40000010000 */
[----:B------:R-:W-:Y:S01]  /*0c50*/  FFMA.FTZ R8, R9, R9, R8 ;  /* 0x0000000909087223 */ /* 0x000fe20000010008 */
[----:B------:R-:W-:Y:S01]  /*0c60*/  PRMT R9, RZ, 0x5410, RZ ;  /* 0x00005410ff097816 */ /* 0x000fe200000000ff */
[----:B------:R-:W-:Y:S02]  /*0c70*/  FADD.FTZ R25, R25, R18 ;  /* 0x0000001219197221 */ /* 0x000fe40000010000 */
[----:B------:R-:W-:Y:S01]  /*0c80*/  FADD.FTZ R27, R27, R8 ;  /* 0x000000081b1b7221 */ /* 0x000fe20000010000 */
[----:B------:R-:W-:Y:S01]  /*0c90*/  FMUL.FTZ R8, R16, R16 ;  /* 0x0000001010087220 */ /* 0x000fe20000410000 */
[----:B------:R-:W-:Y:S01]  /*0ca0*/  FADD.FTZ R16, R17, R16 ;  /* 0x0000001011107221 */ /* 0x000fe20000010000 */
[----:B------:R-:W-:-:S02]  /*0cb0*/  @!P0 PRMT R7, R7, 0x5410, R21 ;  /* 0x0000541007078816 */ /* 0x000fc40000000015 */
[----:B------:R-:W-:Y:S01]  /*0cc0*/  FFMA.FTZ R8, R17, R17, R8 ;  /* 0x0000001111087223 */ /* 0x000fe20000010008 */
[----:B------:R-:W-:Y:S02]  /*0cd0*/  FADD.FTZ R25, R25, R16 ;  /* 0x0000001019197221 */ /* 0x000fe40000010000 */
[--C-:B------:R-:W-:Y:S02]  /*0ce0*/  HADD2.F32 R16, -RZ, R7.reuse.H0_H0 ;  /* 0x20000007ff107230 */ /* 0x100fe40000004100 */
[----:B------:R-:W-:Y:S02]  /*0cf0*/  HADD2.F32 R7, -RZ, R7.H1_H1 ;  /* 0x30000007ff077230 */ /* 0x000fe40000004100 */
[----:B------:R-:W-:Y:S01]  /*0d00*/  FADD.FTZ R27, R27, R8 ;  /* 0x000000081b1b7221 */ /* 0x000fe20000010000 */
[----:B------:R-:W-:Y:S02]  /*0d10*/  FMUL.FTZ R8, R16, R16 ;  /* 0x0000001010087220 */ /* 0x000fe40000410000 */
[----:B------:R-:W-:-:S02]  /*0d20*/  FADD.FTZ R16, R7, R16 ;  /* 0x0000001007107221 */ /* 0x000fc40000010000 */
[----:B------:R-:W-:Y:S02]  /*0d30*/  FFMA.FTZ R8, R7, R7, R8 ;  /* 0x0000000707087223 */ /* 0x000fe40000010008 */
[----:B------:R-:W-:Y:S01]  /*0d40*/  FADD.FTZ R25, R25, R16 ;  /* 0x0000001019197221 */ /* 0x000fe20000010000 */
[----:B------:R-:W-:-:S04]  /*0d50*/  @!P0 PRMT R9, R23, 0x7632, R9 ;  /* 0x0000763217098816 */ /* 0x000fc80000000009 */
[----:B------:R-:W-:-:S05]  /*0d60*/  @!P0 PRMT R9, R9, 0x5410, R23 ;  /* 0x0000541009098816 */ /* 0x000fca0000000017 */
[--C-:B------:R-:W-:Y:S02]  /*0d70*/  HADD2.F32 R18, -RZ, R9.reuse.H0_H0 ;  /* 0x20000009ff127230 */ /* 0x100fe40000004100 */
[----:B------:R-:W-:-:S03]  /*0d80*/  HADD2.F32 R9, -RZ, R9.H1_H1 ;  /* 0x30000009ff097230 */ /* 0x000fc60000004100 */
[----:B------:R-:W-:Y:S01]  /*0d90*/  FMUL.FTZ R16, R18, R18 ;  /* 0x0000001212107220 */ /* 0x000fe20000410000 */
[----:B------:R-:W-:Y:S01]  /*0da0*/  FADD.FTZ R27, R27, R8 ;  /* 0x000000081b1b7221 */ /* 0x000fe20000010000 */
[C---:B------:R-:W-:Y:S02]  /*0db0*/  FADD.FTZ R8, R9.reuse, R18 ;  /* 0x0000001209087221 */ /* 0x040fe40000010000 */
[----:B------:R-:W-:Y:S02]  /*0dc0*/  FFMA.FTZ R16, R9, R9, R16 ;  /* 0x0000000909107223 */ /* 0x000fe40000010010 */
[----:B------:R-:W-:Y:S02]  /*0dd0*/  FADD.FTZ R8, R25, R8 ;  /* 0x0000000819087221 */ /* 0x000fe40000010000 */
[----:B------:R-:W-:Y:S01]  /*0de0*/  FADD.FTZ R7, R27, R16 ;  /* 0x000000101b077221 */ /* 0x000fe20000010000 */
[----:B------:R-:W-:Y:S06]  /*0df0*/  @P1 BRA `(.L_x_2767) ;  /* 0xfffffff400281947 */ /* 0x000fec000383ffff */
[----:B------:R-:W-:-:S07]  /*0e00*/  IADD3 R2, PT, PT, R2, -0x3, RZ ;  /* 0xfffffffd02027810 */ /* 0x000fce0007ffe0ff */
.L_x_2766:
        /* <DEDUP_REMOVED lines=12> */
[----:B------:R-:W-:Y:S01]  /*0ed0*/  @!P0 MOV R16, R14 ;  /* 0x0000000e00108202 */ /* 0x000fe20000000f00 */
[----:B------:R-:W-:Y:S01]  /*0ee0*/  @!P0 IMAD.MOV.U32 R18, RZ, RZ, R14 ;  /* 0x000000ffff128224 */ /* 0x000fe200078e000e */
[----:B------:R-:W-:Y:S01]  /*0ef0*/  @!P0 MOV R17, R5 ;  /* 0x0000000500118202 */ /* 0x000fe20000000f00 */
[----:B------:R-:W-:Y:S01]  /*0f00*/  @!P0 IMAD R19, R6, UR4, RZ ;  /* 0x0000000406138c24 */ /* 0x000fe2000f8e02ff */
[----:B------:R-:W-:Y:S01]  /*0f10*/  @!P0 SHF.R.S32.HI R6, RZ, 0x1f, R9 ;  /* 0x0000001fff068819 */ /* 0x000fe20000011409 */
[----:B------:R-:W1:Y:S01]  /*0f20*/  @!P0 LDC.64 R26, c[0x0][0x390] ;  /* 0x0000e400ff1a8b82 */ /* 0x000e620000000a00 */
[C---:B------:R-:W-:Y:S01]  /*0f30*/  @!P0 IADD3 R23, PT, PT, R2.reuse, 0x2, RZ ;  /* 0x0000000202178810 */ /* 0x040fe20007ffe0ff */
[C---:B------:R-:W-:Y:S01]  /*0f40*/  @!P0 IMAD.WIDE.U32 R16, R2.reuse, UR4, R16 ;  /* 0x0000000402108c25 */ /* 0x040fe2000f8e0010 */
[----:B------:R-:W-:-:S03]  /*0f50*/  @!P0 IADD3 R25, PT, PT, R2, 0x3, RZ ;  /* 0x0000000302198810 */ /* 0x000fc60007ffe0ff */
[----:B------:R-:W-:Y:S01]  /*0f60*/  @!P0 IMAD R21, R2, UR5, R19 ;  /* 0x0000000502158c24 */ /* 0x000fe2000f8e0213 */
[----:B------:R-:W-:Y:S01]  /*0f70*/  @!P0 MOV R19, R5 ;  /* 0x0000000500138202 */ /* 0x000fe20000000f00 */
[----:B------:R-:W-:-:S03]  /*0f80*/  @!P0 IMAD R22, R6, UR4, RZ ;  /* 0x0000000406168c24 */ /* 0x000fc6000f8e02ff */
[----:B------:R-:W-:Y:S01]  /*0f90*/  @!P0 IADD3 R6, PT, PT, R17, R21, RZ ;  /* 0x0000001511068210 */ /* 0x000fe20007ffe0ff */
[C---:B------:R-:W-:Y:S02]  /*0fa0*/  @!P0 IMAD.WIDE.U32 R20, R9.reuse, UR4, R18 ;  /* 0x0000000409148c25 */ /* 0x040fe4000f8e0012 */
[----:B------:R-:W2:Y:S01]  /*0fb0*/  @!P0 LDC.64 R18, c[0x0][0x390] ;  /* 0x0000e400ff128b82 */ /* 0x000ea20000000a00 */
[----:B0-----:R-:W-:Y:S01]  /*0fc0*/  @!P0 LEA R28, P2, R16, R28, 0x1 ;  /* 0x0000001c101c8211 */ /* 0x001fe200078408ff */
[----:B------:R-:W-:-:S03]  /*0fd0*/  @!P0 IMAD R9, R9, UR5, R22 ;  /* 0x0000000509098c24 */ /* 0x000fc6000f8e0216 */
[----:B------:R-:W-:Y:S01]  /*0fe0*/  @!P0 LEA.HI.X R29, R16, R29, R6, 0x1, P2 ;  /* 0x0000001d101d8211 */ /* 0x000fe200010f0c06 */
[----:B------:R-:W-:Y:S02]  /*0ff0*/  @!P0 IMAD.IADD R6, R21, 0x1, R9 ;  /* 0x0000000115068824 */ /* 0x000fe400078e0209 */
[----:B------:R-:W0:Y:S01]  /*1000*/  @!P0 LDC.64 R16, c[0x0][0x390] ;  /* 0x0000e400ff108b82 */ /* 0x000e220000000a00 */
[C---:B-1----:R-:W-:Y:S01]  /*1010*/  @!P0 LEA R26, P2, R20.reuse, R26, 0x1 ;  /* 0x0000001a141a8211 */ /* 0x042fe200078408ff */
[----:B------:R-:W3:Y:S03]  /*1020*/  @!P0 LDG.E R9, desc[UR10][R28.64] ;  /* 0x0000000a1c098981 */ /* 0x000ee6000c1e1900 */
[----:B------:R-:W-:Y:S02]  /*1030*/  @!P0 LEA.HI.X R27, R20, R27, R6, 0x1, P2 ;  /* 0x0000001b141b8211 */ /* 0x000fe400010f0c06 */
[----:B------:R-:W-:-:S02]  /*1040*/  @!P0 SHF.R.S32.HI R20, RZ, 0x1f, R23 ;  /* 0x0000001fff148819 */ /* 0x000fc40000011417 */
[----:B------:R-:W-:Y:S01]  /*1050*/  @!P0 SHF.R.S32.HI R22, RZ, 0x1f, R25 ;  /* 0x0000001fff168819 */ /* 0x000fe20000011419 */
[----:B------:R1:W4:Y:S01]  /*1060*/  @!P0 LDG.E R6, desc[UR10][R26.64] ;  /* 0x0000000a1a068981 */ /* 0x000322000c1e1900 */
[----:B------:R-:W-:Y:S01]  /*1070*/  @!P0 MOV R21, R5 ;  /* 0x0000000500158202 */ /* 0x000fe20000000f00 */
[----:B------:R-:W-:Y:S02]  /*1080*/  @!P0 IMAD R24, R20, UR4, RZ ;  /* 0x0000000414188c24 */ /* 0x000fe4000f8e02ff */
[----:B------:R-:W-:Y:S02]  /*1090*/  @!P0 IMAD.MOV.U32 R20, RZ, RZ, R14 ;  /* 0x000000ffff148224 */ /* 0x000fe400078e000e */
[C---:B------:R-:W-:Y:S02]  /*10a0*/  @!P0 IMAD R24, R23.reuse, UR5, R24 ;  /* 0x0000000517188c24 */ /* 0x040fe4000f8e0218 */
[----:B------:R-:W-:-:S04]  /*10b0*/  @!P0 IMAD.WIDE.U32 R20, R23, UR4, R20 ;  /* 0x0000000417148c25 */ /* 0x000fc8000f8e0014 */
[----:B-1----:R-:W-:Y:S01]  /*10c0*/  @!P0 IMAD R26, R22, UR4, RZ ;  /* 0x00000004161a8c24 */ /* 0x002fe2000f8e02ff */
[----:B------:R-:W-:Y:S01]  /*10d0*/  @!P0 MOV R22, R14 ;  /* 0x0000000e00168202 */ /* 0x000fe20000000f00 */
[----:B------:R-:W-:Y:S01]  /*10e0*/  @!P0 IMAD.MOV.U32 R23, RZ, RZ, R5 ;  /* 0x000000ffff178224 */ /* 0x000fe200078e0005 */
[----:B0-----:R-:W-:-:S03]  /*10f0*/  @!P0 LEA R16, P2, R20, R16, 0x1 ;  /* 0x0000001014108211 */ /* 0x001fc600078408ff */
[----:B------:R-:W-:Y:S01]  /*1100*/  @!P0 IMAD.WIDE.U32 R22, R25, UR4, R22 ;  /* 0x0000000419168c25 */ /* 0x000fe2000f8e0016 */
[----:B------:R-:W-:-:S03]  /*1110*/  @!P0 IADD3 R24, PT, PT, R21, R24, RZ ;  /* 0x0000001815188210 */ /* 0x000fc60007ffe0ff */
[----:B------:R-:W-:Y:S01]  /*1120*/  @!P0 IMAD R25, R25, UR5, R26 ;  /* 0x0000000519198c24 */ /* 0x000fe2000f8e021a */
[----:B--2---:R-:W-:Y:S02]  /*1130*/  @!P0 LEA R18, P3, R22, R18, 0x1 ;  /* 0x0000001216128211 */ /* 0x004fe400078608ff */
[----:B------:R-:W-:Y:S02]  /*1140*/  @!P0 LEA.HI.X R17, R20, R17, R24, 0x1, P2 ;  /* 0x0000001114118211 */ /* 0x000fe400010f0c18 */
[----:B------:R-:W-:-:S03]  /*1150*/  @!P0 IADD3 R25, PT, PT, R23, R25, RZ ;  /* 0x0000001917198210 */ /* 0x000fc60007ffe0ff */
[----:B------:R0:W2:Y:S01]  /*1160*/  @!P0 LDG.E R16, desc[UR10][R16.64] ;  /* 0x0000000a10108981 */ /* 0x0000a2000c1e1900 */
[----:B------:R-:W-:-:S05]  /*1170*/  @!P0 LEA.HI.X R19, R22, R19, R25, 0x1, P3 ;  /* 0x0000001316138211 */ /* 0x000fca00018f0c19 */
[----:B------:R1:W5:Y:S01]  /*1180*/  @!P0 LDG.E R18, desc[UR10][R18.64] ;  /* 0x0000000a12128981 */ /* 0x000362000c1e1900 */
[----:B0-----:R-:W-:Y:S02]  /*1190*/  PRMT R17, RZ, 0x5410, RZ ;  /* 0x00005410ff117816 */ /* 0x001fe400000000ff */
[----:B-1----:R-:W-:Y:S01]  /*11a0*/  PRMT R19, RZ, 0x5410, RZ ;  /* 0x00005410ff137816 */ /* 0x002fe200000000ff */
[----:B------:R-:W-:Y:S01]  /*11b0*/  VIADD R2, R2, 0x4 ;  /* 0x0000000402027836 */ /* 0x000fe20000000000 */
[----:B---3--:R-:W-:-:S04]  /*11c0*/  @!P0 PRMT R17, R17, 0x5410, R9 ;  /* 0x0000541011118816 */ /* 0x008fc80000000009 */
[----:B------:R-:W-:Y:S02]  /*11d0*/  @!P0 PRMT R17, R9, 0x7632, R17 ;  /* 0x0000763209118816 */ /* 0x000fe40000000011 */
[----:B----4-:R-:W-:-:S03]  /*11e0*/  @!P0 PRMT R19, R19, 0x5410, R6 ;  /* 0x0000541013138816 */ /* 0x010fc60000000006 */
[--C-:B------:R-:W-:Y:S02]  /*11f0*/  HADD2.F32 R9, -RZ, R17.reuse.H1_H1 ;  /* 0x30000011ff097230 */ /* 0x100fe40000004100 */
[----:B------:R-:W-:Y:S01]  /*1200*/  HADD2.F32 R20, -RZ, R17.H0_H0 ;  /* 0x20000011ff147230 */ /* 0x000fe20000004100 */
[----:B------:R-:W-:-:S04]  /*1210*/  @!P0 PRMT R19, R6, 0x7632, R19 ;  /* 0x0000763206138816 */ /* 0x000fc80000000013 */
[C---:B------:R-:W-:Y:S01]  /*1220*/  FADD.FTZ R17, R9.reuse, R20 ;  /* 0x0000001409117221 */ /* 0x040fe20000010000 */
[--C-:B------:R-:W-:Y:S02]  /*1230*/  HADD2.F32 R6, -RZ, R19.reuse.H1_H1 ;  /* 0x30000013ff067230 */ /* 0x100fe40000004100 */
[----:B------:R-:W-:Y:S01]  /*1240*/  FMUL.FTZ R20, R20, R20 ;  /* 0x0000001414147220 */ /* 0x000fe20000410000 */
[----:B------:R-:W-:Y:S02]  /*1250*/  HADD2.F32 R19, -RZ, R19.H0_H0 ;  /* 0x20000013ff137230 */ /* 0x000fe40000004100 */
[----:B------:R-:W-:Y:S01]  /*1260*/  FADD.FTZ R22, R8, R17 ;  /* 0x0000001108167221 */ /* 0x000fe20000010000 */
[----:B------:R-:W-:Y:S01]  /*1270*/  FFMA.FTZ R20, R9, R9, R20 ;  /* 0x0000000909147223 */ /* 0x000fe20000010014 */
[----:B------:R-:W-:Y:S01]  /*1280*/  PRMT R17, RZ, 0x5410, RZ ;  /* 0x00005410ff117816 */ /* 0x000fe200000000ff */
[----:B------:R-:W-:Y:S02]  /*1290*/  FADD.FTZ R9, R6, R19 ;  /* 0x0000001306097221 */ /* 0x000fe40000010000 */
[----:B------:R-:W-:-:S02]  /*12a0*/  FADD.FTZ R8, R7, R20 ;  /* 0x0000001407087221 */ /* 0x000fc40000010000 */
[----:B------:R-:W-:Y:S01]  /*12b0*/  FADD.FTZ R7, R22, R9 ;  /* 0x0000000916077221 */ /* 0x000fe20000010000 */
[----:B------:R-:W-:Y:S02]  /*12c0*/  PRMT R9, RZ, 0x5410, RZ ;  /* 0x00005410ff097816 */ /* 0x000fe400000000ff */
[----:B--2---:R-:W-:-:S04]  /*12d0*/  @!P0 PRMT R17, R16, 0x7632, R17 ;  /* 0x0000763210118816 */ /* 0x004fc80000000011 */
[----:B------:R-:W-:Y:S02]  /*12e0*/  @!P0 PRMT R17, R17, 0x5410, R16 ;  /* 0x0000541011118816 */ /* 0x000fe40000000010 */
[----:B-----5:R-:W-:Y:S01]  /*12f0*/  @!P0 PRMT R9, R18, 0x7632, R9 ;  /* 0x0000763212098816 */ /* 0x020fe20000000009 */
[----:B------:R-:W-:Y:S02]  /*1300*/  FMUL.FTZ R19, R19, R19 ;  /* 0x0000001313137220 */ /* 0x000fe40000410000 */
[--C-:B------:R-:W-:Y:S01]  /*1310*/  HADD2.F32 R16, -RZ, R17.reuse.H0_H0 ;  /* 0x20000011ff107230 */ /* 0x100fe20000004100 */
[----:B------:R-:W-:Y:S01]  /*1320*/  @!P0 PRMT R9, R9, 0x5410, R18 ;  /* 0x0000541009098816 */ /* 0x000fe20000000012 */
[----:B------:R-:W-:Y:S02]  /*1330*/  HADD2.F32 R17, -RZ, R17.H1_H1 ;  /* 0x30000011ff117230 */ /* 0x000fe40000004100 */
[----:B------:R-:W-:Y:S01]  /*1340*/  FFMA.FTZ R19, R6, R6, R19 ;  /* 0x0000000606137223 */ /* 0x000fe20000010013 */
[----:B------:R-:W-:Y:S01]  /*1350*/  FMUL.FTZ R6, R16, R16 ;  /* 0x0000001010067220 */ /* 0x000fe20000410000 */
[----:B------:R-:W-:-:S02]  /*1360*/  HADD2.F32 R18, -RZ, R9.H0_H0 ;  /* 0x20000009ff127230 */ /* 0x000fc40000004100 */
[C---:B------:R-:W-:Y:S01]  /*1370*/  FADD.FTZ R16, R17.reuse, R16 ;  /* 0x0000001011107221 */ /* 0x040fe20000010000 */
[----:B------:R-:W-:Y:S02]  /*1380*/  HADD2.F32 R9, -RZ, R9.H1_H1 ;  /* 0x30000009ff097230 */ /* 0x000fe40000004100 */
        /* <DEDUP_REMOVED lines=9> */
.L_x_2768:
        /* <DEDUP_REMOVED lines=10> */
[----:B------:R-:W-:Y:S02]  /*14c0*/  @!P0 IADD3 R25, PT, PT, R2, 0x1, RZ ;  /* 0x0000000102198810 */ /* 0x000fe40007ffe0ff */
[----:B------:R-:W-:Y:S01]  /*14d0*/  @!P0 MOV R4, R14 ;  /* 0x0000000e00048202 */ /* 0x000fe20000000f00 */
[----:B------:R-:W-:Y:S01]  /*14e0*/  @!P0 IMAD R9, R0, UR4, RZ ;  /* 0x0000000400098c24 */ /* 0x000fe2000f8e02ff */
[----:B------:R-:W-:Y:S01]  /*14f0*/  @!P0 SHF.R.S32.HI R6, RZ, 0x1f, R25 ;  /* 0x0000001fff068819 */ /* 0x000fe20000011419 */
[----:B------:R-:W1:Y:S02]  /*1500*/  @!P0 LDC.64 R16, c[0x0][0x390] ;  /* 0x0000e400ff108b82 */ /* 0x000e640000000a00 */
        /* <DEDUP_REMOVED lines=8> */
[----:B------:R-:W-:Y:S02]  /*1590*/  @!P0 IADD3 R25, PT, PT, R23, R25, RZ ;  /* 0x0000001917198210 */ /* 0x000fe40007ffe0ff */
[C---:B-1----:R-:W-:Y:S01]  /*15a0*/  @!P0 LEA R16, P3, R22.reuse, R16, 0x1 ;  /* 0x0000001016108211 */ /* 0x042fe200078608ff */
[----:B------:R-:W2:Y:S03]  /*15b0*/  @!P0 LDG.E R20, desc[UR10][R20.64] ;  /* 0x0000000a14148981 */ /* 0x000ea6000c1e1900 */
[----:B------:R-:W-:-:S05]  /*15c0*/  @!P0 LEA.HI.X R17, R22, R17, R25, 0x1, P3 ;  /* 0x0000001116118211 */ /* 0x000fca00018f0c19 */
[----:B------:R-:W3:Y:S01]  /*15d0*/  @!P0 LDG.E R16, desc[UR10][R16.64] ;  /* 0x0000000a10108981 */ /* 0x000ee2000c1e1900 */
[----:B------:R-:W-:Y:S02]  /*15e0*/  PRMT R0, RZ, 0x5410, RZ ;  /* 0x00005410ff007816 */ /* 0x000fe400000000ff */
[----:B------:R-:W-:Y:S02]  /*15f0*/  PRMT R4, RZ, 0x5410, RZ ;  /* 0x00005410ff047816 */ /* 0x000fe400000000ff */
        /* <DEDUP_REMOVED lines=14> */
[C---:B------:R-:W-:Y:S01]  /*16e0*/  FADD.FTZ R8, R4.reuse, R19 ;  /* 0x0000001304087221 */ /* 0x040fe20000010000 */
[----:B------:R-:W-:Y:S01]  /*16f0*/  FADD.FTZ R0, R7, R0 ;  /* 0x0000000007007221 */ /* 0x000fe20000010000 */
[----:B------:R-:W-:-:S02]  /*1700*/  FFMA.FTZ R17, R4, R4, R17 ;  /* 0x0000000404117223 */ /* 0x000fc40000010011 */
[----:B------:R-:W-:Y:S02]  /*1710*/  FADD.FTZ R8, R9, R8 ;  /* 0x0000000809087221 */ /* 0x000fe40000010000 */
[----:B------:R-:W-:-:S07]  /*1720*/  FADD.FTZ R7, R0, R17 ;  /* 0x0000001100077221 */ /* 0x000fce0000010000 */
.L_x_2769:
[----:B------:R-:W-:Y:S05]  /*1730*/  @P1 BRA `(.L_x_2765) ;  /* 0x0000000000641947 */ /* 0x000fea0003800000 */
[----:B------:R-:W0:Y:S01]  /*1740*/  LDCU.64 UR4, c[0x0][0x3e0] ;  /* 0x00007c00ff0477ac */ /* 0x000e220008000a00 */
[----:B------:R-:W-:Y:S01]  /*1750*/  SHF.R.S32.HI R0, RZ, 0x1f, R2 ;  /* 0x0000001fff007819 */ /* 0x000fe20000011402 */
[----:B------:R-:W-:Y:S01]  /*1760*/  IMAD.MOV.U32 R4, RZ, RZ, R14 ;  /* 0x000000ffff047224 */ /* 0x000fe200078e000e */
[----:B------:R-:W-:Y:S01]  /*1770*/  BSSY.RECONVERGENT B0, `(.L_x_2770) ;  /* 0x000000e000007945 */ /* 0x000fe20003800200 */
[----:B0-----:R-:W-:Y:S02]  /*1780*/  ISETP.GE.U32.AND P0, PT, R12, UR4, PT ;  /* 0x000000040c007c0c */ /* 0x001fe4000bf06070 */
[----:B------:R-:W-:Y:S01]  /*1790*/  IMAD R9, R0, UR4, RZ ;  /* 0x0000000400097c24 */ /* 0x000fe2000f8e02ff */
[----:B------:R-:W-:Y:S02]  /*17a0*/  PRMT R0, RZ, 0x5410, RZ ;  /* 0x00005410ff007816 */ /* 0x000fe400000000ff */
[----:B------:R-:W-:Y:S01]  /*17b0*/  ISETP.GE.AND.EX P0, PT, R13, UR5, PT, P0 ;  /* 0x000000050d007c0c */ /* 0x000fe2000bf06300 */
[----:B------:R-:W-:-:S04]  /*17c0*/  IMAD.WIDE.U32 R12, R2, UR4, R4 ;  /* 0x00000004020c7c25 */ /* 0x000fc8000f8e0004 */
[----:B------:R-:W-:-:S08]  /*17d0*/  IMAD R9, R2, UR5, R9 ;  /* 0x0000000502097c24 */ /* 0x000fd0000f8e0209 */
[----:B------:R-:W-:Y:S05]  /*17e0*/  @P0 BRA `(.L_x_2771) ;  /* 0x0000000000180947 */ /* 0x000fea0003800000 */
[----:B------:R-:W0:Y:S01]  /*17f0*/  LDCU.64 UR4, c[0x0][0x390] ;  /* 0x00007200ff0477ac */ /* 0x000e220008000a00 */
[----:B------:R-:W-:Y:S02]  /*1800*/  IADD3 R9, PT, PT, R13, R9, RZ ;  /* 0x000000090d097210 */ /* 0x000fe40007ffe0ff */
[----:B0-----:R-:W-:-:S04]  /*1810*/  LEA R4, P0, R12, UR4, 0x1 ;  /* 0x000000040c047c11 */ /* 0x001fc8000f8008ff */
[----:B------:R-:W-:-:S05]  /*1820*/  LEA.HI.X R5, R12, UR5, R9, 0x1, P0 ;  /* 0x000000050c057c11 */ /* 0x000fca00080f0c09 */
[----:B------:R-:W2:Y:S02]  /*1830*/  LDG.E R4, desc[UR10][R4.64] ;  /* 0x0000000a04047981 */ /* 0x000ea4000c1e1900 */
[----:B--2---:R-:W-:-:S07]  /*1840*/  PRMT R0, R4, 0x5432, R4 ;  /* 0x0000543204007816 */ /* 0x004fce0000000004 */
.L_x_2771:
[----:B------:R-:W-:Y:S05]  /*1850*/  BSYNC.RECONVERGENT B0 ;  /* 0x0000000000007941 */ /* 0x000fea0003800200 */
.L_x_2770:
[--C-:B------:R-:W-:Y:S02]  /*1860*/  HADD2.F32 R5, -RZ, R0.reuse.H0_H0 ;  /* 0x20000000ff057230 */ /* 0x100fe40000004100 */
[----:B------:R-:W-:-:S03]  /*1870*/  HADD2.F32 R0, -RZ, R0.H1_H1 ;  /* 0x30000000ff007230 */ /* 0x000fc60000004100 */
[----:B------:R-:W-:Y:S02]  /*1880*/  FMUL.FTZ R9, R5, R5 ;  /* 0x0000000505097220 */ /* 0x000fe40000410000 */
[C---:B------:R-:W-:Y:S02]  /*1890*/  FADD.FTZ R5, R0.reuse, R5 ;  /* 0x0000000500057221 */ /* 0x040fe40000010000 */
[----:B------:R-:W-:Y:S02]  /*18a0*/  FFMA.FTZ R0, R0, R0, R9 ;  /* 0x0000000000007223 */ /* 0x000fe40000010009 */
[----:B------:R-:W-:Y:S02]  /*18b0*/  FADD.FTZ R8, R8, R5 ;  /* 0x0000000508087221 */ /* 0x000fe40000010000 */
[----:B------:R-:W-:-:S07]  /*18c0*/  FADD.FTZ R7, R7, R0 ;  /* 0x0000000007077221 */ /* 0x000fce0000010000 */
.L_x_2765:
        /* <DEDUP_REMOVED lines=8> */
[----:B-1----:R-:W-:Y:S01]  /*1950*/  MOV R4, RZ ;  /* 0x000000ff00047202 */ /* 0x002fe20000000f00 */
[----:B--2---:R-:W-:-:S04]  /*1960*/  IMAD.MOV R9, RZ, RZ, -R5 ;  /* 0x000000ffff097224 */ /* 0x004fc800078e0a05 */
[----:B------:R-:W-:-:S04]  /*1970*/  IMAD R9, R9, UR5, RZ ;  /* 0x0000000509097c24 */ /* 0x000fc8000f8e02ff */
[----:B------:R-:W-:-:S06]  /*1980*/  IMAD.HI.U32 R0, R5, R9, R4 ;  /* 0x0000000905007227 */ /* 0x000fcc00078e0004 */
[----:B------:R-:W-:-:S05]  /*1990*/  IMAD.HI.U32 R0, R0, R3, RZ ;  /* 0x0000000300007227 */ /* 0x000fca00078e00ff */
[----:B------:R-:W-:-:S05]  /*19a0*/  IADD3 R6, PT, PT, -R0, RZ, RZ ;  /* 0x000000ff00067210 */ /* 0x000fca0007ffe1ff */
[----:B------:R-:W-:-:S05]  /*19b0*/  IMAD R5, R6, UR5, R3 ;  /* 0x0000000506057c24 */ /* 0x000fca000f8e0203 */
[----:B------:R-:W-:-:S13]  /*19c0*/  ISETP.GE.U32.AND P0, PT, R5, UR5, PT ;  /* 0x0000000505007c0c */ /* 0x000fda000bf06070 */
[----:B------:R-:W-:Y:S01]  /*19d0*/  @P0 VIADD R5, R5, -UR5 ;  /* 0x8000000505050c36 */ /* 0x000fe20008000000 */
[----:B------:R-:W-:-:S04]  /*19e0*/  @P0 IADD3 R0, PT, PT, R0, 0x1, RZ ;  /* 0x0000000100000810 */ /* 0x000fc80007ffe0ff */
        /* <DEDUP_REMOVED lines=19> */
[----:B------:R-:W-:-:S03]  /*1b20*/  LEA R5, R2, R5, 0x18 ;  /* 0x0000000502057211 */ /* 0x000fc600078ec0ff */
[----:B------:R-:W1:Y:S04]  /*1b30*/  LDS R23, [R18+0x21c] ;  /* 0x00021c0012177984 */ /* 0x000e680000000800 */
[----:B------:R-:W2:Y:S04]  /*1b40*/  LDS R26, [R18+0x228] ;  /* 0x00022800121a7984 */ /* 0x000ea80000000800 */
[----:B------:R-:W3:Y:S04]  /*1b50*/  LDS R16, [R18+0x234] ;  /* 0x0002340012107984 */ /* 0x000ee80000000800 */
[----:B------:R-:W4:Y:S04]  /*1b60*/  LDS R15, [R18+0x240] ;  /* 0x00024000120f7984 */ /* 0x000f280000000800 */
[----:B------:R-:W-:Y:S04]  /*1b70*/  LDS R21, [R18+0x214] ;  /* 0x0002140012157984 */ /* 0x000fe80000000800 */
[----:B------:R-:W5:Y:S04]  /*1b80*/  LDS R24, [R18+0x220] ;  /* 0x0002200012187984 */ /* 0x000f680000000800 */
[----:B------:R-:W-:Y:S04]  /*1b90*/  LDS R22, [R18+0x218] ;  /* 0x0002180012167984 */ /* 0x000fe80000000800 */
[----:B------:R-:W5:Y:S01]  /*1ba0*/  LDS R25, [R18+0x224] ;  /* 0x0002240012197984 */ /* 0x000f620000000800 */
[----:B0-----:R-:W-:-:S03]  /*1bb0*/  SHF.R.U32.HI R2, RZ, 0x2, R13 ;  /* 0x00000002ff027819 */ /* 0x001fc6000001160d */
[----:B------:R-:W0:Y:S02]  /*1bc0*/  LDS R12, [R18+0x24c] ;  /* 0x00024c00120c7984 */ /* 0x000e240000000800 */
[----:B------:R-:W-:Y:S02]  /*1bd0*/  IMAD.HI.U32 R2, R2, 0x24924925, RZ ;  /* 0x2492492502027827 */ /* 0x000fe400078e00ff */
[----:B------:R-:W0:Y:S04]  /*1be0*/  LDS R19, [R18+0x22c] ;  /* 0x00022c0012137984 */ /* 0x000e280000000800 */
[----:B------:R-:W0:Y:S01]  /*1bf0*/  LDS R17, [R18+0x230] ;  /* 0x0002300012117984 */ /* 0x000e220000000800 */
[----:B-1----:R-:W-:-:S03]  /*1c00*/  ISETP.NE.AND P3, PT, R23, RZ, PT ;  /* 0x000000ff1700720c */ /* 0x002fc60003f65270 */
[----:B------:R-:W1:Y:S01]  /*1c10*/  LDS R20, [R18+0x210] ;  /* 0x0002100012147984 */ /* 0x000e620000000800 */
[----:B--2---:R-:W-:-:S03]  /*1c20*/  ISETP.NE.AND P2, PT, R26, RZ, PT ;  /* 0x000000ff1a00720c */ /* 0x004fc60003f45270 */
[----:B------:R-:W2:Y:S01]  /*1c30*/  LDS R8, [R18+0x238] ;  /* 0x0002380012087984 */ /* 0x000ea20000000800 */
[----:B---3--:R-:W-:-:S03]  /*1c40*/  ISETP.NE.AND P1, PT, R16, RZ, PT ;  /* 0x000000ff1000720c */ /* 0x008fc60003f25270 */
[----:B------:R-:W3:Y:S01]  /*1c50*/  LDS R14, [R18+0x23c] ;  /* 0x00023c00120e7984 */ /* 0x000ee20000000800 */
[----:B----4-:R-:W-:-:S03]  /*1c60*/  ISETP.NE.AND P0, PT, R15, RZ, PT ;  /* 0x000000ff0f00720c */ /* 0x010fc60003f05270 */
[----:B------:R-:W4:Y:S04]  /*1c70*/  LDS R7, [R18+0x244] ;  /* 0x0002440012077984 */ /* 0x000f280000000800 */
[----:B------:R-:W4:Y:S01]  /*1c80*/  LDS R9, [R18+0x248] ;  /* 0x0002480012097984 */ /* 0x000f220000000800 */
[----:B-----5:R-:W-:-:S03]  /*1c90*/  @!P3 FADD.FTZ R24, R21, R24 ;  /* 0x000000181518b221 */ /* 0x020fc60000010000 */
[----:B------:R-:W5:Y:S04]  /*1ca0*/  LDS R4, [R18+0x250] ;  /* 0x0002500012047984 */ /* 0x000f680000000800 */
[----:B------:R-:W5:Y:S01]  /*1cb0*/  LDS R6, [R18+0x254] ;  /* 0x0002540012067984 */ /* 0x000f620000000800 */
[----:B------:R-:W-:Y:S01]  /*1cc0*/  @!P3 FADD.FTZ R25, R22, R25 ;  /* 0x000000191619b221 */ /* 0x000fe20000010000 */
[----:B0-----:R-:W-:Y:S01]  /*1cd0*/  ISETP.NE.AND P3, PT, R12, RZ, PT ;  /* 0x000000ff0c00720c */ /* 0x001fe20003f65270 */
[----:B------:R-:W-:Y:S02]  /*1ce0*/  @!P2 FADD.FTZ R19, R19, R24 ;  /* 0x000000181313a221 */ /* 0x000fe40000010000 */
[----:B------:R-:W-:Y:S01]  /*1cf0*/  @!P2 FADD.FTZ R17, R17, R25 ;  /* 0x000000191111a221 */ /* 0x000fe20000010000 */
[----:B-1----:R-:W-:Y:S01]  /*1d00*/  IADD3 R20, PT, PT, R26, R23, R20 ;  /* 0x000000171a147210 */ /* 0x002fe20007ffe014 */
[----:B--2---:R-:W-:-:S03]  /*1d10*/  @!P1 FADD.FTZ R8, R8, R19 ;  /* 0x0000001308089221 */ /* 0x004fc60000010000 */
[----:B------:R-:W-:Y:S01]  /*1d20*/  IADD3 R15, PT, PT, R15, R20, R16 ;  /* 0x000000140f0f7210 */ /* 0x000fe20007ffe010 */
[----:B------:R-:W-:Y:S02]  /*1d30*/  IMAD R16, R2, -0x1c, R13 ;  /* 0xffffffe402107824 */ /* 0x000fe400078e020d */
[----:B---3--:R-:W-:Y:S01]  /*1d40*/  @!P1 FADD.FTZ R14, R14, R17 ;  /* 0x000000110e0e9221 */ /* 0x008fe20000010000 */
[----:B------:R-:W-:Y:S01]  /*1d50*/  IADD3 R12, PT, PT, R12, R15, RZ ;  /* 0x0000000f0c0c7210 */ /* 0x000fe20007ffe0ff */
[--C-:B------:R-:W-:Y:S02]  /*1d60*/  IMAD R13, R16, 0xc, R5.reuse ;  /* 0x0000000c100d7824 */ /* 0x100fe400078e0205 */
[----:B----4-:R-:W-:Y:S01]  /*1d70*/  @!P0 FADD.FTZ R7, R7, R8 ;  /* 0x0000000807078221 */ /* 0x010fe20000010000 */
[----:B------:R-:W-:Y:S02]  /*1d80*/  IMAD R2, R11, 0x54, R5 ;  /* 0x000000540b027824 */ /* 0x000fe400078e0205 */
[----:B------:R0:W-:Y:S01]  /*1d90*/  STS [R13+0xc0], R12 ;  /* 0x0000c00c0d007388 */ /* 0x0001e20000000800 */
[----:B------:R-:W-:Y:S01]  /*1da0*/  @!P0 FADD.FTZ R9, R9, R14 ;  /* 0x0000000e09098221 */ /* 0x000fe20000010000 */
[----:B-----5:R-:W-:Y:S01]  /*1db0*/  @!P3 FADD.FTZ R4, R4, R7 ;  /* 0x000000070404b221 */ /* 0x020fe20000010000 */
[----:B------:R-:W-:-:S02]  /*1dc0*/  IMAD.MOV.U32 R7, RZ, RZ, 0xfffffff ;  /* 0x0fffffffff077424 */ /* 0x000fc400078e00ff */
[----:B------:R-:W-:Y:S02]  /*1dd0*/  @!P3 FADD.FTZ R6, R6, R9 ;  /* 0x000000090606b221 */ /* 0x000fe40000010000 */
        /* <DEDUP_REMOVED lines=85> */
.L_x_2785:
        /* <DEDUP_REMOVED lines=21> */
[----:B----4-:R-:W-:-:S03]  /*2480*/  @P2 IADD3 R10, PT, PT, R15, R10, RZ ;  /* 0x0000000a0f0a2210 */ /* 0x010fc60007ffe0ff */
[----:B------:R-:W4:Y:S02]  /*2490*/  LDS R11, [R2+0x230] ;  /* 0x00023000020b7984 */ /* 0x000f240000000800 */
[----:B------:R-:W-:Y:S02]  /*24a0*/  IMAD.IADD R17, R17, 0x1, R10 ;  /* 0x0000000111117824 */ /* 0x000fe400078e020a */
[----:B------:R-:W4:Y:S01]  /*24b0*/  LDS R14, [R2+0x24c] ;  /* 0x00024c00020e7984 */ /* 0x000f220000000800 */
[----:B-----5:R-:W-:-:S03]  /*24c0*/  @!P0 FADD.FTZ R7, R16, R7 ;  /* 0x0000000710078221 */ /* 0x020fc60000010000 */
[----:B------:R-:W5:Y:S04]  /*24d0*/  LDS R5, [R2+0x238] ;  /* 0x0002380002057984 */ /* 0x000f680000000800 */
[----:B------:R-:W5:Y:S01]  /*24e0*/  LDS R4, [R2+0x23c] ;  /* 0x00023c0002047984 */ /* 0x000f620000000800 */
[----:B------:R-:W-:-:S03]  /*24f0*/  @!P0 FADD.FTZ R6, R23, R6 ;  /* 0x0000000617068221 */ /* 0x000fc60000010000 */
[----:B------:R-:W5:Y:S01]  /*2500*/  LDS R8, [R2+0x244] ;  /* 0x0002440002087984 */ /* 0x000f620000000800 */
[C---:B------:R-:W-:Y:S02]  /*2510*/  ISETP.NE.AND P0, PT, R18.reuse, RZ, PT ;  /* 0x000000ff1200720c */ /* 0x040fe40003f05270 */
[----:B------:R-:W-:Y:S01]  /*2520*/  IADD3 R15, PT, PT, R18, R17, RZ ;  /* 0x00000011120f7210 */ /* 0x000fe20007ffe0ff */
        /* <DEDUP_REMOVED lines=39> */
.L_x_2772:
[----:B01----:R-:W0:Y:S01]  /*27a0*/  S2R R13, SR_CgaCtaId ;  /* 0x00000000000d7919 */ /* 0x003e220000008800 */
[----:B------:R-:W-:Y:S01]  /*27b0*/  HFMA2 R4, -RZ, RZ, 0, 0 ;  /* 0x00000000ff047431 */ /* 0x000fe200000001ff */
[----:B------:R-:W-:Y:S01]  /*27c0*/  MOV R10, 0x400 ;  /* 0x00000400000a7802 */ /* 0x000fe20000000f00 */
[----:B------:R-:W-:Y:S05]  /*27d0*/  WARPSYNC.ALL ;  /* 0x0000000000007948 */ /* 0x000fea0003800000 */
[----:B------:R-:W1:Y:S01]  /*27e0*/  S2R R5, SR_TID.X ;  /* 0x0000000000057919 */ /* 0x000e620000002100 */
[----:B0-----:R-:W-:Y:S01]  /*27f0*/  LEA R7, R13, R10, 0x18 ;  /* 0x0000000a0d077211 */ /* 0x001fe200078ec0ff */
[----:B-1----:R-:W-:-:S04]  /*2800*/  IMAD.HI.U32 R2, R5, 0x2aaaaaab, R4 ;  /* 0x2aaaaaab05027827 */ /* 0x002fc800078e0004 */
        /* <DEDUP_REMOVED lines=31> */
.L_x_2773:
[----:B------:R-:W-:Y:S05]  /*2a00*/  WARPSYNC.COLLECTIVE R7, `(.L_x_2774) ;  /* 0x0000000007087348 */ /* 0x000fea0003c00000 */
[----:B------:R-:W-:Y:S01]  /*2a10*/  NOP ;  /* 0x0000000000007918 */ /* 0x000fe20000000000 */
[----:B------:R-:W-:Y:S05]  /*2a20*/  ENDCOLLECTIVE ;  /* 0x000000000000791b */ /* 0x000fea0003800000 */
.L_x_2774:
        /* <DEDUP_REMOVED lines=14> */
.L_x_2775:
        /* <DEDUP_REMOVED lines=9> */
.L_x_2776:
        /* <DEDUP_REMOVED lines=11> */
.L_x_2777:
        /* <DEDUP_REMOVED lines=9> */
.L_x_2778:
        /* <DEDUP_REMOVED lines=11> */
.L_x_2779:
        /* <DEDUP_REMOVED lines=9> */
.L_x_2780:
        /* <DEDUP_REMOVED lines=11> */
.L_x_2781:
        /* <DEDUP_REMOVED lines=10> */
.L_x_2782:
        /* <DEDUP_REMOVED lines=9> */
.L_x_2783:
[----:B------:R-:W-:Y:S01]  /*3000*/  @!P0 FADD.FTZ R6, R6, R15 ;  /* 0x0000000f06068221 */ /* 0x000fe20000010000 */
[----:B------:R0:W-:Y:S04]  /*3010*/  STS [R13+0xc0], R12 ;  /* 0x0000c00c0d007388 */ /* 0x0001e80000000800 */
[----:B------:R0:W-:Y:S04]  /*3020*/  STS [R13+0xc4], R4 ;  /* 0x0000c4040d007388 */ /* 0x0001e80000000800 */
[----:B------:R0:W-:Y:S02]  /*3030*/  STS [R13+0xc8], R6 ;  /* 0x0000c8060d007388 */ /* 0x0001e40000000800 */
[----:B0-----:R-:W-:Y:S05]  /*3040*/  WARPSYNC.COLLECTIVE R7, `(.L_x_2784) ;  /* 0x0000000007087348 */ /* 0x001fea0003c00000 */
[----:B------:R-:W-:Y:S01]  /*3050*/  NOP ;  /* 0x0000000000007918 */ /* 0x000fe20000000000 */
[----:B0-----:R-:W-:Y:S05]  /*3060*/  ENDCOLLECTIVE ;  /* 0x000000000000791b */ /* 0x001fea0003800000 */
.L_x_2784:
[----:B------:R-:W-:Y:S05]  /*3070*/  BRA `(.L_x_2785) ;  /* 0xfffffff000ac7947 */ /* 0x000fea000383ffff */
.L_x_2786:
        /* <DEDUP_REMOVED lines=16> */
.L_x_3681:


//--------------------- .text._Z30group_norm_nhwc_fwd_sum_kernelI11Fp16IOFp32WLi64EEv26Group_norm_nhwc_fwd_params --------------------------
	.section	.text._Z30group_norm_nhwc_fwd_sum_kernelI11Fp16IOFp32WLi64EEv26Group_norm_nhwc_fwd_params,"ax",@progbits
	.align	128
        .global         _Z30group_norm_nhwc_fwd_sum_kernelI11Fp16IOFp32WLi64EEv26Group_norm_nhwc_fwd_params
        .type           _Z30group_norm_nhwc_fwd_sum_kernelI11Fp16IOFp32WLi64EEv26Group_norm_nhwc_fwd_params,@function
        .size           _Z30group_norm_nhwc_fwd_sum_kernelI11Fp16IOFp32WLi64EEv26Group_norm_nhwc_fwd_params,(.L_x_3682 - _Z30group_norm_nhwc_fwd_sum_kernelI11Fp16IOFp32WLi64EEv26Group_norm_nhwc_fwd_params)
        .other          _Z30group_norm_nhwc_fwd_sum_kernelI11Fp16IOFp32WLi64EEv26Group_norm_nhwc_fwd_params,@"STO_CUDA_ENTRY STV_DEFAULT"
_Z30group_norm_nhwc_fwd_sum_kernelI11Fp16IOFp32WLi64EEv26Group_norm_nhwc_fwd_params:
.text._Z30group_norm_nhwc_fwd_sum_kernelI11Fp16IOFp32WLi64EEv26Group_norm_nhwc_fwd_params:
        /* <DEDUP_REMOVED lines=42> */
.L_x_2789:
        /* <DEDUP_REMOVED lines=188> */
.L_x_2788:
        /* <DEDUP_REMOVED lines=39> */
[----:B---3--:R-:W-:Y:S01]  /*10d0*/  @!P0 IMAD R24, R20, UR4, RZ ;  /* 0x0000000414188c24 */ /* 0x008fe2000f8e02ff */
[----:B0-----:R-:W-:Y:S02]  /*10e0*/  @!P0 LEA R2, P2, R18, R2, 0x1 ;  /* 0x0000000212028211 */ /* 0x001fe400078408ff */
[----:B------:R-:W-:Y:S01]  /*10f0*/  @!P0 IADD3 R26, PT, PT, R19, R26, RZ ;  /* 0x0000001a131a8210 */ /* 0x000fe20007ffe0ff */
[----:B------:R-:W-:-:S03]  /*1100*/  @!P0 IMAD.WIDE.U32 R20, R27, UR4, R6 ;  /* 0x000000041b148c25 */ /* 0x000fc6000f8e0006 */
[----:B------:R-:W-:Y:S01]  /*1110*/  @!P0 LEA.HI.X R3, R18, R3, R26, 0x1, P2 ;  /* 0x0000000312038211 */ /* 0x000fe200010f0c1a */
[----:B------:R-:W-:Y:S01]  /*1120*/  @!P0 IMAD R27, R27, UR5, R24 ;  /* 0x000000051b1b8c24 */ /* 0x000fe2000f8e0218 */
[----:B-1----:R-:W-:-:S03]  /*1130*/  @!P0 LEA R16, P3, R20, R16, 0x1 ;  /* 0x0000001014108211 */ /* 0x002fc600078608ff */
[----:B------:R-:W-:Y:S01]  /*1140*/  @!P0 IMAD.IADD R6, R21, 0x1, R27 ;  /* 0x0000000115068824 */ /* 0x000fe200078e021b */
[----:B------:R0:W3:Y:S04]  /*1150*/  @!P0 LDG.E R2, desc[UR10][R2.64] ;  /* 0x0000000a02028981 */ /* 0x0000e8000c1e1900 */
        /* <DEDUP_REMOVED lines=25> */
[----:B------:R-:W-:Y:S01]  /*12f0*/  FMUL.FTZ R18, R18, R18 ;  /* 0x0000001212127220 */ /* 0x000fe20000410000 */
[C---:B-----5:R-:W-:Y:S01]  /*1300*/  @!P0 PRMT R10, R16.reuse, 0x7632, R10 ;  /* 0x00007632100a8816 */ /* 0x060fe2000000000a */
[--C-:B------:R-:W-:Y:S01]  /*1310*/  HADD2.F32 R2, -RZ, R17.reuse.H0_H0 ;  /* 0x20000011ff027230 */ /* 0x100fe20000004100 */
[----:B------:R-:W-:Y:S01]  /*1320*/  @!P0 PRMT R19, R16, 0x7610, R19 ;  /* 0x0000761010138816 */ /* 0x000fe20000000013 */
[----:B------:R-:W-:-:S02]  /*1330*/  HADD2.F32 R17, -RZ, R17.H1_H1 ;  /* 0x30000011ff117230 */ /* 0x000fc40000004100 */
[----:B------:R-:W-:Y:S01]  /*1340*/  FFMA.FTZ R18, R3, R3, R18 ;  /* 0x0000000303127223 */ /* 0x000fe20000010012 */
        /* <DEDUP_REMOVED lines=13> */
.L_x_2790:
        /* <DEDUP_REMOVED lines=27> */
[----:B------:R0:W3:Y:S01]  /*15d0*/  @!P0 LDG.E R2, desc[UR10][R2.64] ;  /* 0x0000000a02028981 */ /* 0x0000e2000c1e1900 */
[----:B------:R-:W-:Y:S02]  /*15e0*/  PRMT R11, RZ, 0x5410, RZ ;  /* 0x00005410ff0b7816 */ /* 0x000fe400000000ff */
[----:B0-----:R-:W-:Y:S01]  /*15f0*/  PRMT R3, RZ, 0x5410, RZ ;  /* 0x00005410ff037816 */ /* 0x001fe200000000ff */
[----:B------:R-:W-:-:S03]  /*1600*/  VIADD R8, R8, 0x2 ;  /* 0x0000000208087836 */ /* 0x000fc60000000000 */
        /* <DEDUP_REMOVED lines=18> */
.L_x_2791:
        /* <DEDUP_REMOVED lines=18> */
.L_x_2793:
[----:B------:R-:W-:Y:S05]  /*1850*/  BSYNC.RECONVERGENT B0 ;  /* 0x0000000000007941 */ /* 0x000fea0003800200 */
.L_x_2792:
[--C-:B------:R-:W-:Y:S02]  /*1860*/  HADD2.F32 R2, -RZ, R3.reuse.H0_H0 ;  /* 0x20000003ff027230 */ /* 0x100fe40000004100 */
[----:B------:R-:W-:-:S03]  /*1870*/  HADD2.F32 R3, -RZ, R3.H1_H1 ;  /* 0x30000003ff037230 */ /* 0x000fc60000004100 */
[----:B------:R-:W-:Y:S02]  /*1880*/  FMUL.FTZ R6, R2, R2 ;  /* 0x0000000202067220 */ /* 0x000fe40000410000 */
[C---:B------:R-:W-:Y:S02]  /*1890*/  FADD.FTZ R5, R3.reuse, R2 ;  /* 0x0000000203057221 */ /* 0x040fe40000010000 */
[----:B------:R-:W-:Y:S02]  /*18a0*/  FFMA.FTZ R6, R3, R3, R6 ;  /* 0x0000000303067223 */ /* 0x000fe40000010006 */
[----:B------:R-:W-:Y:S02]  /*18b0*/  FADD.FTZ R10, R10, R5 ;  /* 0x000000050a0a7221 */ /* 0x000fe40000010000 */
[----:B------:R-:W-:-:S07]  /*18c0*/  FADD.FTZ R9, R9, R6 ;  /* 0x0000000609097221 */ /* 0x000fce0000010000 */
.L_x_2787:
        /* <DEDUP_REMOVED lines=12> */
[----:B0-----:R-:W-:Y:S01]  /*1990*/  MOV R2, RZ ;  /* 0x000000ff00027202 */ /* 0x001fe20000000f00 */
        /* <DEDUP_REMOVED lines=93> */
.L_x_2814:
        /* <DEDUP_REMOVED lines=13> */
.L_x_2794:
[----:B------:R-:W-:Y:S05]  /*2040*/  WARPSYNC.ALL ;  /* 0x0000000000007948 */ /* 0x000fea0003800000 */
[----:B------:R-:W-:Y:S01]  /*2050*/  BAR.SYNC.DEFER_BLOCKING 0x0 ;  /* 0x0000000000007b1d */ /* 0x000fe20000010000 */
[----:B------:R-:W-:-:S07]  /*2060*/  UIADD3 UR4, UPT, UPT, UR5, -0x2, URZ ;  /* 0xfffffffe05047890 */ /* 0x000fce000fffe0ff */
[----:B-1----:R-:W1:Y:S01]  /*2070*/  LDC R7, c[0x0][0x408] ;  /* 0x00010200ff077b82 */ /* 0x002e620000000800 */
[----:B------:R-:W-:-:S07]  /*2080*/  ISETP.NE.AND P1, PT, R14, UR4, PT ;  /* 0x000000040e007c0c */ /* 0x000fce000bf25270 */
[----:B0-----:R-:W0:Y:S06]  /*2090*/  LDC R15, c[0x0][0x3f8] ;  /* 0x0000fe00ff0f7b82 */ /* 0x001e2c0000000800 */
[----:B------:R-:W-:Y:S01]  /*20a0*/  @!P1 VIADD R4, R8, 0x320 ;  /* 0x0000032008049836 */ /* 0x000fe20000000000 */
[----:B------:R-:W-:Y:S04]  /*20b0*/  @!P1 LDS R3, [R13+0x18] ;  /* 0x000018000d039984 */ /* 0x000fe80000000800 */
[----:B------:R-:W-:Y:S01]  /*20c0*/  @!P1 LEA R5, R11, R4, 0x18 ;  /* 0x000000040b059211 */ /* 0x000fe200078ec0ff */
[----:B------:R-:W2:Y:S03]  /*20d0*/  @!P1 LDS R2, [R13+0x14] ;  /* 0x000014000d029984 */ /* 0x000ea60000000800 */
[----:B------:R-:W-:Y:S01]  /*20e0*/  @!P1 LEA R5, R12, R5, 0x3 ;  /* 0x000000050c059211 */ /* 0x000fe200078e18ff */
[----:B-1----:R-:W-:-:S05]  /*20f0*/  IMAD R6, R7, UR12, R0 ;  /* 0x0000000c07067c24 */ /* 0x002fca000f8e0200 */
[----:B0-----:R-:W-:-:S04]  /*2100*/  ISETP.GE.AND P0, PT, R6, R15, PT ;  /* 0x0000000f0600720c */ /* 0x001fc80003f06270 */
        /* <DEDUP_REMOVED lines=8> */
[C---:B------:R-:W-:Y:S01]  /*2190*/  IMAD R7, R15.reuse, UR4, R15 ;  /* 0x000000040f077c24 */ /* 0x040fe2000f8e020f */
        /* <DEDUP_REMOVED lines=9> */
.L_x_2795:
        /* <DEDUP_REMOVED lines=10> */
.L_x_2796:
[----:B------:R-:W-:Y:S01]  /*22d0*/  IMAD.MOV.U32 R22, RZ, RZ, R15 ;  /* 0x000000ffff167224 */ /* 0x000fe200078e000f */
[----:B------:R-:W-:-:S07]  /*22e0*/  MOV R18, R23 ;  /* 0x0000001700127202 */ /* 0x000fce0000000f00 */
[----:B------:R-:W-:Y:S05]  /*22f0*/  WARPSYNC.COLLECTIVE R19, `(.L_x_2797) ;  /* 0x0000000013087348 */ /* 0x000fea0003c00000 */
[----:B------:R0:W1:Y:S02]  /*2300*/  SHFL.UP P0, R23, R22, R21, R20 ;  /* 0x0400001516177389 */ /* 0x0000640000000014 */
[----:B01----:R-:W-:Y:S05]  /*2310*/  ENDCOLLECTIVE ;  /* 0x000000000000791b */ /* 0x003fea0003800000 */
.L_x_2797:
[----:B------:R-:W-:-:S04]  /*2320*/  SEL R18, R18, RZ, P1 ;  /* 0x000000ff12127207 */ /* 0x000fc80000800000 */
[----:B------:R-:W-:Y:S01]  /*2330*/  IADD3 R18, PT, PT, R17, R18, RZ ;  /* 0x0000001211127210 */ /* 0x000fe20007ffe0ff */
[----:B------:R-:W-:Y:S02]  /*2340*/  IMAD.MOV.U32 R22, RZ, RZ, R16 ;  /* 0x000000ffff167224 */ /* 0x000fe400078e0010 */
[----:B------:R-:W-:-:S07]  /*2350*/  FADD.FTZ R24, R15, R23 ;  /* 0x000000170f187221 */ /* 0x000fce0000010000 */
[----:B------:R-:W-:Y:S05]  /*2360*/  WARPSYNC.COLLECTIVE R19, `(.L_x_2798) ;  /* 0x0000000013087348 */ /* 0x000fea0003c00000 */
[----:B------:R0:W1:Y:S02]  /*2370*/  SHFL.UP P0, R23, R22, R21, R20 ;  /* 0x0400001516177389 */ /* 0x0000640000000014 */
[----:B01----:R-:W-:Y:S05]  /*2380*/  ENDCOLLECTIVE ;  /* 0x000000000000791b */ /* 0x003fea0003800000 */
.L_x_2798:
[----:B------:R-:W-:Y:S01]  /*2390*/  @P1 FSEL R15, R24, R15, !P3 ;  /* 0x0000000f180f1208 */ /* 0x000fe20005800000 */
[----:B------:R-:W-:Y:S02]  /*23a0*/  HFMA2 R21, -RZ, RZ, 0, 1.1920928955078125e-07 ;  /* 0x00000002ff157431 */ /* 0x000fe400000001ff */
[----:B------:R-:W-:Y:S01]  /*23b0*/  IMAD.MOV.U32 R22, RZ, RZ, R18 ;  /* 0x000000ffff167224 */ /* 0x000fe200078e0012 */
[----:B------:R-:W-:-:S07]  /*23c0*/  MOV R25, R23 ;  /* 0x0000001700197202 */ /* 0x000fce0000000f00 */
[----:B------:R-:W-:Y:S05]  /*23d0*/  WARPSYNC.COLLECTIVE R19, `(.L_x_2799) ;  /* 0x0000000013087348 */ /* 0x000fea0003c00000 */
[----:B------:R0:W1:Y:S02]  /*23e0*/  SHFL.UP P0, R23, R22, R21, R20 ;  /* 0x0400001516177389 */ /* 0x0000640000000014 */
[----:B01----:R-:W-:Y:S05]  /*23f0*/  ENDCOLLECTIVE ;  /* 0x000000000000791b */ /* 0x003fea0003800000 */
.L_x_2799:
        /* <DEDUP_REMOVED lines=9> */
.L_x_2800:
[----:B------:R-:W-:Y:S01]  /*2490*/  IMAD.IADD R17, R18, 0x1, R17 ;  /* 0x0000000112117824 */ /* 0x000fe200078e0211 */
[----:B------:R-:W-:Y:S02]  /*24a0*/  MOV R22, R16 ;  /* 0x0000001000167202 */ /* 0x000fe40000000f00 */
[----:B------:R-:W-:-:S07]  /*24b0*/  MOV R24, R23 ;  /* 0x0000001700187202 */ /* 0x000fce0000000f00 */
[----:B------:R-:W-:Y:S05]  /*24c0*/  WARPSYNC.COLLECTIVE R19, `(.L_x_2801) ;  /* 0x0000000013087348 */ /* 0x000fea0003c00000 */
[----:B------:R0:W1:Y:S02]  /*24d0*/  SHFL.UP P0, R23, R22, R21, R20 ;  /* 0x0400001516177389 */ /* 0x0000640000000014 */
[----:B01----:R-:W-:Y:S05]  /*24e0*/  ENDCOLLECTIVE ;  /* 0x000000000000791b */ /* 0x003fea0003800000 */
.L_x_2801:
        /* <DEDUP_REMOVED lines=8> */
.L_x_2802:
        /* <DEDUP_REMOVED lines=9> */
.L_x_2803:
[----:B------:R-:W-:-:S04]  /*2600*/  SEL R18, R18, RZ, P1 ;  /* 0x000000ff12127207 */ /* 0x000fc80000800000 */
[----:B------:R-:W-:Y:S01]  /*2610*/  IADD3 R18, PT, PT, R17, R18, RZ ;  /* 0x0000001211127210 */ /* 0x000fe20007ffe0ff */
[----:B------:R-:W-:Y:S02]  /*2620*/  IMAD.MOV.U32 R22, RZ, RZ, R16 ;  /* 0x000000ffff167224 */ /* 0x000fe400078e0010 */
[----:B------:R-:W-:-:S07]  /*2630*/  FADD.FTZ R24, R15, R23 ;  /* 0x000000170f187221 */ /* 0x000fce0000010000 */
[----:B------:R-:W-:Y:S05]  /*2640*/  WARPSYNC.COLLECTIVE R19, `(.L_x_2804) ;  /* 0x0000000013087348 */ /* 0x000fea0003c00000 */
[----:B------:R0:W1:Y:S02]  /*2650*/  SHFL.UP P0, R23, R22, R21, R20 ;  /* 0x0400001516177389 */ /* 0x0000640000000014 */
[----:B01----:R-:W-:Y:S05]  /*2660*/  ENDCOLLECTIVE ;  /* 0x000000000000791b */ /* 0x003fea0003800000 */
.L_x_2804:
[----:B------:R-:W-:Y:S01]  /*2670*/  @P1 FSEL R15, R24, R15, !P2 ;  /* 0x0000000f180f1208 */ /* 0x000fe20005000000 */
[----:B------:R-:W-:Y:S02]  /*2680*/  HFMA2 R21, -RZ, RZ, 0, 4.76837158203125e-07 ;  /* 0x00000008ff157431 */ /* 0x000fe400000001ff */
[----:B------:R-:W-:Y:S01]  /*2690*/  IMAD.MOV.U32 R22, RZ, RZ, R18 ;  /* 0x000000ffff167224 */ /* 0x000fe200078e0012 */
[----:B------:R-:W-:-:S07]  /*26a0*/  MOV R25, R23 ;  /* 0x0000001700197202 */ /* 0x000fce0000000f00 */
[----:B------:R-:W-:Y:S05]  /*26b0*/  WARPSYNC.COLLECTIVE R19, `(.L_x_2805) ;  /* 0x0000000013087348 */ /* 0x000fea0003c00000 */
[----:B------:R0:W1:Y:S02]  /*26c0*/  SHFL.UP P0, R23, R22, R21, R20 ;  /* 0x0400001516177389 */ /* 0x0000640000000014 */
[----:B01----:R-:W-:Y:S05]  /*26d0*/  ENDCOLLECTIVE ;  /* 0x000000000000791b */ /* 0x003fea0003800000 */
.L_x_2805:
        /* <DEDUP_REMOVED lines=8> */
.L_x_2806:
[----:B------:R-:W-:Y:S01]  /*2760*/  IMAD.IADD R17, R18, 0x1, R17 ;  /* 0x0000000112117824 */ /* 0x000fe200078e0211 */
[----:B------:R-:W-:Y:S01]  /*2770*/  MOV R22, R16 ;  /* 0x0000001000167202 */ /* 0x000fe20000000f00 */
[----:B------:R-:W-:-:S07]  /*2780*/  IMAD.MOV.U32 R24, RZ, RZ, R23 ;  /* 0x000000ffff187224 */ /* 0x000fce00078e0017 */
[----:B------:R-:W-:Y:S05]  /*2790*/  WARPSYNC.COLLECTIVE R19, `(.L_x_2807) ;  /* 0x0000000013087348 */ /* 0x000fea0003c00000 */
[----:B------:R0:W1:Y:S02]  /*27a0*/  SHFL.UP P0, R23, R22, R21, R20 ;  /* 0x0400001516177389 */ /* 0x0000640000000014 */
[----:B01----:R-:W-:Y:S05]  /*27b0*/  ENDCOLLECTIVE ;  /* 0x000000000000791b */ /* 0x003fea0003800000 */
.L_x_2807:
        /* <DEDUP_REMOVED lines=8> */
.L_x_2808:
        /* <DEDUP_REMOVED lines=8> */
.L_x_2809:
[----:B------:R-:W-:-:S04]  /*28c0*/  SEL R18, R18, RZ, P1 ;  /* 0x000000ff12127207 */ /* 0x000fc80000800000 */
[----:B------:R-:W-:Y:S02]  /*28d0*/  IADD3 R18, PT, PT, R17, R18, RZ ;  /* 0x0000001211127210 */ /* 0x000fe40007ffe0ff */
[----:B------:R-:W-:Y:S01]  /*28e0*/  MOV R22, R16 ;  /* 0x0000001000167202 */ /* 0x000fe20000000f00 */
[----:B------:R-:W-:-:S07]  /*28f0*/  IMAD.MOV.U32 R24, RZ, RZ, R23 ;  /* 0x000000ffff187224 */ /* 0x000fce00078e0017 */
[----:B------:R-:W-:Y:S05]  /*2900*/  WARPSYNC.COLLECTIVE R19, `(.L_x_2810) ;  /* 0x0000000013087348 */ /* 0x000fea0003c00000 */
[----:B------:R0:W1:Y:S02]  /*2910*/  SHFL.UP P0, R23, R22, R21, R20 ;  /* 0x0400001516177389 */ /* 0x0000640000000014 */
[----:B01----:R-:W-:Y:S05]  /*2920*/  ENDCOLLECTIVE ;  /* 0x000000000000791b */ /* 0x003fea0003800000 */
.L_x_2810:
        /* <DEDUP_REMOVED lines=10> */
.L_x_2811:
[----:B------:R-:W-:Y:S01]  /*29d0*/  IMAD.MOV.U32 R22, RZ, RZ, R15 ;  /* 0x000000ffff167224 */ /* 0x000fe200078e000f */
[----:B------:R-:W-:-:S07]  /*29e0*/  MOV R9, R23 ;  /* 0x0000001700097202 */ /* 0x000fce0000000f00 */
[----:B------:R-:W-:Y:S05]  /*29f0*/  WARPSYNC.COLLECTIVE R19, `(.L_x_2812) ;  /* 0x0000000013087348 */ /* 0x000fea0003c00000 */
[----:B------:R0:W1:Y:S02]  /*2a00*/  SHFL.UP P0, R23, R22, R21, R20 ;  /* 0x0400001516177389 */ /* 0x0000640000000014 */
[----:B01----:R-:W-:Y:S05]  /*2a10*/  ENDCOLLECTIVE ;  /* 0x000000000000791b */ /* 0x003fea0003800000 */
.L_x_2812:
[----:B------:R-:W-:Y:S02]  /*2a20*/  MOV R22, R16 ;  /* 0x0000001000167202 */ /* 0x000fe40000000f00 */
[----:B------:R-:W-:-:S07]  /*2a30*/  MOV R24, R23 ;  /* 0x0000001700187202 */ /* 0x000fce0000000f00 */
[----:B------:R-:W-:Y:S05]  /*2a40*/  WARPSYNC.COLLECTIVE R19, `(.L_x_2813) ;  /* 0x0000000013087348 */ /* 0x000fea0003c00000 */
[----:B------:R0:W1:Y:S02]  /*2a50*/  SHFL.UP P0, R23, R22, R21, R20 ;  /* 0x0400001516177389 */ /* 0x0000640000000014 */
[----:B01----:R-:W-:Y:S05]  /*2a60*/  ENDCOLLECTIVE ;  /* 0x000000000000791b */ /* 0x003fea0003800000 */
.L_x_2813:
[----:B------:R-:W-:Y:S05]  /*2a70*/  BRA `(.L_x_2814) ;  /* 0xfffffff4003c7947 */ /* 0x000fea000383ffff */
.L_x_2815:
        /* <DEDUP_REMOVED lines=16> */
.L_x_3682:


//--------------------- .text._Z30group_norm_nhwc_fwd_sum_kernelI11Fp16IOFp32WLi128EEv26Group_norm_nhwc_fwd_params --------------------------
	.section	.text._Z30group_norm_nhwc_fwd_sum_kernelI11Fp16IOFp32WLi128EEv26Group_norm_nhwc_fwd_params,"ax",@progbits
	.align	128
        .global         _Z30group_norm_nhwc_fwd_sum_kernelI11Fp16IOFp32WLi128EEv26Group_norm_nhwc_fwd_params
        .type           _Z30group_norm_nhwc_fwd_sum_kernelI11Fp16IOFp32WLi128EEv26Group_norm_nhwc_fwd_params,@function
        .size           _Z30group_norm_nhwc_fwd_sum_kernelI11Fp16IOFp32WLi128EEv26Group_norm_nhwc_fwd_params,(.L_x_3683 - _Z30group_norm_nhwc_fwd_sum_kernelI11Fp16IOFp32WLi128EEv26Group_norm_nhwc_fwd_params)
        .other          _Z30group_norm_nhwc_fwd_sum_kernelI11Fp16IOFp32WLi128EEv26Group_norm_nhwc_fwd_params,@"STO_CUDA_ENTRY STV_DEFAULT"
_Z30group_norm_nhwc_fwd_sum_kernelI11Fp16IOFp32WLi128EEv26Group_norm_nhwc_fwd_params:
.text._Z30group_norm_nhwc_fwd_sum_kernelI11Fp16IOFp32WLi128EEv26Group_norm_nhwc_fwd_params:
        /* <DEDUP_REMOVED lines=42> */
.L_x_2818:
        /* <DEDUP_REMOVED lines=188> */
.L_x_2817:
        /* <DEDUP_REMOVED lines=92> */
.L_x_2819:
        /* <DEDUP_REMOVED lines=49> */
.L_x_2820:
        /* <DEDUP_REMOVED lines=18> */
.L_x_2822:
[----:B------:R-:W-:Y:S05]  /*1850*/  BSYNC.RECONVERGENT B0 ;  /* 0x0000000000007941 */ /* 0x000fea0003800200 */
.L_x_2821:
[--C-:B------:R-:W-:Y:S02]  /*1860*/  HADD2.F32 R2, -RZ, R3.reuse.H0_H0 ;  /* 0x20000003ff027230 */ /* 0x100fe40000004100 */
[----:B------:R-:W-:-:S03]  /*1870*/  HADD2.F32 R3, -RZ, R3.H1_H1 ;  /* 0x30000003ff037230 */ /* 0x000fc60000004100 */
[----:B------:R-:W-:Y:S02]  /*1880*/  FMUL.FTZ R6, R2, R2 ;  /* 0x0000000202067220 */ /* 0x000fe40000410000 */
[C---:B------:R-:W-:Y:S02]  /*1890*/  FADD.FTZ R5, R3.reuse, R2 ;  /* 0x0000000203057221 */ /* 0x040fe40000010000 */
[----:B------:R-:W-:Y:S02]  /*18a0*/  FFMA.FTZ R6, R3, R3, R6 ;  /* 0x0000000303067223 */ /* 0x000fe40000010006 */
[----:B------:R-:W-:Y:S02]  /*18b0*/  FADD.FTZ R10, R10, R5 ;  /* 0x000000050a0a7221 */ /* 0x000fe40000010000 */
[----:B------:R-:W-:-:S07]  /*18c0*/  FADD.FTZ R9, R9, R6 ;  /* 0x0000000609097221 */ /* 0x000fce0000010000 */
.L_x_2816:
[----:B------:R-:W0:Y:S01]  /*18d0*/  LDCU UR5, c[0x0][0x40c] ;  /* 0x00008180ff0577ac */ /* 0x000e220008000800 */
[----:B------:R-:W-:Y:S01]  /*18e0*/  MOV R2, RZ ;  /* 0x000000ff00027202 */ /* 0x000fe20000000f00 */
        /* <DEDUP_REMOVED lines=40> */
[----:B0-----:R-:W0:Y:S04]  /*1b70*/  LDS R9, [R0+0x2c] ;  /* 0x00002c0000097984 */ /* 0x001e280000000800 */
[----:B------:R-:W5:Y:S04]  /*1b80*/  LDS R10, [R0+0x30] ;  /* 0x00003000000a7984 */ /* 0x000f680000000800 */
[----:B------:R-:W1:Y:S04]  /*1b90*/  LDS R12, [R0+0x28] ;  /* 0x00002800000c7984 */ /* 0x000e680000000800 */
[----:B------:R-:W1:Y:S04]  /*1ba0*/  LDS R6, [R0+0x38] ;  /* 0x0000380000067984 */ /* 0x000e680000000800 */
[----:B------:R-:W1:Y:S04]  /*1bb0*/  LDS R5, [R0+0x3c] ;  /* 0x00003c0000057984 */ /* 0x000e680000000800 */
[----:B------:R-:W1:Y:S04]  /*1bc0*/  LDS R8, [R0+0x34] ;  /* 0x0000340000087984 */ /* 0x000e680000000800 */
[----:B------:R1:W1:Y:S01]  /*1bd0*/  LDS R7, [R0+0x10] ;  /* 0x0000100000077984 */ /* 0x0002620000000800 */
[----:B--2---:R-:W-:Y:S01]  /*1be0*/  FADD.FTZ R3, R13, R16 ;  /* 0x000000100d037221 */ /* 0x004fe20000010000 */
[----:B---3--:R-:W-:-:S04]  /*1bf0*/  ISETP.NE.AND P1, PT, R15, RZ, PT ;  /* 0x000000ff0f00720c */ /* 0x008fc80003f25270 */
[----:B------:R-:W-:Y:S01]  /*1c00*/  FSEL R18, R3, R16, !P1 ;  /* 0x0000001003127208 */ /* 0x000fe20004800000 */
[----:B----4-:R-:W-:-:S04]  /*1c10*/  FADD.FTZ R22, R14, R11 ;  /* 0x0000000b0e167221 */ /* 0x010fc80000010000 */
[----:B0-----:R-:W-:Y:S01]  /*1c20*/  FADD.FTZ R18, R9, R18 ;  /* 0x0000001209127221 */ /* 0x001fe20000010000 */
[----:B------:R-:W-:-:S05]  /*1c30*/  FSEL R3, R22, R11, !P1 ;  /* 0x0000000b16037208 */ /* 0x000fca0004800000 */
[----:B-----5:R-:W-:Y:S01]  /*1c40*/  FADD.FTZ R17, R10, R3 ;  /* 0x000000030a117221 */ /* 0x020fe20000010000 */
[----:B-1----:R-:W-:-:S04]  /*1c50*/  ISETP.NE.AND P2, PT, R12, RZ, PT ;  /* 0x000000ff0c00720c */ /* 0x002fc80003f45270 */
        /* <DEDUP_REMOVED lines=69> */
.L_x_2843:
        /* <DEDUP_REMOVED lines=32> */
.L_x_2823:
[----:B-1----:R-:W1:Y:S01]  /*22b0*/  S2R R8, SR_TID.X ;  /* 0x0000000000087919 */ /* 0x002e620000002100 */
[----:B0-----:R-:W-:Y:S01]  /*22c0*/  MOV R9, 0x400 ;  /* 0x0000040000097802 */ /* 0x001fe20000000f00 */
        /* <DEDUP_REMOVED lines=35> */
.L_x_2824:
        /* <DEDUP_REMOVED lines=9> */
.L_x_2825:
[----:B------:R-:W-:Y:S02]  /*2590*/  ISETP.GE.AND P6, PT, R20, 0x8, PT ;  /* 0x000000081400780c */ /* 0x000fe40003fc6270 */
[----:B------:R-:W-:Y:S02]  /*25a0*/  MOV R24, R3 ;  /* 0x0000000300187202 */ /* 0x000fe40000000f00 */
[----:B------:R-:W-:-:S09]  /*25b0*/  SEL R22, R25, RZ, P5 ;  /* 0x000000ff19167207 */ /* 0x000fd20002800000 */
[----:B------:R-:W-:Y:S05]  /*25c0*/  WARPSYNC.COLLECTIVE R17, `(.L_x_2826) ;  /* 0x0000000011087348 */ /* 0x000fea0003c00000 */
[----:B------:R0:W1:Y:S02]  /*25d0*/  SHFL.UP P0, R25, R24, R19, R18 ;  /* 0x0400001318197389 */ /* 0x0000640000000012 */
[----:B01----:R-:W-:Y:S05]  /*25e0*/  ENDCOLLECTIVE ;  /* 0x000000000000791b */ /* 0x003fea0003800000 */
.L_x_2826:
[----:B------:R-:W-:Y:S01]  /*25f0*/  IMAD.IADD R22, R21, 0x1, R22 ;  /* 0x0000000115167824 */ /* 0x000fe200078e0216 */
[----:B------:R-:W-:Y:S01]  /*2600*/  MOV R24, R0 ;  /* 0x0000000000187202 */ /* 0x000fe20000000f00 */
[----:B------:R-:W-:-:S07]  /*2610*/  IMAD.MOV.U32 R26, RZ, RZ, R25 ;  /* 0x000000ffff1a7224 */ /* 0x000fce00078e0019 */
[----:B------:R-:W-:Y:S05]  /*2620*/  WARPSYNC.COLLECTIVE R17, `(.L_x_2827) ;  /* 0x0000000011087348 */ /* 0x000fea0003c00000 */
[----:B------:R0:W1:Y:S02]  /*2630*/  SHFL.UP P0, R25, R24, R19, R18 ;  /* 0x0400001318197389 */ /* 0x0000640000000012 */
[----:B01----:R-:W-:Y:S05]  /*2640*/  ENDCOLLECTIVE ;  /* 0x000000000000791b */ /* 0x003fea0003800000 */
.L_x_2827:
        /* <DEDUP_REMOVED lines=8> */
.L_x_2828:
        /* <DEDUP_REMOVED lines=9> */
.L_x_2829:
[----:B------:R-:W-:Y:S01]  /*2760*/  IADD3 R21, PT, PT, R22, R21, RZ ;  /* 0x0000001516157210 */ /* 0x000fe20007ffe0ff */
[----:B------:R-:W-:Y:S01]  /*2770*/  IMAD.MOV.U32 R24, RZ, RZ, R0 ;  /* 0x000000ffff187224 */ /* 0x000fe200078e0000 */
[----:B------:R-:W-:-:S07]  /*2780*/  MOV R26, R25 ;  /* 0x00000019001a7202 */ /* 0x000fce0000000f00 */
[----:B------:R-:W-:Y:S05]  /*2790*/  WARPSYNC.COLLECTIVE R17, `(.L_x_2830) ;  /* 0x0000000011087348 */ /* 0x000fea0003c00000 */
[----:B------:R0:W1:Y:S02]  /*27a0*/  SHFL.UP P0, R25, R24, R19, R18 ;  /* 0x0400001318197389 */ /* 0x0000640000000012 */
[----:B01----:R-:W-:Y:S05]  /*27b0*/  ENDCOLLECTIVE ;  /* 0x000000000000791b */ /* 0x003fea0003800000 */
.L_x_2830:
        /* <DEDUP_REMOVED lines=8> */
.L_x_2831:
        /* <DEDUP_REMOVED lines=9> */
.L_x_2832:
[----:B------:R-:W-:Y:S01]  /*28d0*/  IMAD.IADD R22, R21, 0x1, R22 ;  /* 0x0000000115167824 */ /* 0x000fe200078e0216 */
[----:B------:R-:W-:Y:S01]  /*28e0*/  MOV R24, R0 ;  /* 0x0000000000187202 */ /* 0x000fe20000000f00 */
[----:B------:R-:W-:-:S07]  /*28f0*/  IMAD.MOV.U32 R26, RZ, RZ, R25 ;  /* 0x000000ffff1a7224 */ /* 0x000fce00078e0019 */
[----:B------:R-:W-:Y:S05]  /*2900*/  WARPSYNC.COLLECTIVE R17, `(.L_x_2833) ;  /* 0x0000000011087348 */ /* 0x000fea0003c00000 */
[----:B------:R0:W1:Y:S02]  /*2910*/  SHFL.UP P0, R25, R24, R19, R18 ;  /* 0x0400001318197389 */ /* 0x0000640000000012 */
[----:B01----:R-:W-:Y:S05]  /*2920*/  ENDCOLLECTIVE ;  /* 0x000000000000791b */ /* 0x003fea0003800000 */
.L_x_2833:
        /* <DEDUP_REMOVED lines=8> */
.L_x_2834:
        /* <DEDUP_REMOVED lines=9> */
.L_x_2835:
[----:B------:R-:W-:-:S04]  /*2a40*/  SEL R23, R23, RZ, P6 ;  /* 0x000000ff17177207 */ /* 0x000fc80003000000 */
[----:B------:R-:W-:Y:S01]  /*2a50*/  IADD3 R23, PT, PT, R22, R23, RZ ;  /* 0x0000001716177210 */ /* 0x000fe20007ffe0ff */
[----:B------:R-:W-:Y:S02]  /*2a60*/  IMAD.MOV.U32 R24, RZ, RZ, R0 ;  /* 0x000000ffff187224 */ /* 0x000fe400078e0000 */
[----:B------:R-:W-:-:S07]  /*2a70*/  FADD.FTZ R20, R3, R25 ;  /* 0x0000001903147221 */ /* 0x000fce0000010000 */
[----:B------:R-:W-:Y:S05]  /*2a80*/  WARPSYNC.COLLECTIVE R17, `(.L_x_2836) ;  /* 0x0000000011087348 */ /* 0x000fea0003c00000 */
[----:B------:R0:W1:Y:S02]  /*2a90*/  SHFL.UP P0, R25, R24, R19, R18 ;  /* 0x0400001318197389 */ /* 0x0000640000000012 */
[----:B01----:R-:W-:Y:S05]  /*2aa0*/  ENDCOLLECTIVE ;  /* 0x000000000000791b */ /* 0x003fea0003800000 */
.L_x_2836:
        /* <DEDUP_REMOVED lines=8> */
.L_x_2837:
        /* <DEDUP_REMOVED lines=8> */
.L_x_2838:
[----:B------:R-:W-:Y:S01]  /*2bb0*/  IMAD.IADD R22, R23, 0x1, R22 ;  /* 0x0000000117167824 */ /* 0x000fe200078e0216 */
[----:B------:R-:W-:Y:S01]  /*2bc0*/  MOV R24, R0 ;  /* 0x0000000000187202 */ /* 0x000fe20000000f00 */
[----:B------:R-:W-:-:S07]  /*2bd0*/  IMAD.MOV.U32 R26, RZ, RZ, R25 ;  /* 0x000000ffff1a7224 */ /* 0x000fce00078e0019 */
[----:B------:R-:W-:Y:S05]  /*2be0*/  WARPSYNC.COLLECTIVE R17, `(.L_x_2839) ;  /* 0x0000000011087348 */ /* 0x000fea0003c00000 */
[----:B------:R0:W1:Y:S02]  /*2bf0*/  SHFL.UP P0, R25, R24, R19, R18 ;  /* 0x0400001318197389 */ /* 0x0000640000000012 */
[----:B01----:R-:W-:Y:S05]  /*2c00*/  ENDCOLLECTIVE ;  /* 0x000000000000791b */ /* 0x003fea0003800000 */
.L_x_2839:
        /* <DEDUP_REMOVED lines=8> */
.L_x_2840:
[----:B------:R-:W-:-:S05]  /*2c90*/  FADD.FTZ R21, R0, R21 ;  /* 0x0000001500157221 */ /* 0x000fca0000010000 */
[----:B------:R-:W-:Y:S01]  /*2ca0*/  @P4 FSEL R0, R21, R0, !P5 ;  /* 0x0000000015004208 */ /* 0x000fe20006800000 */
[----:B------:R-:W-:Y:S01]  /*2cb0*/  IMAD.MOV.U32 R24, RZ, RZ, R3 ;  /* 0x000000ffff187224 */ /* 0x000fe200078e0003 */
[----:B------:R-:W-:-:S07]  /*2cc0*/  MOV R21, R25 ;  /* 0x0000001900157202 */ /* 0x000fce0000000f00 */
[----:B------:R-:W-:Y:S05]  /*2cd0*/  WARPSYNC.COLLECTIVE R17, `(.L_x_2841) ;  /* 0x0000000011087348 */ /* 0x000fea0003c00000 */
[----:B------:R0:W1:Y:S02]  /*2ce0*/  SHFL.UP P0, R25, R24, R19, R18 ;  /* 0x0400001318197389 */ /* 0x0000640000000012 */
[----:B01----:R-:W-:Y:S05]  /*2cf0*/  ENDCOLLECTIVE ;  /* 0x000000000000791b */ /* 0x003fea0003800000 */
.L_x_2841:
[----:B------:R-:W-:Y:S02]  /*2d00*/  MOV R24, R0 ;  /* 0x0000000000187202 */ /* 0x000fe40000000f00 */
[----:B------:R-:W-:-:S07]  /*2d10*/  MOV R3, R25 ;  /* 0x0000001900037202 */ /* 0x000fce0000000f00 */
[----:B------:R-:W-:Y:S05]  /*2d20*/  WARPSYNC.COLLECTIVE R17, `(.L_x_2842) ;  /* 0x0000000011087348 */ /* 0x000fea0003c00000 */
[----:B------:R0:W1:Y:S02]  /*2d30*/  SHFL.UP P0, R25, R24, R19, R18 ;  /* 0x0400001318197389 */ /* 0x0000640000000012 */
[----:B01----:R-:W-:Y:S05]  /*2d40*/  ENDCOLLECTIVE ;  /* 0x000000000000791b */ /* 0x003fea0003800000 */
.L_x_2842:
[----:B------:R-:W-:Y:S05]  /*2d50*/  BRA `(.L_x_2843) ;  /* 0xfffffff000d47947 */ /* 0x000fea000383ffff */
.L_x_2844:
        /* <DEDUP_REMOVED lines=10> */
.L_x_3683:


//--------------------- .text._Z30group_norm_nhwc_fwd_sum_kernelI11Fp16IOFp32WLi192EEv26Group_norm_nhwc_fwd_params --------------------------
	.section	.text._Z30group_norm_nhwc_fwd_sum_kernelI11Fp16IOFp32WLi192EEv26Group_norm_nhwc_fwd_params,"ax",@progbits
	.align	128
        .global         _Z30group_norm_nhwc_fwd_sum_kernelI11Fp16IOFp32WLi192EEv26Group_norm_nhwc_fwd_params
        .type           _Z30group_norm_nhwc_fwd_sum_kernelI11Fp16IOFp32WLi192EEv26Group_norm_nhwc_fwd_params,@function
        .size           _Z30group_norm_nhwc_fwd_sum_kernelI11Fp16IOFp32WLi192EEv26Group_norm_nhwc_fwd_params,(.L_x_3684 - _Z30group_norm_nhwc_fwd_sum_kernelI11Fp16IOFp32WLi192EEv26Group_norm_nhwc_fwd_params)
        .other          _Z30group_norm_nhwc_fwd_sum_kernelI11Fp16IOFp32WLi192EEv26Group_norm_nhwc_fwd_params,@"STO_CUDA_ENTRY STV_DEFAULT"
_Z30group_norm_nhwc_fwd_sum_kernelI11Fp16IOFp32WLi192EEv26Group_norm_nhwc_fwd_params:
.text._Z30group_norm_nhwc_fwd_sum_kernelI11Fp16IOFp32WLi192EEv26Group_norm_nhwc_fwd_params:
        /* <DEDUP_REMOVED lines=22> */
[----:B------:R-:W-:Y:S02]  /*0160*/  IMAD.MOV.U32 R2, RZ, RZ, RZ ;  /* 0x000000ffff027224 */ /* 0x000fe400078e00ff */
[C---:B------:R-:W-:Y:S01]  /*0170*/  VIADD R0, R6.reuse, -UR5 ;  /* 0x8000000506007c36 */ /* 0x040fe20008000000 */
[----:B------:R-:W-:Y:S02]  /*0180*/  IADD3 R7, PT, PT, -R6, UR5, RZ ;  /* 0x0000000506077c10 */ /* 0x000fe4000fffe1ff */
[----:B------:R-:W1:Y:S02]  /*0190*/  LDC.64 R8, c[0x0][0x3f0] ;  /* 0x0000fc00ff087b82 */ /* 0x000e640000000a00 */
[----:B------:R-:W-:Y:S01]  /*01a0*/  ISETP.GT.U32.AND P0, PT, R0, -0x8, PT ;  /* 0xfffffff80000780c */ /* 0x000fe20003f04070 */
[----:B------:R-:W-:-:S02]  /*01b0*/  HFMA2 R0, -RZ, RZ, 0, 0 ;  /* 0x00000000ff007431 */ /* 0x000fc400000001ff */
        /* <DEDUP_REMOVED lines=14> */
.L_x_2847:
        /* <DEDUP_REMOVED lines=21> */
[C---:B------:R-:W-:Y:S01]  /*03f0*/  @!P0 VIADD R27, R6.reuse, 0xffffffff ;  /* 0xffffffff061b8836 */ /* 0x040fe20000000000 */
[----:B------:R-:W-:Y:S02]  /*0400*/  @!P0 SHF.R.S32.HI R20, RZ, 0x1f, R23 ;  /* 0x0000001fff148819 */ /* 0x000fe40000011417 */
[----:B------:R-:W-:Y:S01]  /*0410*/  @!P0 IADD3 R29, PT, PT, R6, 0x2, RZ ;  /* 0x00000002061d8810 */ /* 0x000fe20007ffe0ff */
[----:B------:R-:W1:Y:S02]  /*0420*/  @!P0 LDC.64 R14, c[0x0][0x390] ;  /* 0x0000e400ff0e8b82 */ /* 0x000e640000000a00 */
[----:B------:R-:W-:-:S02]  /*0430*/  @!P0 IMAD R22, R20, UR8, RZ ;  /* 0x0000000814168c24 */ /* 0x000fc4000f8e02ff */
[----:B------:R-:W-:-:S04]  /*0440*/  @!P0 IMAD.WIDE.U32 R20, R23, UR8, R18 ;  /* 0x0000000817148c25 */ /* 0x000fc8000f8e0012 */
[----:B------:R-:W-:Y:S01]  /*0450*/  @!P0 IMAD R23, R23, UR9, R22 ;  /* 0x0000000917178c24 */ /* 0x000fe2000f8e0216 */
[----:B------:R-:W-:Y:S01]  /*0460*/  @!P0 SHF.R.S32.HI R22, RZ, 0x1f, R27 ;  /* 0x0000001fff168819 */ /* 0x000fe2000001141b */
[----:B------:R-:W2:Y:S02]  /*0470*/  @!P0 LDC.64 R18, c[0x0][0x390] ;  /* 0x0000e400ff128b82 */ /* 0x000ea40000000a00 */
[----:B------:R-:W-:Y:S02]  /*0480*/  @!P0 IMAD.IADD R21, R21, 0x1, R23 ;  /* 0x0000000115158824 */ /* 0x000fe400078e0217 */
[----:B------:R-:W-:Y:S01]  /*0490*/  @!P0 IMAD R24, R22, UR8, RZ ;  /* 0x0000000816188c24 */ /* 0x000fe2000f8e02ff */
[----:B0-----:R-:W-:-:S04]  /*04a0*/  @!P0 LEA R16, P1, R20, R16, 0x1 ;  /* 0x0000001014108211 */ /* 0x001fc800078208ff */
[----:B------:R-:W-:Y:S01]  /*04b0*/  @!P0 LEA.HI.X R17, R20, R17, R21, 0x1, P1 ;  /* 0x0000001114118211 */ /* 0x000fe200008f0c15 */
[----:B------:R-:W-:Y:S01]  /*04c0*/  @!P0 IMAD.MOV.U32 R21, RZ, RZ, R9 ;  /* 0x000000ffff158224 */ /* 0x000fe200078e0009 */
[----:B------:R-:W-:-:S05]  /*04d0*/  @!P0 MOV R20, R12 ;  /* 0x0000000c00148202 */ /* 0x000fca0000000f00 */
[----:B------:R-:W-:Y:S01]  /*04e0*/  @!P0 IMAD.WIDE.U32 R22, R27, UR8, R20 ;  /* 0x000000081b168c25 */ /* 0x000fe2000f8e0014 */
[----:B------:R-:W-:-:S03]  /*04f0*/  @!P0 SHF.R.S32.HI R21, RZ, 0x1f, R6 ;  /* 0x0000001fff158819 */ /* 0x000fc60000011406 */
[----:B------:R-:W-:Y:S01]  /*0500*/  @!P0 IMAD R27, R27, UR9, R24 ;  /* 0x000000091b1b8c24 */ /* 0x000fe2000f8e0218 */
[----:B-1----:R-:W-:-:S04]  /*0510*/  @!P0 LEA R20, P1, R22, R14, 0x1 ;  /* 0x0000000e16148211 */ /* 0x002fc800078208ff */
[----:B------:R-:W-:Y:S01]  /*0520*/  @!P0 IADD3 R14, PT, PT, R23, R27, RZ ;  /* 0x0000001b170e8210 */ /* 0x000fe20007ffe0ff */
[----:B------:R-:W-:-:S03]  /*0530*/  @!P0 IMAD R23, R21, UR8, RZ ;  /* 0x0000000815178c24 */ /* 0x000fc6000f8e02ff */
[----:B------:R-:W-:Y:S01]  /*0540*/  @!P0 LEA.HI.X R21, R22, R15, R14, 0x1, P1 ;  /* 0x0000000f16158211 */ /* 0x000fe200008f0c0e */
[----:B------:R-:W-:Y:S01]  /*0550*/  @!P0 IMAD.MOV.U32 R14, RZ, RZ, R12 ;  /* 0x000000ffff0e8224 */ /* 0x000fe200078e000c */
[----:B------:R-:W-:Y:S01]  /*0560*/  @!P0 MOV R15, R9 ;  /* 0x00000009000f8202 */ /* 0x000fe20000000f00 */
[C---:B------:R-:W-:Y:S02]  /*0570*/  @!P0 IMAD R23, R6.reuse, UR9, R23 ;  /* 0x0000000906178c24 */ /* 0x040fe4000f8e0217 */
[----:B------:R-:W3:Y:S01]  /*0580*/  @!P0 LDG.E R20, desc[UR10][R20.64] ;  /* 0x0000000a14148981 */ /* 0x000ee2000c1e1900 */
[----:B------:R-:W-:Y:S02]  /*0590*/  @!P0 IMAD.WIDE.U32 R26, R6, UR8, R14 ;  /* 0x00000008061a8c25 */ /* 0x000fe4000f8e000e */
[----:B------:R-:W0:Y:S02]  /*05a0*/  @!P0 LDC.64 R14, c[0x0][0x390] ;  /* 0x0000e400ff0e8b82 */ /* 0x000e240000000a00 */
[----:B------:R-:W-:Y:S01]  /*05b0*/  @!P0 IMAD.IADD R23, R27, 0x1, R23 ;  /* 0x000000011b178824 */ /* 0x000fe200078e0217 */
[----:B--2---:R-:W-:Y:S01]  /*05c0*/  @!P0 LEA R22, P1, R26, R18, 0x1 ;  /* 0x000000121a168211 */ /* 0x004fe200078208ff */
[----:B------:R-:W-:Y:S01]  /*05d0*/  @!P0 IMAD.MOV.U32 R18, RZ, RZ, R12 ;  /* 0x000000ffff128224 */ /* 0x000fe200078e000c */
[----:B------:R-:W-:-:S02]  /*05e0*/  @!P0 IADD3 R27, PT, PT, R6, 0x1, RZ ;  /* 0x00000001061b8810 */ /* 0x000fc40007ffe0ff */
[----:B------:R-:W-:Y:S02]  /*05f0*/  @!P0 LEA.HI.X R23, R26, R19, R23, 0x1, P1 ;  /* 0x000000131a178211 */ /* 0x000fe400008f0c17 */
[----:B------:R-:W-:Y:S02]  /*0600*/  @!P0 SHF.R.S32.HI R24, RZ, 0x1f, R27 ;  /* 0x0000001fff188819 */ /* 0x000fe4000001141b */
[----:B------:R-:W-:Y:S01]  /*0610*/  @!P0 MOV R19, R9 ;  /* 0x0000000900138202 */ /* 0x000fe20000000f00 */
[----:B------:R-:W2:Y:S02]  /*0620*/  @!P0 LDG.E R22, desc[UR10][R22.64] ;  /* 0x0000000a16168981 */ /* 0x000ea4000c1e1900 */
[----:B------:R-:W-:Y:S02]  /*0630*/  @!P0 IMAD R24, R24, UR8, RZ ;  /* 0x0000000818188c24 */ /* 0x000fe4000f8e02ff */
        /* <DEDUP_REMOVED lines=8> */
[----:B------:R0:W4:Y:S02]  /*06c0*/  @!P0 LDG.E R18, desc[UR10][R16.64] ;  /* 0x0000000a10128981 */ /* 0x000124000c1e1900 */
[----:B------:R-:W-:Y:S02]  /*06d0*/  @!P0 IMAD R27, R29, UR9, R14 ;  /* 0x000000091d1b8c24 */ /* 0x000fe4000f8e020e */
[----:B------:R-:W-:-:S04]  /*06e0*/  @!P0 IMAD.MOV.U32 R14, RZ, RZ, R12 ;  /* 0x000000ffff0e8224 */ /* 0x000fc800078e000c */
[----:B0-----:R-:W-:Y:S02]  /*06f0*/  @!P0 IMAD.WIDE.U32 R16, R29, UR8, R14 ;  /* 0x000000081d108c25 */ /* 0x001fe4000f8e000e */
[----:B------:R-:W0:Y:S02]  /*0700*/  @!P0 LDC.64 R14, c[0x0][0x390] ;  /* 0x0000e400ff0e8b82 */ /* 0x000e240000000a00 */
[----:B------:R-:W-:Y:S01]  /*0710*/  @!P0 IMAD.IADD R27, R17, 0x1, R27 ;  /* 0x00000001111b8824 */ /* 0x000fe200078e021b */
[----:B------:R-:W-:Y:S02]  /*0720*/  @!P0 IADD3 R17, PT, PT, R6, 0x3, RZ ;  /* 0x0000000306118810 */ /* 0x000fe40007ffe0ff */
[C---:B0-----:R-:W-:Y:S02]  /*0730*/  @!P0 LEA R26, P1, R16.reuse, R14, 0x1 ;  /* 0x0000000e101a8211 */ /* 0x041fe400078208ff */
[----:B------:R-:W-:Y:S02]  /*0740*/  @!P0 SHF.R.S32.HI R14, RZ, 0x1f, R17 ;  /* 0x0000001fff0e8819 */ /* 0x000fe40000011411 */
[----:B------:R-:W-:-:S03]  /*0750*/  @!P0 LEA.HI.X R27, R16, R15, R27, 0x1, P1 ;  /* 0x0000000f101b8211 */ /* 0x000fc600008f0c1b */
[----:B------:R-:W-:Y:S01]  /*0760*/  @!P0 IMAD R14, R14, UR8, RZ ;  /* 0x000000080e0e8c24 */ /* 0x000fe2000f8e02ff */
[----:B------:R-:W-:Y:S01]  /*0770*/  @!P0 MOV R15, R9 ;  /* 0x00000009000f8202 */ /* 0x000fe20000000f00 */
[----:B------:R-:W5:Y:S02]  /*0780*/  @!P0 LDG.E R21, desc[UR10][R26.64] ;  /* 0x0000000a1a158981 */ /* 0x000f64000c1e1900 */
[----:B------:R-:W-:Y:S02]  /*0790*/  @!P0 IMAD R23, R17, UR9, R14 ;  /* 0x0000000911178c24 */ /* 0x000fe4000f8e020e */
[----:B------:R-:W-:-:S04]  /*07a0*/  @!P0 IMAD.MOV.U32 R14, RZ, RZ, R12 ;  /* 0x000000ffff0e8224 */ /* 0x000fc800078e000c */
[----:B------:R-:W-:Y:S02]  /*07b0*/  @!P0 IMAD.WIDE.U32 R16, R17, UR8, R14 ;  /* 0x0000000811108c25 */ /* 0x000fe4000f8e000e */
[----:B------:R-:W0:Y:S02]  /*07c0*/  @!P0 LDC.64 R14, c[0x0][0x390] ;  /* 0x0000e400ff0e8b82 */ /* 0x000e240000000a00 */
[----:B------:R-:W-:Y:S01]  /*07d0*/  @!P0 IMAD.IADD R17, R17, 0x1, R23 ;  /* 0x0000000111118824 */ /* 0x000fe200078e0217 */
[----:B0-----:R-:W-:-:S04]  /*07e0*/  @!P0 LEA R14, P1, R16, R14, 0x1 ;  /* 0x0000000e100e8211 */ /* 0x001fc800078208ff */
[----:B------:R-:W-:Y:S01]  /*07f0*/  @!P0 LEA.HI.X R15, R16, R15, R17, 0x1, P1 ;  /* 0x0000000f100f8211 */ /* 0x000fe200008f0c11 */
[----:B------:R-:W-:Y:S01]  /*0800*/  @!P0 IMAD.MOV.U32 R17, RZ, RZ, R19 ;  /* 0x000000ffff118224 */ /* 0x000fe200078e0013 */
[----:B------:R-:W-:-:S06]  /*0810*/  @!P0 MOV R16, R24 ;  /* 0x0000001800108202 */ /* 0x000fcc0000000f00 */
[----:B------:R0:W5:Y:S02]  /*0820*/  @!P0 LDG.E R16, desc[UR10][R16.64] ;  /* 0x0000000a10108981 */ /* 0x000164000c1e1900 */
[--C-:B0-----:R-:W-:Y:S02]  /*0830*/  HADD2.F32 R17, -RZ, R28.reuse.H0_H0 ;  /* 0x2000001cff117230 */ /* 0x101fe40000004100 */
[----:B------:R-:W-:-:S05]  /*0840*/  HADD2.F32 R28, -RZ, R28.H1_H1 ;  /* 0x3000001cff1c7230 */ /* 0x000fca0000004100 */
[----:B------:R-:W-:Y:S01]  /*0850*/  FADD.FTZ R23, R17, R28 ;  /* 0x0000001c11177221 */ /* 0x000fe20000010000 */
[----:B------:R-:W-:-:S03]  /*0860*/  @!P0 IADD3 R19, PT, PT, R6, 0x4, RZ ;  /* 0x0000000406138810 */ /* 0x000fc60007ffe0ff */
[----:B------:R-:W-:Y:S02]  /*0870*/  FADD.FTZ R2, R23, R2 ;  /* 0x0000000217027221 */ /* 0x000fe40000010000 */
[----:B------:R0:W5:Y:S02]  /*0880*/  @!P0 LDG.E R23, desc[UR10][R14.64] ;  /* 0x0000000a0e178981 */ /* 0x000164000c1e1900 */
[----:B0-----:R-:W-:Y:S01]  /*0890*/  @!P0 IMAD.MOV.U32 R14, RZ, RZ, R12 ;  /* 0x000000ffff0e8224 */ /* 0x001fe200078e000c */
[----:B------:R-:W-:-:S03]  /*08a0*/  @!P0 MOV R15, R9 ;  /* 0x00000009000f8202 */ /* 0x000fc60000000f00 */
[----:B------:R-:W-:-:S03]  /*08b0*/  @!P0 IMAD.WIDE.U32 R26, R19, UR8, R14 ;  /* 0x00000008131a8c25 */ /* 0x000fc6000f8e000e */
[----:B------:R-:W0:Y:S01]  /*08c0*/  @!P0 LDC.64 R14, c[0x0][0x390] ;  /* 0x0000e400ff0e8b82 */ /* 0x000e220000000a00 */
[----:B------:R-:W-:-:S05]  /*08d0*/  @!P0 SHF.R.S32.HI R24, RZ, 0x1f, R19 ;  /* 0x0000001fff188819 */ /* 0x000fca0000011413 */
[----:B------:R-:W-:-:S04]  /*08e0*/  @!P0 IMAD R24, R24, UR8, RZ ;  /* 0x0000000818188c24 */ /* 0x000fc8000f8e02ff */
[----:B------:R-:W-:-:S04]  /*08f0*/  @!P0 IMAD R24, R19, UR9, R24 ;  /* 0x0000000913188c24 */ /* 0x000fc8000f8e0218 */
[----:B------:R-:W-:Y:S01]  /*0900*/  @!P0 IMAD.IADD R24, R27, 0x1, R24 ;  /* 0x000000011b188824 */ /* 0x000fe200078e0218 */
[----:B0-----:R-:W-:-:S04]  /*0910*/  @!P0 LEA R14, P1, R26, R14, 0x1 ;  /* 0x0000000e1a0e8211 */ /* 0x001fc800078208ff */
[----:B------:R-:W-:-:S05]  /*0920*/  @!P0 LEA.HI.X R15, R26, R15, R24, 0x1, P1 ;  /* 0x0000000f1a0f8211 */ /* 0x000fca00008f0c18 */
[----:B------:R0:W5:Y:S01]  /*0930*/  @!P0 LDG.E R19, desc[UR10][R14.64] ;  /* 0x0000000a0e138981 */ /* 0x000162000c1e1900 */
[----:B------:R-:W-:Y:S01]  /*0940*/  FMUL.FTZ R28, R28, R28 ;  /* 0x0000001c1c1c7220 */ /* 0x000fe20000410000 */
[----:B------:R-:W-:Y:S02]  /*0950*/  PRMT R24, RZ, 0x7610, R24 ;  /* 0x00007610ff187816 */ /* 0x000fe40000000018 */
[----:B0-----:R-:W-:Y:S01]  /*0960*/  PRMT R15, R15, 0x5410, RZ ;  /* 0x000054100f0f7816 */ /* 0x001fe200000000ff */
[----:B------:R-:W-:-:S04]  /*0970*/  FFMA.FTZ R17, R17, R17, R28 ;  /* 0x0000001111117223 */ /* 0x000fc8000001001c */
[----:B------:R-:W-:Y:S01]  /*0980*/  FADD.FTZ R0, R17, R0 ;  /* 0x0000000011007221 */ /* 0x000fe20000010000 */
[----:B------:R-:W-:-:S04]  /*0990*/  IADD3 R3, PT, PT, R3, 0x8, RZ ;  /* 0x0000000803037810 */ /* 0x000fc80007ffe0ff */
[----:B------:R-:W-:Y:S01]  /*09a0*/  ISETP.NE.AND P1, PT, R3, RZ, PT ;  /* 0x000000ff0300720c */ /* 0x000fe20003f25270 */
[----:B------:R-:W-:Y:S01]  /*09b0*/  VIADD R6, R6, 0x8 ;  /* 0x0000000806067836 */ /* 0x000fe20000000000 */
[----:B----4-:R-:W-:Y:S02]  /*09c0*/  @!P0 PRMT R15, R15, 0x7610, R18 ;  /* 0x000076100f0f8816 */ /* 0x010fe40000000012 */
[----:B------:R-:W-:Y:S02]  /*09d0*/  @!P0 PRMT R24, R18, 0x7610, R24 ;  /* 0x0000761012188816 */ /* 0x000fe40000000018 */
[----:B------:R-:W-:Y:S02]  /*09e0*/  PRMT R15, RZ, 0x7610, R15 ;  /* 0x00007610ff0f7816 */ /* 0x000fe4000000000f */
[----:B------:R-:W-:Y:S01]  /*09f0*/  PRMT R18, RZ, 0x7610, R18 ;  /* 0x00007610ff127816 */ /* 0x000fe20000000012 */
[----:B------:R-:W-:Y:S02]  /*0a00*/  HADD2.F32 R24, -RZ, R24.H0_H0 ;  /* 0x20000018ff187230 */ /* 0x000fe40000004100 */
[----:B------:R-:W-:Y:S01]  /*0a10*/  HADD2.F32 R17, -RZ, R15.H1_H1 ;  /* 0x3000000fff117230 */ /* 0x000fe20000004100 */
[----:B---3--:R-:W-:-:S02]  /*0a20*/  @!P0 PRMT R18, R20, 0x7632, R18 ;  /* 0x0000763214128816 */ /* 0x008fc40000000012 */
[----:B------:R-:W-:Y:S02]  /*0a30*/  @!P0 PRMT R15, R20, 0x7610, R15 ;  /* 0x00007610140f8816 */ /* 0x000fe4000000000f */
[C---:B------:R-:W-:Y:S01]  /*0a40*/  FADD.FTZ R27, R24.reuse, R17 ;  /* 0x00000011181b7221 */ /* 0x040fe20000010000 */
[----:B------:R-:W-:Y:S01]  /*0a50*/  FMUL.FTZ R17, R17, R17 ;  /* 0x0000001111117220 */ /* 0x000fe20000410000 */
[----:B------:R-:W-:Y:S01]  /*0a60*/  HADD2.F32 R18, -RZ, R18.H0_H0 ;  /* 0x20000012ff127230 */ /* 0x000fe20000004100 */
[----:B------:R-:W-:Y:S01]  /*0a70*/  PRMT R20, RZ, 0x5410, RZ ;  /* 0x00005410ff147816 */ /* 0x000fe200000000ff */
[----:B------:R-:W-:Y:S02]  /*0a80*/  HADD2.F32 R15, -RZ, R15.H0_H0 ;  /* 0x2000000fff0f7230 */ /* 0x000fe40000004100 */
[----:B------:R-:W-:Y:S01]  /*0a90*/  FFMA.FTZ R17, R24, R24, R17 ;  /* 0x0000001818117223 */ /* 0x000fe20000010011 */
[----:B------:R-:W-:Y:S01]  /*0aa0*/  FMUL.FTZ R14, R18, R18 ;  /* 0x00000012120e7220 */ /* 0x000fe20000410000 */
[----:B--2---:R-:W-:-:S02]  /*0ab0*/  @!P0 PRMT R20, R22, 0x7632, R20 ;  /* 0x0000763216148816 */ /* 0x004fc40000000014 */
[----:B------:R-:W-:Y:S01]  /*0ac0*/  FADD.FTZ R0, R0, R17 ;  /* 0x0000001100007221 */ /* 0x000fe20000010000 */
[C---:B------:R-:W-:Y:S01]  /*0ad0*/  FADD.FTZ R17, R15.reuse, R18 ;  /* 0x000000120f117221 */ /* 0x040fe20000010000 */
[----:B------:R-:W-:Y:S01]  /*0ae0*/  FFMA.FTZ R15, R15, R15, R14 ;  /* 0x0000000f0f0f7223 */ /* 0x000fe2000001000e */
[----:B------:R-:W-:Y:S01]  /*0af0*/  PRMT R14, RZ, 0x5410, RZ ;  /* 0x00005410ff0e7816 */ /* 0x000fe200000000ff */
[----:B------:R-:W-:Y:S01]  /*0b00*/  FADD.FTZ R2, R2, R27 ;  /* 0x0000001b02027221 */ /* 0x000fe20000010000 */
[----:B------:R-:W-:-:S03]  /*0b10*/  @!P0 PRMT R20, R20, 0x5410, R22 ;  /* 0x0000541014148816 */ /* 0x000fc60000000016 */
[----:B------:R-:W-:Y:S02]  /*0b20*/  FADD.FTZ R2, R2, R17 ;  /* 0x0000001102027221 */ /* 0x000fe40000010000 */
[--C-:B------:R-:W-:Y:S02]  /*0b30*/  HADD2.F32 R17, -RZ, R20.reuse.H0_H0 ;  /* 0x20000014ff117230 */ /* 0x100fe40000004100 */
[----:B------:R-:W-:Y:S02]  /*0b40*/  HADD2.F32 R20, -RZ, R20.H1_H1 ;  /* 0x30000014ff147230 */ /* 0x000fe40000004100 */
[----:B------:R-:W-:Y:S01]  /*0b50*/  FADD.FTZ R0, R0, R15 ;  /* 0x0000000f00007221 */ /* 0x000fe20000010000 */
[----:B------:R-:W-:Y:S02]  /*0b60*/  FMUL.FTZ R15, R17, R17 ;  /* 0x00000011110f7220 */ /* 0x000fe40000410000 */
[C---:B------:R-:W-:Y:S02]  /*0b70*/  FADD.FTZ R17, R20.reuse, R17 ;  /* 0x0000001114117221 */ /* 0x040fe40000010000 */
[----:B------:R-:W-:-:S02]  /*0b80*/  FFMA.FTZ R15, R20, R20, R15 ;  /* 0x00000014140f7223 */ /* 0x000fc4000001000f */
[----:B------:R-:W-:Y:S01]  /*0b90*/  FADD.FTZ R18, R2, R17 ;  /* 0x0000001102127221 */ /* 0x000fe20000010000 */
[----:B------:R-:W-:Y:S01]  /*0ba0*/  PRMT R2, RZ, 0x7610, R2 ;  /* 0x00007610ff027816 */ /* 0x000fe20000000002 */
[----:B------:R-:W-:-:S03]  /*0bb0*/  FADD.FTZ R20, R0, R15 ;  /* 0x0000000f00147221 */ /* 0x000fc60000010000 */
[----:B-----5:R-:W-:Y:S02]  /*0bc0*/  @!P0 PRMT R2, R21, 0x7610, R2 ;  /* 0x0000761015028816 */ /* 0x020fe40000000002 */
[----:B------:R-:W-:-:S03]  /*0bd0*/  PRMT R0, RZ, 0x5410, RZ ;  /* 0x00005410ff007816 */ /* 0x000fc600000000ff */
[----:B------:R-:W-:Y:S01]  /*0be0*/  HADD2.F32 R2, -RZ, R2.H0_H0 ;  /* 0x20000002ff027230 */ /* 0x000fe20000004100 */
[----:B------:R-:W-:-:S04]  /*0bf0*/  @!P0 PRMT R14, R14, 0x7610, R16 ;  /* 0x000076100e0e8816 */ /* 0x000fc80000000010 */
[----:B------:R-:W-:Y:S02]  /*0c00*/  @!P0 PRMT R14, R16, 0x7610, R14 ;  /* 0x00007610100e8816 */ /* 0x000fe4000000000e */
[----:B------:R-:W-:-:S03]  /*0c10*/  PRMT R16, RZ, 0x7610, R16 ;  /* 0x00007610ff107816 */ /* 0x000fc60000000010 */
[--C-:B------:R-:W-:Y:S01]  /*0c20*/  HADD2.F32 R27, -RZ, R14.reuse.H1_H1 ;  /* 0x3000000eff1b7230 */ /* 0x100fe20000004100 */
[----:B------:R-:W-:Y:S01]  /*0c30*/  @!P0 PRMT R16, R21, 0x7632, R16 ;  /* 0x0000763215108816 */ /* 0x000fe20000000010 */
[----:B------:R-:W-:-:S03]  /*0c40*/  HADD2.F32 R14, -RZ, R14.H0_H0 ;  /* 0x2000000eff0e7230 */ /* 0x000fc60000004100 */
[----:B------:R-:W-:Y:S01]  /*0c50*/  FMUL.FTZ R17, R27, R27 ;  /* 0x0000001b1b117220 */ /* 0x000fe20000410000 */
[----:B------:R-:W-:-:S03]  /*0c60*/  HADD2.F32 R15, -RZ, R16.H0_H0 ;  /* 0x20000010ff0f7230 */ /* 0x000fc60000004100 */
[----:B------:R-:W-:-:S04]  /*0c70*/  FFMA.FTZ R17, R14, R14, R17 ;  /* 0x0000000e0e117223 */ /* 0x000fc80000010011 */
[----:B------:R-:W-:Y:S01]  /*0c80*/  FADD.FTZ R20, R20, R17 ;  /* 0x0000001114147221 */ /* 0x000fe20000010000 */
[----:B------:R-:W-:Y:S01]  /*0c90*/  FMUL.FTZ R17, R15, R15 ;  /* 0x0000000f0f117220 */ /* 0x000fe20000410000 */
[----:B------:R-:W-:Y:S01]  /*0ca0*/  FADD.FTZ R27, R14, R27 ;  /* 0x0000001b0e1b7221 */ /* 0x000fe20000010000 */
[----:B------:R-:W-:Y:S01]  /*0cb0*/  @!P0 PRMT R0, R23, 0x7632, R0 ;  /* 0x0000763217008816 */ /* 0x000fe20000000000 */
        /* <DEDUP_REMOVED lines=25> */
.L_x_2846:
        /* <DEDUP_REMOVED lines=35> */
[----:B------:R-:W-:Y:S02]  /*1080*/  @!P0 IMAD R24, R8, UR4, RZ ;  /* 0x0000000408188c24 */ /* 0x000fe4000f8e02ff */
[----:B------:R-:W-:Y:S02]  /*1090*/  @!P0 IMAD.MOV.U32 R8, RZ, RZ, R12 ;  /* 0x000000ffff088224 */ /* 0x000fe400078e000c */
[C---:B------:R-:W-:Y:S02]  /*10a0*/  @!P0 IMAD R24, R21.reuse, UR5, R24 ;  /* 0x0000000515188c24 */ /* 0x040fe4000f8e0218 */
[----:B-1----:R-:W-:-:S04]  /*10b0*/  @!P0 IMAD.WIDE.U32 R18, R21, UR4, R8 ;  /* 0x0000000415128c25 */ /* 0x002fc8000f8e0008 */
[----:B------:R-:W-:Y:S01]  /*10c0*/  @!P0 IMAD R26, R20, UR4, RZ ;  /* 0x00000004141a8c24 */ /* 0x000fe2000f8e02ff */
[----:B0-----:R-:W-:Y:S02]  /*10d0*/  @!P0 LEA R14, P2, R18, R14, 0x1 ;  /* 0x0000000e120e8211 */ /* 0x001fe400078408ff */
[----:B------:R-:W-:Y:S01]  /*10e0*/  @!P0 IADD3 R24, PT, PT, R19, R24, RZ ;  /* 0x0000001813188210 */ /* 0x000fe20007ffe0ff */
[----:B------:R-:W-:-:S03]  /*10f0*/  @!P0 IMAD.WIDE.U32 R20, R27, UR4, R8 ;  /* 0x000000041b148c25 */ /* 0x000fc6000f8e0008 */
[----:B------:R-:W-:Y:S01]  /*1100*/  @!P0 LEA.HI.X R15, R18, R15, R24, 0x1, P2 ;  /* 0x0000000f120f8211 */ /* 0x000fe200010f0c18 */
[----:B------:R-:W-:Y:S01]  /*1110*/  @!P0 IMAD R27, R27, UR5, R26 ;  /* 0x000000051b1b8c24 */ /* 0x000fe2000f8e021a */
[----:B---3--:R-:W-:-:S03]  /*1120*/  @!P0 LEA R16, P3, R20, R16, 0x1 ;  /* 0x0000001014108211 */ /* 0x008fc600078608ff */
[----:B------:R-:W-:Y:S01]  /*1130*/  @!P0 IMAD.IADD R27, R21, 0x1, R27 ;  /* 0x00000001151b8824 */ /* 0x000fe200078e021b */
[----:B------:R-:W3:Y:S04]  /*1140*/  @!P0 LDG.E R14, desc[UR10][R14.64] ;  /* 0x0000000a0e0e8981 */ /* 0x000ee8000c1e1900 */
[----:B------:R-:W-:-:S05]  /*1150*/  @!P0 LEA.HI.X R17, R20, R17, R27, 0x1, P3 ;  /* 0x0000001114118211 */ /* 0x000fca00018f0c1b */
[----:B------:R0:W5:Y:S01]  /*1160*/  @!P0 LDG.E R16, desc[UR10][R16.64] ;  /* 0x0000000a10108981 */ /* 0x000162000c1e1900 */
[----:B------:R-:W-:Y:S02]  /*1170*/  PRMT R8, RZ, 0x5410, RZ ;  /* 0x00005410ff087816 */ /* 0x000fe400000000ff */
[----:B0-----:R-:W-:Y:S02]  /*1180*/  PRMT R17, RZ, 0x5410, RZ ;  /* 0x00005410ff117816 */ /* 0x001fe400000000ff */
[----:B------:R-:W-:Y:S02]  /*1190*/  IADD3 R6, PT, PT, R6, 0x4, RZ ;  /* 0x0000000406067810 */ /* 0x000fe40007ffe0ff */
[----:B--2---:R-:W-:-:S04]  /*11a0*/  @!P0 PRMT R8, R8, 0x5410, R23 ;  /* 0x0000541008088816 */ /* 0x004fc80000000017 */
[----:B------:R-:W-:-:S05]  /*11b0*/  @!P0 PRMT R8, R23, 0x7632, R8 ;  /* 0x0000763217088816 */ /* 0x000fca0000000008 */
[--C-:B------:R-:W-:Y:S02]  /*11c0*/  HADD2.F32 R18, -RZ, R8.reuse.H1_H1 ;  /* 0x30000008ff127230 */ /* 0x100fe40000004100 */
[----:B------:R-:W-:Y:S01]  /*11d0*/  HADD2.F32 R19, -RZ, R8.H0_H0 ;  /* 0x20000008ff137230 */ /* 0x000fe20000004100 */
[----:B----4-:R-:W-:-:S04]  /*11e0*/  @!P0 PRMT R17, R17, 0x5410, R22 ;  /* 0x0000541011118816 */ /* 0x010fc80000000016 */
[----:B------:R-:W-:Y:S01]  /*11f0*/  FADD.FTZ R15, R18, R19 ;  /* 0x00000013120f7221 */ /* 0x000fe20000010000 */
[----:B------:R-:W-:Y:S01]  /*1200*/  FMUL.FTZ R19, R19, R19 ;  /* 0x0000001313137220 */ /* 0x000fe20000410000 */
[----:B------:R-:W-:-:S03]  /*1210*/  @!P0 PRMT R17, R22, 0x7632, R17 ;  /* 0x0000763216118816 */ /* 0x000fc60000000011 */
[----:B------:R-:W-:Y:S01]  /*1220*/  FFMA.FTZ R19, R18, R18, R19 ;  /* 0x0000001212137223 */ /* 0x000fe20000010013 */
[----:B------:R-:W-:Y:S01]  /*1230*/  PRMT R18, RZ, 0x5410, RZ ;  /* 0x00005410ff127816 */ /* 0x000fe200000000ff */
[--C-:B------:R-:W-:Y:S02]  /*1240*/  HADD2.F32 R8, -RZ, R17.reuse.H1_H1 ;  /* 0x30000011ff087230 */ /* 0x100fe40000004100 */
[----:B------:R-:W-:Y:S02]  /*1250*/  HADD2.F32 R17, -RZ, R17.H0_H0 ;  /* 0x20000011ff117230 */ /* 0x000fe40000004100 */
[----:B------:R-:W-:Y:S01]  /*1260*/  FADD.FTZ R20, R2, R15 ;  /* 0x0000000f02147221 */ /* 0x000fe20000010000 */
[--C-:B------:R-:W-:Y:S01]  /*1270*/  FADD.FTZ R2, R0, R19.reuse ;  /* 0x0000001300027221 */ /* 0x100fe20000010000 */
[----:B------:R-:W-:Y:S02]  /*1280*/  PRMT R19, RZ, 0x7610, R19 ;  /* 0x00007610ff137816 */ /* 0x000fe40000000013 */
[----:B---3--:R-:W-:Y:S01]  /*1290*/  @!P0 PRMT R18, R14, 0x7632, R18 ;  /* 0x000076320e128816 */ /* 0x008fe20000000012 */
[----:B------:R-:W-:-:S03]  /*12a0*/  FADD.FTZ R15, R8, R17 ;  /* 0x00000011080f7221 */ /* 0x000fc60000010000 */
[--C-:B------:R-:W-:Y:S01]  /*12b0*/  @!P0 PRMT R18, R18, 0x5410, R14.reuse ;  /* 0x0000541012128816 */ /* 0x100fe2000000000e */
[----:B------:R-:W-:Y:S01]  /*12c0*/  FADD.FTZ R0, R20, R15 ;  /* 0x0000000f14007221 */ /* 0x000fe20000010000 */
[----:B------:R-:W-:Y:S01]  /*12d0*/  PRMT R14, RZ, 0x7610, R14 ;  /* 0x00007610ff0e7816 */ /* 0x000fe2000000000e */
[----:B------:R-:W-:Y:S01]  /*12e0*/  FMUL.FTZ R17, R17, R17 ;  /* 0x0000001111117220 */ /* 0x000fe20000410000 */
[C---:B-----5:R-:W-:Y:S01]  /*12f0*/  @!P0 PRMT R19, R16.reuse, 0x7632, R19 ;  /* 0x0000763210138816 */ /* 0x060fe20000000013 */
[--C-:B------:R-:W-:Y:S01]  /*1300*/  HADD2.F32 R15, -RZ, R18.reuse.H0_H0 ;  /* 0x20000012ff0f7230 */ /* 0x100fe20000004100 */
[----:B------:R-:W-:Y:S01]  /*1310*/  @!P0 PRMT R14, R16, 0x7610, R14 ;  /* 0x00007610100e8816 */ /* 0x000fe2000000000e */
[----:B------:R-:W-:Y:S02]  /*1320*/  HADD2.F32 R18, -RZ, R18.H1_H1 ;  /* 0x30000012ff127230 */ /* 0x000fe40000004100 */
[----:B------:R-:W-:Y:S01]  /*1330*/  FFMA.FTZ R17, R8, R8, R17 ;  /* 0x0000000808117223 */ /* 0x000fe20000010011 */
[----:B------:R-:W-:-:S02]  /*1340*/  HADD2.F32 R21, -RZ, R19.H0_H0 ;  /* 0x20000013ff157230 */ /* 0x000fc40000004100 */
[----:B------:R-:W-:Y:S01]  /*1350*/  FMUL.FTZ R19, R15, R15 ;  /* 0x0000000f0f137220 */ /* 0x000fe20000410000 */
[----:B------:R-:W-:Y:S02]  /*1360*/  HADD2.F32 R14, -RZ, R14.H0_H0 ;  /* 0x2000000eff0e7230 */ /* 0x000fe40000004100 */
[----:B------:R-:W-:Y:S01]  /*1370*/  FADD.FTZ R8, R2, R17 ;  /* 0x0000001102087221 */ /* 0x000fe20000010000 */
[C---:B------:R-:W-:Y:S01]  /*1380*/  FADD.FTZ R15, R18.reuse, R15 ;  /* 0x0000000f120f7221 */ /* 0x040fe20000010000 */
        /* <DEDUP_REMOVED lines=8> */
.L_x_2848:
        /* <DEDUP_REMOVED lines=23> */
[----:B------:R-:W-:Y:S02]  /*1580*/  @!P0 IADD3 R7, PT, PT, R21, R7, RZ ;  /* 0x0000000715078210 */ /* 0x000fe40007ffe0ff */
[C---:B-1----:R-:W-:Y:S01]  /*1590*/  @!P0 LEA R14, P3, R20.reuse, R14, 0x1 ;  /* 0x0000000e140e8211 */ /* 0x042fe200078608ff */
[----:B------:R-:W2:Y:S03]  /*15a0*/  @!P0 LDG.E R18, desc[UR10][R18.64] ;  /* 0x0000000a12128981 */ /* 0x000ea6000c1e1900 */
[----:B------:R-:W-:-:S05]  /*15b0*/  @!P0 LEA.HI.X R15, R20, R15, R7, 0x1, P3 ;  /* 0x0000000f140f8211 */ /* 0x000fca00018f0c07 */
[----:B------:R0:W3:Y:S01]  /*15c0*/  @!P0 LDG.E R14, desc[UR10][R14.64] ;  /* 0x0000000a0e0e8981 */ /* 0x0000e2000c1e1900 */
[----:B------:R-:W-:Y:S02]  /*15d0*/  PRMT R3, RZ, 0x5410, RZ ;  /* 0x00005410ff037816 */ /* 0x000fe400000000ff */
[----:B------:R-:W-:Y:S02]  /*15e0*/  PRMT R7, RZ, 0x7610, R7 ;  /* 0x00007610ff077816 */ /* 0x000fe40000000007 */
[----:B0-----:R-:W-:Y:S01]  /*15f0*/  PRMT R15, RZ, 0x7610, R15 ;  /* 0x00007610ff0f7816 */ /* 0x001fe2000000000f */
[----:B------:R-:W-:Y:S01]  /*1600*/  VIADD R6, R6, 0x2 ;  /* 0x0000000206067836 */ /* 0x000fe20000000000 */
[----:B--2---:R-:W-:-:S04]  /*1610*/  @!P0 PRMT R3, R18, 0x7632, R3 ;  /* 0x0000763212038816 */ /* 0x004fc80000000003 */
[----:B------:R-:W-:Y:S02]  /*1620*/  @!P0 PRMT R3, R3, 0x5410, R18 ;  /* 0x0000541003038816 */ /* 0x000fe40000000012 */
[----:B---3--:R-:W-:-:S03]  /*1630*/  @!P0 PRMT R7, R14, 0x7632, R7 ;  /* 0x000076320e078816 */ /* 0x008fc60000000007 */
[--C-:B------:R-:W-:Y:S01]  /*1640*/  HADD2.F32 R8, -RZ, R3.reuse.H0_H0 ;  /* 0x20000003ff087230 */ /* 0x100fe20000004100 */
[----:B------:R-:W-:Y:S01]  /*1650*/  @!P0 PRMT R15, R14, 0x7610, R15 ;  /* 0x000076100e0f8816 */ /* 0x000fe2000000000f */
[----:B------:R-:W-:Y:S02]  /*1660*/  HADD2.F32 R3, -RZ, R3.H1_H1 ;  /* 0x30000003ff037230 */ /* 0x000fe40000004100 */
[----:B------:R-:W-:Y:S02]  /*1670*/  HADD2.F32 R16, -RZ, R7.H0_H0 ;  /* 0x20000007ff107230 */ /* 0x000fe40000004100 */
[----:B------:R-:W-:Y:S01]  /*1680*/  FMUL.FTZ R14, R8, R8 ;  /* 0x00000008080e7220 */ /* 0x000fe20000410000 */
[----:B------:R-:W-:Y:S02]  /*1690*/  HADD2.F32 R15, -RZ, R15.H0_H0 ;  /* 0x2000000fff0f7230 */ /* 0x000fe40000004100 */
[C---:B------:R-:W-:Y:S01]  /*16a0*/  FADD.FTZ R7, R3.reuse, R8 ;  /* 0x0000000803077221 */ /* 0x040fe20000010000 */
[----:B------:R-:W-:Y:S01]  /*16b0*/  FFMA.FTZ R3, R3, R3, R14 ;  /* 0x0000000303037223 */ /* 0x000fe2000001000e */
[----:B------:R-:W-:-:S02]  /*16c0*/  FMUL.FTZ R8, R16, R16 ;  /* 0x0000001010087220 */ /* 0x000fc40000410000 */
[----:B------:R-:W-:Y:S01]  /*16d0*/  FADD.FTZ R7, R2, R7 ;  /* 0x0000000702077221 */ /* 0x000fe20000010000 */
[C---:B------:R-:W-:Y:S01]  /*16e0*/  FADD.FTZ R2, R15.reuse, R16 ;  /* 0x000000100f027221 */ /* 0x040fe20000010000 */
[----:B------:R-:W-:Y:S01]  /*16f0*/  FADD.FTZ R3, R0, R3 ;  /* 0x0000000300037221 */ /* 0x000fe20000010000 */
[----:B------:R-:W-:Y:S02]  /*1700*/  FFMA.FTZ R8, R15, R15, R8 ;  /* 0x0000000f0f087223 */ /* 0x000fe40000010008 */
[----:B------:R-:W-:Y:S02]  /*1710*/  FADD.FTZ R2, R7, R2 ;  /* 0x0000000207027221 */ /* 0x000fe40000010000 */
[----:B------:R-:W-:-:S07]  /*1720*/  FADD.FTZ R0, R3, R8 ;  /* 0x0000000803007221 */ /* 0x000fce0000010000 */
.L_x_2849:
        /* <DEDUP_REMOVED lines=18> */
.L_x_2851:
[----:B------:R-:W-:Y:S05]  /*1850*/  BSYNC.RECONVERGENT B0 ;  /* 0x0000000000007941 */ /* 0x000fea0003800200 */
.L_x_2850:
[--C-:B------:R-:W-:Y:S02]  /*1860*/  HADD2.F32 R6, -RZ, R3.reuse.H0_H0 ;  /* 0x20000003ff067230 */ /* 0x100fe40000004100 */
[----:B------:R-:W-:-:S03]  /*1870*/  HADD2.F32 R3, -RZ, R3.H1_H1 ;  /* 0x30000003ff037230 */ /* 0x000fc60000004100 */
[----:B------:R-:W-:Y:S02]  /*1880*/  FMUL.FTZ R8, R6, R6 ;  /* 0x0000000606087220 */ /* 0x000fe40000410000 */
[C---:B------:R-:W-:Y:S02]  /*1890*/  FADD.FTZ R7, R3.reuse, R6 ;  /* 0x0000000603077221 */ /* 0x040fe40000010000 */
[----:B------:R-:W-:Y:S02]  /*18a0*/  FFMA.FTZ R3, R3, R3, R8 ;  /* 0x0000000303037223 */ /* 0x000fe40000010008 */
[----:B------:R-:W-:Y:S02]  /*18b0*/  FADD.FTZ R2, R2, R7 ;  /* 0x0000000702027221 */ /* 0x000fe40000010000 */
[----:B------:R-:W-:-:S07]  /*18c0*/  FADD.FTZ R0, R0, R3 ;  /* 0x0000000300007221 */ /* 0x000fce0000010000 */
.L_x_2845:
        /* <DEDUP_REMOVED lines=8> */
[----:B0-----:R-:W-:Y:S02]  /*1950*/  HFMA2 R6, -RZ, RZ, 0, 0 ;  /* 0x00000000ff067431 */ /* 0x001fe400000001ff */
        /* <DEDUP_REMOVED lines=55> */
[----:B------:R-:W-:-:S04]  /*1cd0*/  FSEL R3, R0, R19, !P4 ;  /* 0x0000001300037208 */ /* 0x000fc80006000000 */
[----:B------:R-:W-:Y:S01]  /*1ce0*/  FSEL R0, R5, R18, !P4 ;  /* 0x0000001205007208 */ /* 0x000fe20006000000 */
[----:B------:R-:W-:Y:S01]  /*1cf0*/  FADD.FTZ R3, R16, R3 ;  /* 0x0000000310037221 */ /* 0x000fe20000010000 */
[----:B------:R-:W-:Y:S01]  /*1d00*/  ISETP.NE.AND P3, PT, R14, RZ, PT ;  /* 0x000000ff0e00720c */ /* 0x000fe20003f65270 */
[----:B------:R-:W1:Y:S02]  /*1d10*/  S2R R5, SR_LANEID ;  /* 0x0000000000057919 */ /* 0x000e640000000000 */
[----:B------:R-:W-:Y:S01]  /*1d20*/  FADD.FTZ R2, R15, R0 ;  /* 0x000000000f027221 */ /* 0x000fe20000010000 */
[----:B------:R-:W-:-:S04]  /*1d30*/  FSEL R0, R3, R16, !P3 ;  /* 0x0000001003007208 */ /* 0x000fc80005800000 */
[----:B------:R-:W-:Y:S01]  /*1d40*/  FSEL R3, R2, R15, !P3 ;  /* 0x0000000f02037208 */ /* 0x000fe20005800000 */
[----:B------:R-:W-:-:S04]  /*1d50*/  FADD.FTZ R0, R13, R0 ;  /* 0x000000000d007221 */ /* 0x000fc80000010000 */
[----:B0-----:R-:W-:Y:S01]  /*1d60*/  FADD.FTZ R27, R12, R3 ;  /* 0x000000030c1b7221 */ /* 0x001fe20000010000 */
[----:B--2---:R-:W-:-:S04]  /*1d70*/  ISETP.NE.AND P2, PT, R11, RZ, PT ;  /* 0x000000ff0b00720c */ /* 0x004fc80003f45270 */
[----:B------:R-:W-:Y:S02]  /*1d80*/  FSEL R3, R0, R13, !P2 ;  /* 0x0000000d00037208 */ /* 0x000fe40005000000 */
[----:B------:R-:W-:Y:S02]  /*1d90*/  FSEL R2, R27, R12, !P2 ;  /* 0x0000000c1b027208 */ /* 0x000fe40005000000 */
[----:B------:R-:W-:Y:S01]  /*1da0*/  IADD3 R0, PT, PT, R17, R24, R10 ;  /* 0x0000001811007210 */ /* 0x000fe20007ffe00a */
[----:B---3--:R-:W-:-:S03]  /*1db0*/  FADD.FTZ R27, R8, R3 ;  /* 0x00000003081b7221 */ /* 0x008fc60000010000 */
[----:B------:R-:W-:Y:S01]  /*1dc0*/  IADD3 R0, PT, PT, R11, R0, R14 ;  /* 0x000000000b007210 */ /* 0x000fe20007ffe00e */
[----:B----4-:R-:W-:Y:S01]  /*1dd0*/  FADD.FTZ R2, R7, R2 ;  /* 0x0000000207027221 */ /* 0x010fe20000010000 */
[----:B-----5:R-:W-:-:S03]  /*1de0*/  ISETP.NE.AND P1, PT, R9, RZ, PT ;  /* 0x000000ff0900720c */ /* 0x020fc60003f25270 */
        /* <DEDUP_REMOVED lines=10> */
[----:B------:R-:W-:Y:S02]  /*1e90*/  @P6 FSEL R4, R27, R4, !P0 ;  /* 0x000000041b046208 */ /* 0x000fe40004000000 */
[----:B------:R-:W-:Y:S02]  /*1ea0*/  IADD3 R29, PT, PT, R3, R0, RZ ;  /* 0x00000000031d7210 */ /* 0x000fe40007ffe0ff */
        /* <DEDUP_REMOVED lines=50> */
.L_x_2872:
        /* <DEDUP_REMOVED lines=16> */
[----:B------:R-:W-:Y:S02]  /*22d0*/  @!P4 FADD.FTZ R19, R19, R22 ;  /* 0x000000161313c221 */ /* 0x000fe40000010000 */
[----:B------:R-:W-:Y:S01]  /*22e0*/  IADD3 R24, PT, PT, R24, R10, RZ ;  /* 0x0000000a18187210 */ /* 0x000fe20007ffe0ff */
[----:B------:R-:W-:Y:S01]  /*22f0*/  @!P4 FADD.FTZ R18, R18, R21 ;  /* 0x000000151212c221 */ /* 0x000fe20000010000 */
[----:B------:R-:W-:-:S03]  /*2300*/  @!P3 FADD.FTZ R16, R16, R19 ;  /* 0x000000131010b221 */ /* 0x000fc60000010000 */
[----:B------:R-:W-:Y:S02]  /*2310*/  IMAD.IADD R17, R17, 0x1, R24 ;  /* 0x0000000111117824 */ /* 0x000fe400078e0218 */
[----:B------:R-:W-:Y:S01]  /*2320*/  @!P3 FADD.FTZ R15, R15, R18 ;  /* 0x000000120f0fb221 */ /* 0x000fe20000010000 */
[----:B------:R-:W-:Y:S02]  /*2330*/  @!P2 FADD.FTZ R13, R13, R16 ;  /* 0x000000100d0da221 */ /* 0x000fe40000010000 */
[----:B------:R-:W-:Y:S01]  /*2340*/  IADD3 R14, PT, PT, R14, R17, RZ ;  /* 0x000000110e0e7210 */ /* 0x000fe20007ffe0ff */
[----:B------:R-:W-:Y:S01]  /*2350*/  @!P2 FADD.FTZ R12, R12, R15 ;  /* 0x0000000f0c0ca221 */ /* 0x000fe20000010000 */
[----:B------:R-:W-:Y:S01]  /*2360*/  @!P1 FADD.FTZ R8, R8, R13 ;  /* 0x0000000d08089221 */ /* 0x000fe20000010000 */
[----:B----4-:R-:W-:Y:S02]  /*2370*/  IMAD R3, R0, 0x54, R3 ;  /* 0x0000005400037824 */ /* 0x010fe400078e0203 */
[----:B------:R-:W-:-:S02]  /*2380*/  IMAD.IADD R0, R11, 0x1, R14 ;  /* 0x000000010b007824 */ /* 0x000fc400078e020e */
        /* <DEDUP_REMOVED lines=20> */
.L_x_2852:
        /* <DEDUP_REMOVED lines=39> */
.L_x_2853:
[----:B------:R-:W-:Y:S02]  /*2740*/  HFMA2 R0, -RZ, RZ, 0, 5.9604644775390625e-08 ;  /* 0x00000001ff007431 */ /* 0x000fe400000001ff */
[----:B------:R-:W-:Y:S01]  /*2750*/  IMAD.MOV.U32 R27, RZ, RZ, RZ ;  /* 0x000000ffff1b7224 */ /* 0x000fe200078e00ff */
[----:B------:R-:W-:Y:S02]  /*2760*/  MOV R28, 0xffffffff ;  /* 0xffffffff001c7802 */ /* 0x000fe40000000f00 */
[----:B------:R-:W-:-:S13]  /*2770*/  ISETP.GE.AND P6, PT, R5, 0x1, PT ;  /* 0x000000010500780c */ /* 0x000fda0003fc6270 */
[----:B------:R-:W-:Y:S05]  /*2780*/  WARPSYNC.COLLECTIVE R28, `(.L_x_2854) ;  /* 0x000000001c087348 */ /* 0x000fea0003c00000 */
[----:B------:R0:W1:Y:S02]  /*2790*/  SHFL.UP P0, R0, R3, R0, R27 ;  /* 0x0400000003007389 */ /* 0x000064000000001b */
[----:B01----:R-:W-:Y:S05]  /*27a0*/  ENDCOLLECTIVE ;  /* 0x000000000000791b */ /* 0x003fea0003800000 */
.L_x_2854:
        /* <DEDUP_REMOVED lines=9> */
.L_x_2855:
        /* <DEDUP_REMOVED lines=8> */
.L_x_2856:
        /* <DEDUP_REMOVED lines=9> */
.L_x_2857:
        /* <DEDUP_REMOVED lines=8> */
.L_x_2858:
        /* <DEDUP_REMOVED lines=8> */
.L_x_2859:
        /* <DEDUP_REMOVED lines=9> */
.L_x_2860:
        /* <DEDUP_REMOVED lines=8> */
.L_x_2861:
        /* <DEDUP_REMOVED lines=8> */
.L_x_2862:
[----:B------:R-:W-:Y:S01]  /*2be0*/  ISETP.GE.AND P0, PT, R5, 0x4, PT ;  /* 0x000000040500780c */ /* 0x000fe20003f06270 */
[----:B------:R-:W-:Y:S01]  /*2bf0*/  FADD.FTZ R3, R2, R0 ;  /* 0x0000000002037221 */ /* 0x000fe20000010000 */
[----:B------:R-:W-:-:S11]  /*2c00*/  HFMA2 R0, -RZ, RZ, 0, 4.76837158203125e-07 ;  /* 0x00000008ff007431 */ /* 0x000fd600000001ff */
[----:B------:R-:W-:Y:S01]  /*2c10*/  @P0 FSEL R2, R3, R2, !P6 ;  /* 0x0000000203020208 */ /* 0x000fe20007000000 */
[----:B------:R-:W-:Y:S01]  /*2c20*/  IMAD.MOV.U32 R3, RZ, RZ, R29 ;  /* 0x000000ffff037224 */ /* 0x000fe200078e001d */
[----:B------:R-:W-:-:S13]  /*2c30*/  ISETP.GE.AND P6, PT, R5, 0x8, PT ;  /* 0x000000080500780c */ /* 0x000fda0003fc6270 */
[----:B------:R-:W-:Y:S05]  /*2c40*/  WARPSYNC.COLLECTIVE R28, `(.L_x_2863) ;  /* 0x000000001c087348 */ /* 0x000fea0003c00000 */
[----:B------:R0:W1:Y:S02]  /*2c50*/  SHFL.UP P0, R0, R3, R0, R27 ;  /* 0x0400000003007389 */ /* 0x000064000000001b */
[----:B01----:R-:W-:Y:S05]  /*2c60*/  ENDCOLLECTIVE ;  /* 0x000000000000791b */ /* 0x003fea0003800000 */
.L_x_2863:
        /* <DEDUP_REMOVED lines=8> */
.L_x_2864:
        /* <DEDUP_REMOVED lines=8> */
.L_x_2865:
        /* <DEDUP_REMOVED lines=9> */
.L_x_2866:
        /* <DEDUP_REMOVED lines=8> */
.L_x_2867:
        /* <DEDUP_REMOVED lines=8> */
.L_x_2868:
        /* <DEDUP_REMOVED lines=9> */
.L_x_2869:
[----:B------:R-:W-:Y:S01]  /*2f90*/  IMAD.MOV.U32 R3, RZ, RZ, R4 ;  /* 0x000000ffff037224 */ /* 0x000fe200078e0004 */
[----:B------:R-:W-:Y:S01]  /*2fa0*/  MOV R5, R0 ;  /* 0x0000000000057202 */ /* 0x000fe20000000f00 */
[----:B------:R-:W-:-:S07]  /*2fb0*/  HFMA2 R0, -RZ, RZ, 0, 5.9604644775390625e-08 ;  /* 0x00000001ff007431 */ /* 0x000fce00000001ff */
[----:B------:R-:W-:Y:S05]  /*2fc0*/  WARPSYNC.COLLECTIVE R28, `(.L_x_2870) ;  /* 0x000000001c087348 */ /* 0x000fea0003c00000 */
[----:B------:R0:W1:Y:S02]  /*2fd0*/  SHFL.UP P0, R0, R3, R0, R27 ;  /* 0x0400000003007389 */ /* 0x000064000000001b */
[----:B01----:R-:W-:Y:S05]  /*2fe0*/  ENDCOLLECTIVE ;  /* 0x000000000000791b */ /* 0x003fea0003800000 */
.L_x_2870:
[----:B------:R-:W-:Y:S01]  /*2ff0*/  MOV R3, R2 ;  /* 0x0000000200037202 */ /* 0x000fe20000000f00 */
[----:B------:R-:W-:Y:S02]  /*3000*/  IMAD.MOV.U32 R4, RZ, RZ, R0 ;  /* 0x000000ffff047224 */ /* 0x000fe400078e0000 */
[----:B------:R-:W-:-:S07]  /*3010*/  IMAD.MOV.U32 R0, RZ, RZ, 0x1 ;  /* 0x00000001ff007424 */ /* 0x000fce00078e00ff */
[----:B------:R-:W-:Y:S05]  /*3020*/  WARPSYNC.COLLECTIVE R28, `(.L_x_2871) ;  /* 0x000000001c087348 */ /* 0x000fea0003c00000 */
[----:B------:R0:W1:Y:S02]  /*3030*/  SHFL.UP P0, R0, R3, R0, R27 ;  /* 0x0400000003007389 */ /* 0x000064000000001b */
[----:B01----:R-:W-:Y:S05]  /*3040*/  ENDCOLLECTIVE ;  /* 0x000000000000791b */ /* 0x003fea0003800000 */
.L_x_2871:
[----:B------:R-:W-:Y:S01]  /*3050*/  MOV R2, R0 ;  /* 0x0000000000027202 */ /* 0x000fe20000000f00 */
[----:B------:R-:W-:Y:S06]  /*3060*/  BRA `(.L_x_2872) ;  /* 0xfffffff000587947 */ /* 0x000fec000383ffff */
.L_x_2873:
        /* <DEDUP_REMOVED lines=9> */
.L_x_3684:


//--------------------- .text._Z30group_norm_nhwc_fwd_sum_kernelI11Fp16IOFp32WLi448EEv26Group_norm_nhwc_fwd_params --------------------------
	.section	.text._Z30group_norm_nhwc_fwd_sum_kernelI11Fp16IOFp32WLi448EEv26Group_norm_nhwc_fwd_params,"ax",@progbits
	.align	128
        .global         _Z30group_norm_nhwc_fwd_sum_kernelI11Fp16IOFp32WLi448EEv26Group_norm_nhwc_fwd_params
        .type           _Z30group_norm_nhwc_fwd_sum_kernelI11Fp16IOFp32WLi448EEv26Group_norm_nhwc_fwd_params,@function
        .size           _Z30group_norm_nhwc_fwd_sum_kernelI11Fp16IOFp32WLi448EEv26Group_norm_nhwc_fwd_params,(.L_x_3685 - _Z30group_norm_nhwc_fwd_sum_kernelI11Fp16IOFp32WLi448EEv26Group_norm_nhwc_fwd_params)
        .other          _Z30group_norm_nhwc_fwd_sum_kernelI11Fp16IOFp32WLi448EEv26Group_norm_nhwc_fwd_params,@"STO_CUDA_ENTRY STV_DEFAULT"
_Z30group_norm_nhwc_fwd_sum_kernelI11Fp16IOFp32WLi448EEv26Group_norm_nhwc_fwd_params:
.text._Z30group_norm_nhwc_fwd_sum_kernelI11Fp16IOFp32WLi448EEv26Group_norm_nhwc_fwd_params:
        /* <DEDUP_REMOVED lines=18> */
[----:B------:R-:W-:-:S05]  /*0120*/  IMAD.U32 R11, RZ, RZ, UR4 ;  /* 0x00000004ff0b7e24 */ /* 0x000fca000f8e00ff */
[----:B------:R-:W-:Y:S02]  /*0130*/  IADD3 R6, PT, PT, R11, -UR5, RZ ;  /* 0x800000050b067c10 */ /* 0x000fe4000fffe0ff */
        /* <DEDUP_REMOVED lines=20> */
.L_x_2876:
        /* <DEDUP_REMOVED lines=23> */
[----:B------:R-:W1:Y:S03]  /*03f0*/  @!P0 LDC.64 R16, c[0x0][0x390] ;  /* 0x0000e400ff108b82 */ /* 0x000e660000000a00 */
[----:B------:R-:W-:-:S02]  /*0400*/  @!P0 IMAD R20, R18, UR6, RZ ;  /* 0x0000000612148c24 */ /* 0x000fc4000f8e02ff */
[----:B------:R-:W-:-:S03]  /*0410*/  @!P0 IMAD.WIDE.U32 R18, R13, UR6, R14 ;  /* 0x000000060d128c25 */ /* 0x000fc6000f8e000e */
[----:B------:R-:W2:Y:S01]  /*0420*/  @!P0 LDC.64 R14, c[0x0][0x390] ;  /* 0x0000e400ff0e8b82 */ /* 0x000ea20000000a00 */
[----:B------:R-:W-:Y:S01]  /*0430*/  @!P0 IMAD R25, R13, UR7, R20 ;  /* 0x000000070d198c24 */ /* 0x000fe2000f8e0214 */
[----:B------:R-:W-:-:S04]  /*0440*/  @!P0 SHF.R.S32.HI R13, RZ, 0x1f, R23 ;  /* 0x0000001fff0d8819 */ /* 0x000fc80000011417 */
[----:B------:R-:W-:Y:S01]  /*0450*/  @!P0 IADD3 R25, PT, PT, R19, R25, RZ ;  /* 0x0000001913198210 */ /* 0x000fe20007ffe0ff */
[----:B------:R-:W-:Y:S01]  /*0460*/  @!P0 IMAD.MOV.U32 R19, RZ, RZ, R9 ;  /* 0x000000ffff138224 */ /* 0x000fe200078e0009 */
[----:B0-----:R-:W-:Y:S01]  /*0470*/  @!P0 LEA R24, P1, R18, R30, 0x1 ;  /* 0x0000001e12188211 */ /* 0x001fe200078208ff */
[----:B------:R-:W-:-:S03]  /*0480*/  @!P0 IMAD R22, R13, UR6, RZ ;  /* 0x000000060d168c24 */ /* 0x000fc6000f8e02ff */
[----:B------:R-:W-:Y:S01]  /*0490*/  @!P0 LEA.HI.X R25, R18, R31, R25, 0x1, P1 ;  /* 0x0000001f12198211 */ /* 0x000fe200008f0c19 */
[----:B------:R-:W-:-:S04]  /*04a0*/  @!P0 IMAD.MOV.U32 R18, RZ, RZ, R4 ;  /* 0x000000ffff128224 */ /* 0x000fc800078e0004 */
[C---:B------:R-:W-:Y:S01]  /*04b0*/  @!P0 IMAD.WIDE.U32 R20, R23.reuse, UR6, R18 ;  /* 0x0000000617148c25 */ /* 0x040fe2000f8e0012 */
[----:B------:R0:W3:Y:S01]  /*04c0*/  @!P0 LDG.E R13, desc[UR10][R24.64] ;  /* 0x0000000a180d8981 */ /* 0x0000e2000c1e1900 */
[----:B------:R-:W4:Y:S02]  /*04d0*/  @!P0 LDC.64 R18, c[0x0][0x390] ;  /* 0x0000e400ff128b82 */ /* 0x000f240000000a00 */
[----:B------:R-:W-:Y:S01]  /*04e0*/  @!P0 IMAD R23, R23, UR7, R22 ;  /* 0x0000000717178c24 */ /* 0x000fe2000f8e0216 */
[----:B------:R-:W-:Y:S02]  /*04f0*/  @!P0 SHF.R.S32.HI R22, RZ, 0x1f, R11 ;  /* 0x0000001fff168819 */ /* 0x000fe4000001140b */
[----:B-1----:R-:W-:Y:S01]  /*0500*/  @!P0 LEA R16, P1, R20, R16, 0x1 ;  /* 0x0000001014108211 */ /* 0x002fe200078208ff */
[----:B------:R-:W-:Y:S01]  /*0510*/  @!P0 IMAD.IADD R21, R21, 0x1, R23 ;  /* 0x0000000115158824 */ /* 0x000fe200078e0217 */
[----:B------:R-:W-:Y:S01]  /*0520*/  @!P0 MOV R23, R9 ;  /* 0x0000000900178202 */ /* 0x000fe20000000f00 */
[----:B------:R-:W-:-:S02]  /*0530*/  @!P0 IMAD R30, R22, UR6, RZ ;  /* 0x00000006161e8c24 */ /* 0x000fc4000f8e02ff */
[----:B------:R-:W-:Y:S01]  /*0540*/  @!P0 IMAD.MOV.U32 R22, RZ, RZ, R4 ;  /* 0x000000ffff168224 */ /* 0x000fe200078e0004 */
[C---:B------:R-:W-:Y:S01]  /*0550*/  @!P0 IADD3 R29, PT, PT, R11.reuse, 0x1, RZ ;  /* 0x000000010b1d8810 */ /* 0x040fe20007ffe0ff */
[C---:B------:R-:W-:Y:S01]  /*0560*/  @!P0 IMAD R31, R11.reuse, UR7, R30 ;  /* 0x000000070b1f8c24 */ /* 0x040fe2000f8e021e */
[----:B0-----:R-:W-:Y:S01]  /*0570*/  @!P0 LEA.HI.X R25, R20, R17, R21, 0x1, P1 ;  /* 0x0000001114198211 */ /* 0x001fe200008f0c15 */
[----:B------:R-:W-:Y:S01]  /*0580*/  @!P0 IMAD.WIDE.U32 R22, R11, UR6, R22 ;  /* 0x000000060b168c25 */ /* 0x000fe2000f8e0016 */
[----:B------:R-:W0:Y:S03]  /*0590*/  @!P0 LDC.64 R20, c[0x0][0x390] ;  /* 0x0000e400ff148b82 */ /* 0x000e260000000a00 */
[----:B------:R-:W-:Y:S01]  /*05a0*/  @!P0 IMAD.MOV.U32 R24, RZ, RZ, R16 ;  /* 0x000000ffff188224 */ /* 0x000fe200078e0010 */
[----:B------:R-:W-:Y:S01]  /*05b0*/  @!P0 SHF.R.S32.HI R17, RZ, 0x1f, R29 ;  /* 0x0000001fff118819 */ /* 0x000fe2000001141d */
[----:B------:R-:W-:Y:S01]  /*05c0*/  @!P0 IMAD.IADD R31, R23, 0x1, R31 ;  /* 0x00000001171f8824 */ /* 0x000fe200078e021f */
[----:B--2---:R-:W-:-:S02]  /*05d0*/  @!P0 LEA R30, P1, R22, R14, 0x1 ;  /* 0x0000000e161e8211 */ /* 0x004fc400078208ff */
[----:B------:R1:W2:Y:S01]  /*05e0*/  @!P0 LDG.E R16, desc[UR10][R24.64] ;  /* 0x0000000a18108981 */ /* 0x0002a2000c1e1900 */
[----:B------:R-:W-:Y:S01]  /*05f0*/  @!P0 IMAD R32, R17, UR6, RZ ;  /* 0x0000000611208c24 */ /* 0x000fe2000f8e02ff */
[----:B------:R-:W-:Y:S01]  /*0600*/  @!P0 LEA.HI.X R31, R22, R15, R31, 0x1, P1 ;  /* 0x0000000f161f8211 */ /* 0x000fe200008f0c1f */
[----:B------:R-:W-:Y:S01]  /*0610*/  @!P0 IMAD.MOV.U32 R14, RZ, RZ, R4 ;  /* 0x000000ffff0e8224 */ /* 0x000fe200078e0004 */
[----:B------:R-:W-:Y:S01]  /*0620*/  @!P0 IADD3 R33, PT, PT, R11, 0x2, RZ ;  /* 0x000000020b218810 */ /* 0x000fe20007ffe0ff */
[----:B------:R-:W-:Y:S02]  /*0630*/  @!P0 IMAD.MOV.U32 R15, RZ, RZ, R9 ;  /* 0x000000ffff0f8224 */ /* 0x000fe400078e0009 */
[C---:B------:R-:W-:Y:S01]  /*0640*/  @!P0 IMAD R35, R29.reuse, UR7, R32 ;  /* 0x000000071d238c24 */ /* 0x040fe2000f8e0220 */
[----:B------:R-:W-:Y:S01]  /*0650*/  @!P0 SHF.R.S32.HI R32, RZ, 0x1f, R33 ;  /* 0x0000001fff208819 */ /* 0x000fe20000011421 */
[----:B------:R-:W-:Y:S01]  /*0660*/  @!P0 IMAD.WIDE.U32 R22, R29, UR6, R14 ;  /* 0x000000061d168c25 */ /* 0x000fe2000f8e000e */
[----:B-1----:R-:W-:Y:S01]  /*0670*/  @!P0 MOV R25, R9 ;  /* 0x0000000900198202 */ /* 0x002fe20000000f00 */
[----:B------:R1:W5:Y:S01]  /*0680*/  @!P0 LDG.E R17, desc[UR10][R30.64] ;  /* 0x0000000a1e118981 */ /* 0x000362000c1e1900 */
[----:B------:R-:W0:Y:S01]  /*0690*/  @!P0 LDC.64 R14, c[0x0][0x390] ;  /* 0x0000e400ff0e8b82 */ /* 0x000e220000000a00 */
[----:B------:R-:W-:Y:S01]  /*06a0*/  @!P0 IMAD.MOV.U32 R24, RZ, RZ, R4 ;  /* 0x000000ffff188224 */ /* 0x000fe200078e0004 */
[----:B----4-:R-:W-:Y:S01]  /*06b0*/  @!P0 LEA R18, P1, R22, R18, 0x1 ;  /* 0x0000001216128211 */ /* 0x010fe200078208ff */
[----:B------:R-:W-:-:S02]  /*06c0*/  @!P0 IMAD R32, R32, UR6, RZ ;  /* 0x0000000620208c24 */ /* 0x000fc4000f8e02ff */
[----:B------:R-:W-:Y:S02]  /*06d0*/  @!P0 IMAD.IADD R23, R23, 0x1, R35 ;  /* 0x0000000117178824 */ /* 0x000fe400078e0223 */
[----:B------:R-:W-:Y:S01]  /*06e0*/  @!P0 IMAD.WIDE.U32 R24, R33, UR6, R24 ;  /* 0x0000000621188c25 */ /* 0x000fe2000f8e0018 */
[----:B------:R-:W-:Y:S02]  /*06f0*/  @!P0 IADD3 R29, PT, PT, R11, 0x3, RZ ;  /* 0x000000030b1d8810 */ /* 0x000fe40007ffe0ff */
[----:B-1----:R-:W-:Y:S01]  /*0700*/  @!P0 LEA.HI.X R31, R22, R19, R23, 0x1, P1 ;  /* 0x00000013161f8211 */ /* 0x002fe200008f0c17 */
[----:B------:R-:W-:Y:S01]  /*0710*/  @!P0 IMAD R33, R33, UR7, R32 ;  /* 0x0000000721218c24 */ /* 0x000fe2000f8e0220 */
[----:B------:R-:W1:Y:S01]  /*0720*/  @!P0 LDC.64 R22, c[0x0][0x390] ;  /* 0x0000e400ff168b82 */ /* 0x000e620000000a00 */
[----:B0-----:R-:W-:Y:S01]  /*0730*/  @!P0 LEA R32, P1, R24, R20, 0x1 ;  /* 0x0000001418208211 */ /* 0x001fe200078208ff */
[----:B------:R-:W-:Y:S02]  /*0740*/  @!P0 IMAD.MOV.U32 R30, RZ, RZ, R18 ;  /* 0x000000ffff1e8224 */ /* 0x000fe400078e0012 */
[----:B------:R-:W-:Y:S01]  /*0750*/  @!P0 IMAD.IADD R20, R25, 0x1, R33 ;  /* 0x0000000119148824 */ /* 0x000fe200078e0221 */
[----:B------:R-:W-:-:S02]  /*0760*/  @!P0 SHF.R.S32.HI R19, RZ, 0x1f, R29 ;  /* 0x0000001fff138819 */ /* 0x000fc4000001141d */
[----:B------:R-:W-:Y:S01]  /*0770*/  @!P0 IADD3 R33, PT, PT, R11, 0x4, RZ ;  /* 0x000000040b218810 */ /* 0x000fe20007ffe0ff */
[----:B------:R0:W4:Y:S02]  /*0780*/  @!P0 LDG.E R18, desc[UR10][R30.64] ;  /* 0x0000000a1e128981 */ /* 0x000124000c1e1900 */
[----:B------:R-:W-:Y:S01]  /*0790*/  @!P0 IMAD R34, R19, UR6, RZ ;  /* 0x0000000613228c24 */ /* 0x000fe2000f8e02ff */
[----:B------:R-:W-:Y:S02]  /*07a0*/  @!P0 MOV R25, R9 ;  /* 0x0000000900198202 */ /* 0x000fe40000000f00 */
[----:B0-----:R-:W-:Y:S01]  /*07b0*/  @!P0 LEA.HI.X R31, R24, R21, R20, 0x1, P1 ;  /* 0x00000015181f8211 */ /* 0x001fe200008f0c14 */
[----:B------:R-:W-:Y:S01]  /*07c0*/  @!P0 IMAD.MOV.U32 R20, RZ, RZ, R4 ;  /* 0x000000ffff148224 */ /* 0x000fe200078e0004 */
[----:B------:R-:W-:Y:S01]  /*07d0*/  @!P0 SHF.R.S32.HI R24, RZ, 0x1f, R33 ;  /* 0x0000001fff188819 */ /* 0x000fe20000011421 */
[----:B------:R-:W-:Y:S01]  /*07e0*/  @!P0 IMAD.MOV.U32 R21, RZ, RZ, R9 ;  /* 0x000000ffff158224 */ /* 0x000fe200078e0009 */
[----:B------:R-:W-:Y:S01]  /*07f0*/  @!P0 MOV R30, R32 ;  /* 0x00000020001e8202 */ /* 0x000fe20000000f00 */
[----:B------:R-:W-:-:S04]  /*0800*/  @!P0 IMAD.WIDE.U32 R20, R29, UR6, R20 ;  /* 0x000000061d148c25 */ /* 0x000fc8000f8e0014 */
[----:B------:R-:W4:Y:S01]  /*0810*/  @!P0 LDG.E R19, desc[UR10][R30.64] ;  /* 0x0000000a1e138981 */ /* 0x000f22000c1e1900 */
[----:B------:R-:W-:Y:S02]  /*0820*/  @!P0 IMAD R29, R29, UR7, R34 ;  /* 0x000000071d1d8c24 */ /* 0x000fe4000f8e0222 */
[----:B------:R-:W-:Y:S02]  /*0830*/  @!P0 IMAD R32, R24, UR6, RZ ;  /* 0x0000000618208c24 */ /* 0x000fe4000f8e02ff */
[----:B------:R-:W-:Y:S01]  /*0840*/  @!P0 IMAD.MOV.U32 R24, RZ, RZ, R4 ;  /* 0x000000ffff188224 */ /* 0x000fe200078e0004 */
[----:B------:R-:W-:Y:S01]  /*0850*/  @!P0 LEA R14, P1, R20, R14, 0x1 ;  /* 0x0000000e140e8211 */ /* 0x000fe200078208ff */
[----:B------:R-:W-:Y:S02]  /*0860*/  @!P0 IMAD.IADD R21, R21, 0x1, R29 ;  /* 0x0000000115158824 */ /* 0x000fe400078e021d */
[----:B------:R-:W-:-:S04]  /*0870*/  @!P0 IMAD.WIDE.U32 R24, R33, UR6, R24 ;  /* 0x0000000621188c25 */ /* 0x000fc8000f8e0018 */
[----:B------:R-:W-:Y:S01]  /*0880*/  @!P0 IMAD R33, R33, UR7, R32 ;  /* 0x0000000721218c24 */ /* 0x000fe2000f8e0220 */
[----:B------:R-:W-:Y:S02]  /*0890*/  @!P0 LEA.HI.X R21, R20, R15, R21, 0x1, P1 ;  /* 0x0000000f14158211 */ /* 0x000fe400008f0c15 */
[----:B-1----:R-:W-:Y:S01]  /*08a0*/  @!P0 LEA R22, P1, R24, R22, 0x1 ;  /* 0x0000001618168211 */ /* 0x002fe200078208ff */
[----:B------:R-:W-:Y:S02]  /*08b0*/  @!P0 IMAD.IADD R15, R25, 0x1, R33 ;  /* 0x00000001190f8824 */ /* 0x000fe400078e0221 */
[----:B------:R-:W-:-:S03]  /*08c0*/  @!P0 IMAD.MOV.U32 R20, RZ, RZ, R14 ;  /* 0x000000ffff148224 */ /* 0x000fc600078e000e */
[----:B------:R-:W-:Y:S02]  /*08d0*/  @!P0 LEA.HI.X R23, R24, R23, R15, 0x1, P1 ;  /* 0x0000001718178211 */ /* 0x000fe400008f0c0f */
[----:B------:R0:W4:Y:S02]  /*08e0*/  @!P0 LDG.E R14, desc[UR10][R20.64] ;  /* 0x0000000a140e8981 */ /* 0x000124000c1e1900 */
[----:B0-----:R-:W-:Y:S01]  /*08f0*/  @!P0 MOV R20, R22 ;  /* 0x0000001600148202 */ /* 0x001fe20000000f00 */
[----:B------:R-:W-:-:S05]  /*0900*/  @!P0 IMAD.MOV.U32 R21, RZ, RZ, R23 ;  /* 0x000000ffff158224 */ /* 0x000fca00078e0017 */
[----:B------:R0:W4:Y:S01]  /*0910*/  @!P0 LDG.E R15, desc[UR10][R20.64] ;  /* 0x0000000a140f8981 */ /* 0x000122000c1e1900 */
[--C-:B------:R-:W-:Y:S02]  /*0920*/  HADD2.F32 R22, -RZ, R12.reuse.H1_H1 ;  /* 0x3000000cff167230 */ /* 0x100fe40000004100 */
[----:B------:R-:W-:Y:S01]  /*0930*/  HADD2.F32 R23, -RZ, R12.H0_H0 ;  /* 0x2000000cff177230 */ /* 0x000fe20000004100 */
[----:B0-----:R-:W-:-:S04]  /*0940*/  PRMT R21, RZ, 0x5410, RZ ;  /* 0x00005410ff157816 */ /* 0x001fc800000000ff */
[----:B------:R-:W-:Y:S01]  /*0950*/  FADD.FTZ R12, R22, R23 ;  /* 0x00000017160c7221 */ /* 0x000fe20000010000 */
[----:B------:R-:W-:-:S03]  /*0960*/  FMUL.FTZ R23, R23, R23 ;  /* 0x0000001717177220 */ /* 0x000fc60000410000 */
[----:B------:R-:W-:Y:S01]  /*0970*/  FADD.FTZ R20, R12, R7 ;  /* 0x000000070c147221 */ /* 0x000fe20000010000 */
[----:B------:R-:W-:Y:S01]  /*0980*/  PRMT R12, RZ, 0x5410, RZ ;  /* 0x00005410ff0c7816 */ /* 0x000fe200000000ff */
[----:B------:R-:W-:-:S04]  /*0990*/  FFMA.FTZ R23, R22, R22, R23 ;  /* 0x0000001616177223 */ /* 0x000fc80000010017 */
[----:B------:R-:W-:Y:S01]  /*09a0*/  FADD.FTZ R23, R23, R6 ;  /* 0x0000000617177221 */ /* 0x000fe20000010000 */
[----:B------:R-:W-:Y:S01]  /*09b0*/  PRMT R6, RZ, 0x5410, RZ ;  /* 0x00005410ff067816 */ /* 0x000fe200000000ff */
[----:B------:R-:W-:-:S05]  /*09c0*/  VIADD R10, R10, 0x8 ;  /* 0x000000080a0a7836 */ /* 0x000fca0000000000 */
[----:B------:R-:W-:Y:S02]  /*09d0*/  ISETP.NE.AND P1, PT, R10, RZ, PT ;  /* 0x000000ff0a00720c */ /* 0x000fe40003f25270 */
[----:B------:R-:W-:Y:S02]  /*09e0*/  IADD3 R11, PT, PT, R11, 0x8, RZ ;  /* 0x000000080b0b7810 */ /* 0x000fe40007ffe0ff */
[----:B---3--:R-:W-:-:S04]  /*09f0*/  @!P0 PRMT R21, R21, 0x5410, R13 ;  /* 0x0000541015158816 */ /* 0x008fc8000000000d */
[----:B------:R-:W-:-:S05]  /*0a00*/  @!P0 PRMT R21, R13, 0x7632, R21 ;  /* 0x000076320d158816 */ /* 0x000fca0000000015 */
[--C-:B------:R-:W-:Y:S02]  /*0a10*/  HADD2.F32 R13, -RZ, R21.reuse.H1_H1 ;  /* 0x30000015ff0d7230 */ /* 0x100fe40000004100 */
[----:B------:R-:W-:-:S05]  /*0a20*/  HADD2.F32 R24, -RZ, R21.H0_H0 ;  /* 0x20000015ff187230 */ /* 0x000fca0000004100 */
[----:B------:R-:W-:Y:S01]  /*0a30*/  FADD.FTZ R7, R13, R24 ;  /* 0x000000180d077221 */ /* 0x000fe20000010000 */
[----:B--2---:R-:W-:-:S04]  /*0a40*/  @!P0 PRMT R12, R16, 0x7632, R12 ;  /* 0x00007632100c8816 */ /* 0x004fc8000000000c */
[----:B------:R-:W-:Y:S01]  /*0a50*/  @!P0 PRMT R12, R12, 0x5410, R16 ;  /* 0x000054100c0c8816 */ /* 0x000fe20000000010 */
[----:B------:R-:W-:Y:S01]  /*0a60*/  FADD.FTZ R20, R20, R7 ;  /* 0x0000000714147221 */ /* 0x000fe20000010000 */
[----:B------:R-:W-:-:S03]  /*0a70*/  FMUL.FTZ R24, R24, R24 ;  /* 0x0000001818187220 */ /* 0x000fc60000410000 */
[--C-:B------:R-:W-:Y:S02]  /*0a80*/  HADD2.F32 R7, -RZ, R12.reuse.H0_H0 ;  /* 0x2000000cff077230 */ /* 0x100fe40000004100 */
[----:B------:R-:W-:Y:S01]  /*0a90*/  HADD2.F32 R12, -RZ, R12.H1_H1 ;  /* 0x3000000cff0c7230 */ /* 0x000fe20000004100 */
[----:B-----5:R-:W-:Y:S01]  /*0aa0*/  @!P0 PRMT R6, R17, 0x7632, R6 ;  /* 0x0000763211068816 */ /* 0x020fe20000000006 */
[----:B------:R-:W-:Y:S01]  /*0ab0*/  FFMA.FTZ R24, R13, R13, R24 ;  /* 0x0000000d0d187223 */ /* 0x000fe20000010018 */
[----:B------:R-:W-:Y:S02]  /*0ac0*/  FMUL.FTZ R13, R7, R7 ;  /* 0x00000007070d7220 */ /* 0x000fe40000410000 */
[----:B------:R-:W-:Y:S01]  /*0ad0*/  FADD.FTZ R7, R12, R7 ;  /* 0x000000070c077221 */ /* 0x000fe20000010000 */
[----:B------:R-:W-:Y:S01]  /*0ae0*/  @!P0 PRMT R6, R6, 0x5410, R17 ;  /* 0x0000541006068816 */ /* 0x000fe20000000011 */
[----:B------:R-:W-:Y:S01]  /*0af0*/  FADD.FTZ R24, R23, R24 ;  /* 0x0000001817187221 */ /* 0x000fe20000010000 */
[----:B------:R-:W-:Y:S01]  /*0b00*/  FFMA.FTZ R13, R12, R12, R13 ;  /* 0x0000000c0c0d7223 */ /* 0x000fe2000001000d */
[----:B------:R-:W-:Y:S01]  /*0b10*/  FADD.FTZ R20, R20, R7 ;  /* 0x0000000714147221 */ /* 0x000fe20000010000 */
[----:B------:R-:W-:Y:S01]  /*0b20*/  PRMT R12, RZ, 0x5410, RZ ;  /* 0x00005410ff0c7816 */ /* 0x000fe200000000ff */
[----:B------:R-:W-:-:S02]  /*0b30*/  HADD2.F32 R7, -RZ, R6.H0_H0 ;  /* 0x20000006ff077230 */ /* 0x000fc40000004100 */
[----:B------:R-:W-:Y:S01]  /*0b40*/  FADD.FTZ R24, R24, R13 ;  /* 0x0000000d18187221 */ /* 0x000fe20000010000 */
[----:B------:R-:W-:Y:S02]  /*0b50*/  HADD2.F32 R6, -RZ, R6.H1_H1 ;  /* 0x30000006ff067230 */ /* 0x000fe40000004100 */
[----:B------:R-:W-:Y:S01]  /*0b60*/  FMUL.FTZ R13, R7, R7 ;  /* 0x00000007070d7220 */ /* 0x000fe20000410000 */
[----:B----4-:R-:W-:Y:S02]  /*0b70*/  @!P0 PRMT R12, R18, 0x7632, R12 ;  /* 0x00007632120c8816 */ /* 0x010fe4000000000c */
[C---:B------:R-:W-:Y:S01]  /*0b80*/  FADD.FTZ R7, R6.reuse, R7 ;  /* 0x0000000706077221 */ /* 0x040fe20000010000 */
[----:B------:R-:W-:Y:S01]  /*0b90*/  FFMA.FTZ R13, R6, R6, R13 ;  /* 0x00000006060d7223 */ /* 0x000fe2000001000d */
[----:B------:R-:W-:Y:S02]  /*0ba0*/  PRMT R6, RZ, 0x5410, RZ ;  /* 0x00005410ff067816 */ /* 0x000fe400000000ff */
[----:B------:R-:W-:Y:S01]  /*0bb0*/  @!P0 PRMT R12, R12, 0x5410, R18 ;  /* 0x000054100c0c8816 */ /* 0x000fe20000000012 */
[----:B------:R-:W-:-:S04]  /*0bc0*/  FADD.FTZ R20, R20, R7 ;  /* 0x0000000714147221 */ /* 0x000fc80000010000 */
[--C-:B------:R-:W-:Y:S02]  /*0bd0*/  HADD2.F32 R17, -RZ, R12.reuse.H0_H0 ;  /* 0x2000000cff117230 */ /* 0x100fe40000004100 */
[----:B------:R-:W-:Y:S01]  /*0be0*/  HADD2.F32 R12, -RZ, R12.H1_H1 ;  /* 0x3000000cff0c7230 */ /* 0x000fe20000004100 */
[----:B------:R-:W-:Y:S02]  /*0bf0*/  @!P0 PRMT R6, R19, 0x7632, R6 ;  /* 0x0000763213068816 */ /* 0x000fe40000000006 */
[----:B------:R-:W-:Y:S02]  /*0c00*/  FMUL.FTZ R7, R17, R17 ;  /* 0x0000001111077220 */ /* 0x000fe40000410000 */
[----:B------:R-:W-:Y:S01]  /*0c10*/  @!P0 PRMT R6, R6, 0x5410, R19 ;  /* 0x0000541006068816 */ /* 0x000fe20000000013 */
[----:B------:R-:W-:Y:S01]  /*0c20*/  FADD.FTZ R24, R24, R13 ;  /* 0x0000000d18187221 */ /* 0x000fe20000010000 */
[----:B------:R-:W-:-:S03]  /*0c30*/  FFMA.FTZ R7, R12, R12, R7 ;  /* 0x0000000c0c077223 */ /* 0x000fc60000010007 */
[--C-:B------:R-:W-:Y:S02]  /*0c40*/  HADD2.F32 R13, -RZ, R6.reuse.H0_H0 ;  /* 0x20000006ff0d7230 */ /* 0x100fe40000004100 */
[----:B------:R-:W-:Y:S01]  /*0c50*/  FADD.FTZ R17, R12, R17 ;  /* 0x000000110c117221 */ /* 0x000fe20000010000 */
[----:B------:R-:W-:Y:S01]  /*0c60*/  PRMT R12, RZ, 0x5410, RZ ;  /* 0x00005410ff0c7816 */ /* 0x000fe200000000ff */
[----:B------:R-:W-:Y:S02]  /*0c70*/  HADD2.F32 R6, -RZ, R6.H1_H1 ;  /* 0x30000006ff067230 */ /* 0x000fe40000004100 */
[----:B------:R-:W-:Y:S01]  /*0c80*/  FADD.FTZ R24, R24, R7 ;  /* 0x0000000718187221 */ /* 0x000fe20000010000 */
[----:B------:R-:W-:Y:S02]  /*0c90*/  FMUL.FTZ R7, R13, R13 ;  /* 0x0000000d0d077220 */ /* 0x000fe40000410000 */
[C---:B------:R-:W-:Y:S02]  /*0ca0*/  FADD.FTZ R13, R6.reuse, R13 ;  /* 0x0000000d060d7221 */ /* 0x040fe40000010000 */
[----:B------:R-:W-:Y:S01]  /*0cb0*/  FFMA.FTZ R7, R6, R6, R7 ;  /* 0x0000000606077223 */ /* 0x000fe20000010007 */
[----:B------:R-:W-:Y:S01]  /*0cc0*/  PRMT R6, RZ, 0x5410, RZ ;  /* 0x00005410ff067816 */ /* 0x000fe200000000ff */
[----:B------:R-:W-:Y:S01]  /*0cd0*/  FADD.FTZ R20, R20, R17 ;  /* 0x0000001114147221 */ /* 0x000fe20000010000 */
[----:B------:R-:W-:-:S04]  /*0ce0*/  @!P0 PRMT R12, R14, 0x7632, R12 ;  /* 0x000076320e0c8816 */ /* 0x000fc8000000000c */
[----:B------:R-:W-:Y:S01]  /*0cf0*/  @!P0 PRMT R12, R12, 0x5410, R14 ;  /* 0x000054100c0c8816 */ /* 0x000fe2000000000e */
[----:B------:R-:W-:-:S04]  /*0d00*/  FADD.FTZ R20, R20, R13 ;  /* 0x0000000d14147221 */ /* 0x000fc80000010000 */
[--C-:B------:R-:W-:Y:S02]  /*0d10*/  HADD2.F32 R13, -RZ, R12.reuse.H0_H0 ;  /* 0x2000000cff0d7230 */ /* 0x100fe40000004100 */
[----:B------:R-:W-:Y:S01]  /*0d20*/  HADD2.F32 R12, -RZ, R12.H1_H1 ;  /* 0x3000000cff0c7230 */ /* 0x000fe20000004100 */
[----:B------:R-:W-:Y:S01]  /*0d30*/  @!P0 PRMT R6, R15, 0x7632, R6 ;  /* 0x000076320f068816 */ /* 0x000fe20000000006 */
[----:B------:R-:W-:-:S03]  /*0d40*/  FADD.FTZ R24, R24, R7 ;  /* 0x0000000718187221 */ /* 0x000fc60000010000 */
[----:B------:R-:W-:Y:S01]  /*0d50*/  @!P0 PRMT R6, R6, 0x5410, R15 ;  /* 0x0000541006068816 */ /* 0x000fe2000000000f */
[----:B------:R-:W-:Y:S01]  /*0d60*/  FMUL.FTZ R7, R13, R13 ;  /* 0x0000000d0d077220 */ /* 0x000fe20000410000 */
[----:B------:R-:W-:-:S03]  /*0d70*/  FADD.FTZ R13, R12, R13 ;  /* 0x0000000d0c0d7221 */ /* 0x000fc60000010000 */
[--C-:B------:R-:W-:Y:S02]  /*0d80*/  HADD2.F32 R15, -RZ, R6.reuse.H0_H0 ;  /* 0x20000006ff0f7230 */ /* 0x100fe40000004100 */
[----:B------:R-:W-:Y:S01]  /*0d90*/  FFMA.FTZ R7, R12, R12, R7 ;  /* 0x0000000c0c077223 */ /* 0x000fe20000010007 */
[----:B------:R-:W-:Y:S02]  /*0da0*/  HADD2.F32 R6, -RZ, R6.H1_H1 ;  /* 0x30000006ff067230 */ /* 0x000fe40000004100 */
[----:B------:R-:W-:Y:S01]  /*0db0*/  FADD.FTZ R20, R20, R13 ;  /* 0x0000000d14147221 */ /* 0x000fe20000010000 */
[----:B------:R-:W-:Y:S01]  /*0dc0*/  FMUL.FTZ R13, R15, R15 ;  /* 0x0000000f0f0d7220 */ /* 0x000fe20000410000 */
[----:B------:R-:W-:Y:S01]  /*0dd0*/  FADD.FTZ R17, R24, R7 ;  /* 0x0000000718117221 */ /* 0x000fe20000010000 */
[C---:B------:R-:W-:Y:S02]  /*0de0*/  FADD.FTZ R7, R6.reuse, R15 ;  /* 0x0000000f06077221 */ /* 0x040fe40000010000 */
[----:B------:R-:W-:-:S02]  /*0df0*/  FFMA.FTZ R6, R6, R6, R13 ;  /* 0x0000000606067223 */ /* 0x000fc4000001000d */
[----:B------:R-:W-:Y:S02]  /*0e00*/  FADD.FTZ R7, R20, R7 ;  /* 0x0000000714077221 */ /* 0x000fe40000010000 */
[----:B------:R-:W-:Y:S01]  /*0e10*/  FADD.FTZ R6, R17, R6 ;  /* 0x0000000611067221 */ /* 0x000fe20000010000 */
[----:B------:R-:W-:Y:S06]  /*0e20*/  @P1 BRA `(.L_x_2876) ;  /* 0xfffffff400141947 */ /* 0x000fec000383ffff */
[----:B------:R-:W-:-:S07]  /*0e30*/  VIADD R11, R11, 0xfffffffd ;  /* 0xfffffffd0b0b7836 */ /* 0x000fce0000000000 */
.L_x_2875:
        /* <DEDUP_REMOVED lines=43> */
[----:B------:R-:W-:-:S04]  /*10f0*/  @!P0 IMAD.WIDE.U32 R16, R21, UR4, R16 ;  /* 0x0000000415108c25 */ /* 0x000fc8000f8e0010 */
[----:B------:R-:W-:Y:S02]  /*1100*/  @!P0 IMAD R28, R20, UR4, RZ ;  /* 0x00000004141c8c24 */ /* 0x000fe4000f8e02ff */
[----:B------:R-:W-:Y:S02]  /*1110*/  @!P0 IMAD R29, R21, UR5, R10 ;  /* 0x00000005151d8c24 */ /* 0x000fe4000f8e020a */
[----:B------:R-:W-:Y:S01]  /*1120*/  @!P0 IMAD.WIDE.U32 R20, R31, UR4, R18 ;  /* 0x000000041f148c25 */ /* 0x000fe2000f8e0012 */
[----:B--2---:R-:W-:Y:S02]  /*1130*/  @!P0 LEA R12, P2, R16, R12, 0x1 ;  /* 0x0000000c100c8211 */ /* 0x004fe400078408ff */
[----:B------:R-:W-:Y:S01]  /*1140*/  @!P0 IADD3 R17, PT, PT, R17, R29, RZ ;  /* 0x0000001d11118210 */ /* 0x000fe20007ffe0ff */
[----:B------:R-:W-:Y:S01]  /*1150*/  @!P0 IMAD R19, R31, UR5, R28 ;  /* 0x000000051f138c24 */ /* 0x000fe2000f8e021c */
[----:B0-----:R-:W-:Y:S02]  /*1160*/  @!P0 LEA R14, P3, R20, R14, 0x1 ;  /* 0x0000000e140e8211 */ /* 0x001fe400078608ff */
[----:B------:R-:W-:Y:S01]  /*1170*/  @!P0 LEA.HI.X R13, R16, R13, R17, 0x1, P2 ;  /* 0x0000000d100d8211 */ /* 0x000fe200010f0c11 */
[----:B------:R-:W-:-:S04]  /*1180*/  @!P0 IMAD.IADD R10, R21, 0x1, R19 ;  /* 0x00000001150a8824 */ /* 0x000fc800078e0213 */
[----:B------:R0:W2:Y:S01]  /*1190*/  @!P0 LDG.E R18, desc[UR10][R12.64] ;  /* 0x0000000a0c128981 */ /* 0x0000a2000c1e1900 */
[----:B------:R-:W-:-:S05]  /*11a0*/  @!P0 LEA.HI.X R15, R20, R15, R10, 0x1, P3 ;  /* 0x0000000f140f8211 */ /* 0x000fca00018f0c0a */
[----:B------:R-:W5:Y:S01]  /*11b0*/  @!P0 LDG.E R14, desc[UR10][R14.64] ;  /* 0x0000000a0e0e8981 */ /* 0x000f62000c1e1900 */
[----:B------:R-:W-:Y:S02]  /*11c0*/  PRMT R10, RZ, 0x5410, RZ ;  /* 0x00005410ff0a7816 */ /* 0x000fe400000000ff */
[----:B0-----:R-:W-:Y:S01]  /*11d0*/  PRMT R13, RZ, 0x5410, RZ ;  /* 0x00005410ff0d7816 */ /* 0x001fe200000000ff */
        /* <DEDUP_REMOVED lines=8> */
[----:B------:R-:W-:Y:S01]  /*1260*/  FMUL.FTZ R17, R17, R17 ;  /* 0x0000001111117220 */ /* 0x000fe20000410000 */
[--C-:B------:R-:W-:Y:S02]  /*1270*/  HADD2.F32 R12, -RZ, R13.reuse.H1_H1 ;  /* 0x3000000dff0c7230 */ /* 0x100fe40000004100 */
[----:B------:R-:W-:Y:S02]  /*1280*/  HADD2.F32 R13, -RZ, R13.H0_H0 ;  /* 0x2000000dff0d7230 */ /* 0x000fe40000004100 */
[----:B------:R-:W-:Y:S01]  /*1290*/  FFMA.FTZ R17, R16, R16, R17 ;  /* 0x0000001010117223 */ /* 0x000fe20000010011 */
[----:B------:R-:W-:Y:S02]  /*12a0*/  FADD.FTZ R10, R7, R10 ;  /* 0x0000000a070a7221 */ /* 0x000fe40000010000 */
[----:B------:R-:W-:Y:S01]  /*12b0*/  FADD.FTZ R7, R12, R13 ;  /* 0x0000000d0c077221 */ /* 0x000fe20000010000 */
[----:B------:R-:W-:Y:S01]  /*12c0*/  FADD.FTZ R16, R6, R17 ;  /* 0x0000001106107221 */ /* 0x000fe20000010000 */
[----:B------:R-:W-:-:S02]  /*12d0*/  PRMT R6, RZ, 0x5410, RZ ;  /* 0x00005410ff067816 */ /* 0x000fc400000000ff */
        /* <DEDUP_REMOVED lines=12> */
[----:B------:R-:W-:Y:S01]  /*13a0*/  FADD.FTZ R7, R6, R7 ;  /* 0x0000000706077221 */ /* 0x000fe20000010000 */
        /* <DEDUP_REMOVED lines=10> */
.L_x_2877:
        /* <DEDUP_REMOVED lines=18> */
[----:B------:R-:W-:-:S04]  /*1570*/  @!P0 IMAD.WIDE.U32 R16, R21, UR4, R8 ;  /* 0x0000000415108c25 */ /* 0x000fc8000f8e0008 */
[----:B------:R-:W-:Y:S01]  /*1580*/  @!P0 IMAD R21, R21, UR5, R14 ;  /* 0x0000000515158c24 */ /* 0x000fe2000f8e020e */
[----:B0-----:R-:W-:Y:S01]  /*1590*/  @!P0 LEA R14, P2, R12, R18, 0x1 ;  /* 0x000000120c0e8211 */ /* 0x001fe200078408ff */
[----:B------:R-:W-:-:S03]  /*15a0*/  @!P0 IMAD.IADD R15, R13, 0x1, R15 ;  /* 0x000000010d0f8824 */ /* 0x000fc600078e020f */
[----:B------:R-:W-:Y:S02]  /*15b0*/  @!P0 IADD3 R21, PT, PT, R17, R21, RZ ;  /* 0x0000001511158210 */ /* 0x000fe40007ffe0ff */
[----:B------:R-:W-:Y:S02]  /*15c0*/  @!P0 LEA.HI.X R15, R12, R19, R15, 0x1, P2 ;  /* 0x000000130c0f8211 */ /* 0x000fe400010f0c0f */
[----:B-1----:R-:W-:-:S03]  /*15d0*/  @!P0 LEA R18, P3, R16, R22, 0x1 ;  /* 0x0000001610128211 */ /* 0x002fc600078608ff */
[----:B------:R-:W2:Y:S01]  /*15e0*/  @!P0 LDG.E R14, desc[UR10][R14.64] ;  /* 0x0000000a0e0e8981 */ /* 0x000ea2000c1e1900 */
[----:B------:R-:W-:-:S05]  /*15f0*/  @!P0 LEA.HI.X R19, R16, R23, R21, 0x1, P3 ;  /* 0x0000001710138211 */ /* 0x000fca00018f0c15 */
[----:B------:R-:W3:Y:S01]  /*1600*/  @!P0 LDG.E R18, desc[UR10][R18.64] ;  /* 0x0000000a12128981 */ /* 0x000ee2000c1e1900 */
[----:B------:R-:W-:Y:S02]  /*1610*/  PRMT R8, RZ, 0x5410, RZ ;  /* 0x00005410ff087816 */ /* 0x000fe400000000ff */
[----:B------:R-:W-:Y:S02]  /*1620*/  PRMT R10, RZ, 0x7610, R10 ;  /* 0x00007610ff0a7816 */ /* 0x000fe4000000000a */
[----:B------:R-:W-:Y:S01]  /*1630*/  PRMT R12, RZ, 0x7610, R12 ;  /* 0x00007610ff0c7816 */ /* 0x000fe2000000000c */
        /* <DEDUP_REMOVED lines=14> */
[----:B------:R-:W-:Y:S01]  /*1720*/  FADD.FTZ R7, R12, R17 ;  /* 0x000000110c077221 */ /* 0x000fe20000010000 */
[----:B------:R-:W-:Y:S01]  /*1730*/  FADD.FTZ R6, R6, R15 ;  /* 0x0000000f06067221 */ /* 0x000fe20000010000 */
[----:B------:R-:W-:Y:S02]  /*1740*/  FFMA.FTZ R13, R12, R12, R13 ;  /* 0x0000000c0c0d7223 */ /* 0x000fe4000001000d */
[----:B------:R-:W-:Y:S02]  /*1750*/  FADD.FTZ R7, R10, R7 ;  /* 0x000000070a077221 */ /* 0x000fe40000010000 */
[----:B------:R-:W-:-:S07]  /*1760*/  FADD.FTZ R6, R6, R13 ;  /* 0x0000000d06067221 */ /* 0x000fce0000010000 */
.L_x_2878:
        /* <DEDUP_REMOVED lines=8> */
[----:B------:R-:W-:Y:S01]  /*17f0*/  PRMT R3, RZ, 0x5410, RZ ;  /* 0x00005410ff037816 */ /* 0x000fe200000000ff */
[----:B------:R-:W-:-:S04]  /*1800*/  IMAD R2, R2, UR4, RZ ;  /* 0x0000000402027c24 */ /* 0x000fc8000f8e02ff */
[----:B------:R-:W-:-:S06]  /*1810*/  IMAD R11, R11, UR5, R2 ;  /* 0x000000050b0b7c24 */ /* 0x000fcc000f8e0202 */
[----:B------:R-:W-:Y:S05]  /*1820*/  @P0 BRA `(.L_x_2880) ;  /* 0x0000000000180947 */ /* 0x000fea0003800000 */
[----:B------:R-:W0:Y:S01]  /*1830*/  LDCU.64 UR4, c[0x0][0x390] ;  /* 0x00007200ff0477ac */ /* 0x000e220008000a00 */
[----:B------:R-:W-:Y:S02]  /*1840*/  IADD3 R11, PT, PT, R5, R11, RZ ;  /* 0x0000000b050b7210 */ /* 0x000fe40007ffe0ff */
[----:B0-----:R-:W-:-:S04]  /*1850*/  LEA R2, P0, R4, UR4, 0x1 ;  /* 0x0000000404027c11 */ /* 0x001fc8000f8008ff */
[----:B------:R-:W-:-:S05]  /*1860*/  LEA.HI.X R3, R4, UR5, R11, 0x1, P0 ;  /* 0x0000000504037c11 */ /* 0x000fca00080f0c0b */
[----:B------:R-:W2:Y:S02]  /*1870*/  LDG.E R2, desc[UR10][R2.64] ;  /* 0x0000000a02027981 */ /* 0x000ea4000c1e1900 */
[----:B--2---:R-:W-:-:S07]  /*1880*/  PRMT R3, R2, 0x5432, R2 ;  /* 0x0000543202037816 */ /* 0x004fce0000000002 */
.L_x_2880:
[----:B------:R-:W-:Y:S05]  /*1890*/  BSYNC.RECONVERGENT B0 ;  /* 0x0000000000007941 */ /* 0x000fea0003800200 */
.L_x_2879:
[--C-:B------:R-:W-:Y:S02]  /*18a0*/  HADD2.F32 R2, -RZ, R3.reuse.H0_H0 ;  /* 0x20000003ff027230 */ /* 0x100fe40000004100 */
[----:B------:R-:W-:-:S03]  /*18b0*/  HADD2.F32 R3, -RZ, R3.H1_H1 ;  /* 0x30000003ff037230 */ /* 0x000fc60000004100 */
[----:B------:R-:W-:Y:S02]  /*18c0*/  FMUL.FTZ R4, R2, R2 ;  /* 0x0000000202047220 */ /* 0x000fe40000410000 */
[C---:B------:R-:W-:Y:S02]  /*18d0*/  FADD.FTZ R2, R3.reuse, R2 ;  /* 0x0000000203027221 */ /* 0x040fe40000010000 */
[----:B------:R-:W-:Y:S02]  /*18e0*/  FFMA.FTZ R3, R3, R3, R4 ;  /* 0x0000000303037223 */ /* 0x000fe40000010004 */
[----:B------:R-:W-:Y:S02]  /*18f0*/  FADD.FTZ R7, R7, R2 ;  /* 0x0000000207077221 */ /* 0x000fe40000010000 */
[----:B------:R-:W-:-:S07]  /*1900*/  FADD.FTZ R6, R6, R3 ;  /* 0x0000000306067221 */ /* 0x000fce0000010000 */
.L_x_2874:
[----:B------:R-:W0:Y:S01]  /*1910*/  LDCU UR4, c[0x0][0x40c] ;  /* 0x00008180ff0477ac */ /* 0x000e220008000800 */
[----:B------:R-:W-:Y:S01]  /*1920*/  IMAD.MOV.U32 R26, RZ, RZ, RZ ;  /* 0x000000ffff1a7224 */ /* 0x000fe200078e00ff */
        /* <DEDUP_REMOVED lines=221> */
.L_x_2901:
        /* <DEDUP_REMOVED lines=30> */
[----:B------:R-:W0:Y:S01]  /*28e0*/  S2R R0, SR_CgaCtaId ;  /* 0x0000000000007919 */ /* 0x000e220000008800 */
[----:B------:R-:W-:Y:S01]  /*28f0*/  IADD3 R34, PT, PT, R34, R39, RZ ;  /* 0x0000002722227210 */ /* 0x000fe20007ffe0ff */
[----:B------:R-:W-:Y:S01]  /*2900*/  @!P2 FADD.FTZ R36, R36, R41 ;  /* 0x000000292424a221 */ /* 0x000fe20000010000 */
[----:B------:R-:W-:Y:S01]  /*2910*/  @!P2 FADD.FTZ R37, R37, R38 ;  /* 0x000000262525a221 */ /* 0x000fe20000010000 */
[----:B------:R-:W-:-:S02]  /*2920*/  ISETP.NE.AND P1, PT, R3, RZ, PT ;  /* 0x000000ff0300720c */ /* 0x000fc40003f25270 */
[----:B------:R-:W-:Y:S01]  /*2930*/  @!P3 FADD.FTZ R35, R35, R36 ;  /* 0x000000242323b221 */ /* 0x000fe20000010000 */
[----:B------:R-:W-:Y:S01]  /*2940*/  @!P3 FADD.FTZ R32, R32, R37 ;  /* 0x000000252020b221 */ /* 0x000fe20000010000 */
[----:B------:R-:W-:Y:S01]  /*2950*/  IMAD.IADD R33, R33, 0x1, R34 ;  /* 0x0000000121217824 */ /* 0x000fe200078e0222 */
[----:B------:R-:W-:Y:S01]  /*2960*/  ISETP.NE.AND P2, PT, R48, RZ, PT ;  /* 0x000000ff3000720c */ /* 0x000fe20003f45270 */
[----:B------:R-:W-:Y:S01]  /*2970*/  @!P4 FADD.FTZ R30, R30, R35 ;  /* 0x000000231e1ec221 */ /* 0x000fe20000010000 */
[----:B------:R-:W-:Y:S01]  /*2980*/  @!P4 FADD.FTZ R31, R31, R32 ;  /* 0x000000201f1fc221 */ /* 0x000fe20000010000 */
[----:B------:R-:W-:Y:S02]  /*2990*/  ISETP.NE.AND P3, PT, R50, RZ, PT ;  /* 0x000000ff3200720c */ /* 0x000fe40003f65270 */
[----:B------:R-:W-:Y:S01]  /*29a0*/  @!P6 FADD.FTZ R29, R29, R30 ;  /* 0x0000001e1d1de221 */ /* 0x000fe20000010000 */
[----:B------:R-:W-:Y:S01]  /*29b0*/  @!P6 FADD.FTZ R26, R26, R31 ;  /* 0x0000001f1a1ae221 */ /* 0x000fe20000010000 */
[----:B------:R-:W-:-:S02]  /*29c0*/  ISETP.NE.AND P6, PT, R59, RZ, PT ;  /* 0x000000ff3b00720c */ /* 0x000fc40003fc5270 */
[----:B------:R-:W-:Y:S02]  /*29d0*/  IADD3 R28, PT, PT, R28, R33, RZ ;  /* 0x000000211c1c7210 */ /* 0x000fe40007ffe0ff */
[----:B------:R-:W-:Y:S02]  /*29e0*/  ISETP.NE.AND P4, PT, R51, RZ, PT ;  /* 0x000000ff3300720c */ /* 0x000fe40003f85270 */
[----:B------:R-:W-:Y:S01]  /*29f0*/  ISETP.NE.AND P5, PT, R53, RZ, PT ;  /* 0x000000ff3500720c */ /* 0x000fe20003fa5270 */
[----:B------:R-:W-:Y:S01]  /*2a00*/  IMAD.IADD R27, R27, 0x1, R28 ;  /* 0x000000011b1b7824 */ /* 0x000fe200078e021c */
[----:B------:R-:W-:-:S04]  /*2a10*/  MOV R3, 0x400 ;  /* 0x0000040000037802 */ /* 0x000fc80000000f00 */
[----:B------:R-:W-:Y:S01]  /*2a20*/  IADD3 R20, PT, PT, R20, R27, RZ ;  /* 0x0000001b14147210 */ /* 0x000fe20007ffe0ff */
[----:B------:R-:W-:Y:S01]  /*2a30*/  @!P6 FADD.FTZ R24, R24, R29 ;  /* 0x0000001d1818e221 */ /* 0x000fe20000010000 */
[----:B------:R-:W-:Y:S01]  /*2a40*/  @!P6 FADD.FTZ R25, R25, R26 ;  /* 0x0000001a1919e221 */ /* 0x000fe20000010000 */
[----:B0-----:R-:W-:Y:S02]  /*2a50*/  LEA R0, R0, R3, 0x18 ;  /* 0x0000000300007211 */ /* 0x001fe400078ec0ff */
[----:B------:R-:W-:Y:S02]  /*2a60*/  IMAD.IADD R17, R17, 0x1, R20 ;  /* 0x0000000111117824 */ /* 0x000fe400078e0214 */
[----:B------:R-:W-:Y:S01]  /*2a70*/  @!P0 FADD.FTZ R21, R21, R24 ;  /* 0x0000001815158221 */ /* 0x000fe20000010000 */
[----:B------:R-:W-:Y:S01]  /*2a80*/  @!P0 FADD.FTZ R22, R22, R25 ;  /* 0x0000001916168221 */ /* 0x000fe20000010000 */
[----:B--2---:R-:W-:Y:S02]  /*2a90*/  IMAD R0, R49, 0xb4, R0 ;  /* 0x000000b431007824 */ /* 0x004fe400078e0200 */
[----:B------:R-:W-:Y:S01]  /*2aa0*/  @!P1 FADD.FTZ R18, R18, R21 ;  /* 0x0000001512129221 */ /* 0x000fe20000010000 */
[----:B------:R-:W-:Y:S01]  /*2ab0*/  @!P1 FADD.FTZ R19, R19, R22 ;  /* 0x0000001613139221 */ /* 0x000fe20000010000 */
[----:B------:R-:W-:-:S02]  /*2ac0*/  IADD3 R14, PT, PT, R14, R17, RZ ;  /* 0x000000110e0e7210 */ /* 0x000fc40007ffe0ff */
[----:B------:R-:W-:Y:S01]  /*2ad0*/  @!P2 FADD.FTZ R15, R15, R18 ;  /* 0x000000120f0fa221 */ /* 0x000fe20000010000 */
[----:B------:R-:W-:Y:S01]  /*2ae0*/  @!P2 FADD.FTZ R16, R16, R19 ;  /* 0x000000131010a221 */ /* 0x000fe20000010000 */
[----:B------:R1:W-:Y:S01]  /*2af0*/  STS [R0+0x10], R23 ;  /* 0x0000101700007388 */ /* 0x0003e20000000800 */
        /* <DEDUP_REMOVED lines=50> */
.L_x_2881:
[----:B-1----:R-:W0:Y:S01]  /*2e20*/  S2R R9, SR_CgaCtaId ;  /* 0x0000000000097919 */ /* 0x002e220000008800 */
[----:B------:R-:W1:Y:S01]  /*2e30*/  LDC R13, c[0x0][0x40c] ;  /* 0x00010300ff0d7b82 */ /* 0x000e620000000800 */
[----:B------:R-:W-:Y:S01]  /*2e40*/  MOV R8, 0x400 ;  /* 0x0000040000087802 */ /* 0x000fe20000000f00 */
[----:B------:R-:W-:Y:S05]  /*2e50*/  WARPSYNC.ALL ;  /* 0x0000000000007948 */ /* 0x000fea0003800000 */
[----:B------:R-:W2:Y:S01]  /*2e60*/  S2R R3, SR_TID.X ;  /* 0x0000000000037919 */ /* 0x000ea20000002100 */
[----:B------:R-:W-:Y:S02]  /*2e70*/  MOV R2, RZ ;  /* 0x000000ff00027202 */ /* 0x000fe40000000f00 */
[----:B0-----:R-:W-:-:S03]  /*2e80*/  LEA R5, R9, R8, 0x18 ;  /* 0x0000000809057211 */ /* 0x001fc600078ec0ff */
[----:B--2---:R-:W-:-:S04]  /*2e90*/  IMAD.HI.U32 R2, R3, 0x12492493, R2 ;  /* 0x1249249303027827 */ /* 0x004fc800078e0002 */
        /* <DEDUP_REMOVED lines=36> */
.L_x_2882:
        /* <DEDUP_REMOVED lines=9> */
.L_x_2883:
        /* <DEDUP_REMOVED lines=9> */
.L_x_2884:
        /* <DEDUP_REMOVED lines=9> */
.L_x_2885:
        /* <DEDUP_REMOVED lines=9> */
.L_x_2886:
[----:B------:R-:W-:Y:S01]  /*3320*/  SEL R3, R0, RZ, P1 ;  /* 0x000000ff00037207 */ /* 0x000fe20000800000 */
[----:B------:R-:W-:-:S03]  /*3330*/  HFMA2 R0, -RZ, RZ, 0, 1.1920928955078125e-07 ;  /* 0x00000002ff007431 */ /* 0x000fc600000001ff */
[----:B------:R-:W-:Y:S01]  /*3340*/  IADD3 R50, PT, PT, R50, R3, RZ ;  /* 0x0000000332327210 */ /* 0x000fe20007ffe0ff */
[----:B------:R-:W-:-:S07]  /*3350*/  IMAD.MOV.U32 R3, RZ, RZ, R4 ;  /* 0x000000ffff037224 */ /* 0x000fce00078e0004 */
[----:B------:R-:W-:Y:S05]  /*3360*/  WARPSYNC.COLLECTIVE R49, `(.L_x_2887) ;  /* 0x0000000031087348 */ /* 0x000fea0003c00000 */
[----:B------:R0:W1:Y:S02]  /*3370*/  SHFL.UP P6, R0, R3, R0, R48 ;  /* 0x0400000003007389 */ /* 0x00006400000c0030 */
[----:B01----:R-:W-:Y:S05]  /*3380*/  ENDCOLLECTIVE ;  /* 0x000000000000791b */ /* 0x003fea0003800000 */
.L_x_2887:
        /* <DEDUP_REMOVED lines=9> */
.L_x_2888:
        /* <DEDUP_REMOVED lines=9> */
.L_x_2889:
[----:B------:R-:W-:Y:S01]  /*34b0*/  SEL R3, R0, RZ, P1 ;  /* 0x000000ff00037207 */ /* 0x000fe20000800000 */
[----:B------:R-:W-:-:S04]  /*34c0*/  IMAD.MOV.U32 R0, RZ, RZ, 0x4 ;  /* 0x00000004ff007424 */ /* 0x000fc800078e00ff */
[----:B------:R-:W-:Y:S01]  /*34d0*/  IMAD.IADD R50, R50, 0x1, R3 ;  /* 0x0000000132327824 */ /* 0x000fe200078e0203 */
[----:B------:R-:W-:-:S07]  /*34e0*/  MOV R3, R4 ;  /* 0x0000000400037202 */ /* 0x000fce0000000f00 */
[----:B------:R-:W-:Y:S05]  /*34f0*/  WARPSYNC.COLLECTIVE R49, `(.L_x_2890) ;  /* 0x0000000031087348 */ /* 0x000fea0003c00000 */
[----:B------:R0:W1:Y:S02]  /*3500*/  SHFL.UP P6, R0, R3, R0, R48 ;  /* 0x0400000003007389 */ /* 0x00006400000c0030 */
[----:B01----:R-:W-:Y:S05]  /*3510*/  ENDCOLLECTIVE ;  /* 0x000000000000791b */ /* 0x003fea0003800000 */
.L_x_2890:
        /* <DEDUP_REMOVED lines=8> */
.L_x_2891:
        /* <DEDUP_REMOVED lines=9> */
.L_x_2892:
        /* <DEDUP_REMOVED lines=8> */
.L_x_2893:
        /* <DEDUP_REMOVED lines=9> */
.L_x_2894:
        /* <DEDUP_REMOVED lines=9> */
.L_x_2895:
        /* <DEDUP_REMOVED lines=9> */
.L_x_2896:
        /* <DEDUP_REMOVED lines=8> */
.L_x_2897:
        /* <DEDUP_REMOVED lines=9> */
.L_x_2898:
[----:B------:R-:W-:Y:S01]  /*3970*/  ISETP.NE.AND P0, PT, R61, RZ, PT ;  /* 0x000000ff3d00720c */ /* 0x000fe20003f05270 */
[----:B------:R-:W-:Y:S01]  /*3980*/  IMAD.MOV.U32 R3, RZ, RZ, R4 ;  /* 0x000000ffff037224 */ /* 0x000fe200078e0004 */
[----:B------:R-:W-:Y:S01]  /*3990*/  MOV R60, R0 ;  /* 0x00000000003c7202 */ /* 0x000fe20000000f00 */
[----:B------:R-:W-:-:S10]  /*39a0*/  HFMA2 R0, -RZ, RZ, 0, 5.9604644775390625e-08 ;  /* 0x00000001ff007431 */ /* 0x000fd400000001ff */
[----:B------:R-:W-:Y:S05]  /*39b0*/  WARPSYNC.COLLECTIVE R49, `(.L_x_2899) ;  /* 0x0000000031087348 */ /* 0x000fea0003c00000 */
[----:B------:R0:W1:Y:S02]  /*39c0*/  SHFL.UP P6, R0, R3, R0, R48 ;  /* 0x0400000003007389 */ /* 0x00006400000c0030 */
[----:B01----:R-:W-:Y:S05]  /*39d0*/  ENDCOLLECTIVE ;  /* 0x000000000000791b */ /* 0x003fea0003800000 */
.L_x_2899:
[----:B------:R-:W-:Y:S01]  /*39e0*/  MOV R3, R2 ;  /* 0x0000000200037202 */ /* 0x000fe20000000f00 */
[----:B------:R-:W-:Y:S02]  /*39f0*/  IMAD.MOV.U32 R4, RZ, RZ, R0 ;  /* 0x000000ffff047224 */ /* 0x000fe400078e0000 */
[----:B------:R-:W-:-:S07]  /*3a00*/  IMAD.MOV.U32 R0, RZ, RZ, 0x1 ;  /* 0x00000001ff007424 */ /* 0x000fce00078e00ff */
[----:B------:R-:W-:Y:S05]  /*3a10*/  WARPSYNC.COLLECTIVE R49, `(.L_x_2900) ;  /* 0x0000000031087348 */ /* 0x000fea0003c00000 */
[----:B------:R0:W1:Y:S02]  /*3a20*/  SHFL.UP P6, R0, R3, R0, R48 ;  /* 0x0400000003007389 */ /* 0x00006400000c0030 */
[----:B01----:R-:W-:Y:S05]  /*3a30*/  ENDCOLLECTIVE ;  /* 0x000000000000791b */ /* 0x003fea0003800000 */
.L_x_2900:
[----:B------:R-:W-:Y:S01]  /*3a40*/  MOV R2, R0 ;  /* 0x0000000000027202 */ /* 0x000fe20000000f00 */
[----:B------:R-:W-:Y:S06]  /*3a50*/  BRA `(.L_x_2901) ;  /* 0xffffffec00287947 */ /* 0x000fec000383ffff */
.L_x_2902:
        /* <DEDUP_REMOVED lines=10> */
.L_x_3685:


//--------------------- .text._Z30group_norm_nhwc_fwd_sum_kernelI11Fp16IOFp32WLi256EEv26Group_norm_nhwc_fwd_params --------------------------
	.section	.text._Z30group_norm_nhwc_fwd_sum_kernelI11Fp16IOFp32WLi256EEv26Group_norm_nhwc_fwd_params,"ax",@progbits
	.align	128
        .global         _Z30group_norm_nhwc_fwd_sum_kernelI11Fp16IOFp32WLi256EEv26Group_norm_nhwc_fwd_params
        .type           _Z30group_norm_nhwc_fwd_sum_kernelI11Fp16IOFp32WLi256EEv26Group_norm_nhwc_fwd_params,@function
        .size           _Z30group_norm_nhwc_fwd_sum_kernelI11Fp16IOFp32WLi256EEv26Group_norm_nhwc_fwd_params,(.L_x_3686 - _Z30group_norm_nhwc_fwd_sum_kernelI11Fp16IOFp32WLi256EEv26Group_norm_nhwc_fwd_params)
        .other          _Z30group_norm_nhwc_fwd_sum_kernelI11Fp16IOFp32WLi256EEv26Group_norm_nhwc_fwd_params,@"STO_CUDA_ENTRY STV_DEFAULT"
_Z30group_norm_nhwc_fwd_sum_kernelI11Fp16IOFp32WLi256EEv26Group_norm_nhwc_fwd_params:
.text._Z30group_norm_nhwc_fwd_sum_kernelI11Fp16IOFp32WLi256EEv26Group_norm_nhwc_fwd_params:
        /* <DEDUP_REMOVED lines=23> */
[----:B------:R-:W-:Y:S02]  /*0170*/  ISETP.GT.U32.AND P0, PT, R6, -0x8, PT ;  /* 0xfffffff80600780c */ /* 0x000fe40003f04070 */
[----:B------:R-:W-:-:S03]  /*0180*/  LOP3.LUT R27, R21, 0x7, RZ, 0xc0, !PT ;  /* 0x00000007151b7812 */ /* 0x000fc600078ec0ff */
[----:B------:R-:W1:Y:S08]  /*0190*/  S2UR UR6, SR_CTAID.Z ;  /* 0x00000000000679c3 */ /* 0x000e700000002700 */
[----:B------:R-:W1:Y:S01]  /*01a0*/  LDC.64 R22, c[0x0][0x3f0] ;  /* 0x0000fc00ff167b82 */ /* 0x000e620000000a00 */
[----:B0-----:R-:W-:-:S05]  /*01b0*/  IMAD R2, R3, UR7, R0 ;  /* 0x0000000703027c24 */ /* 0x001fca000f8e0200 */
[----:B------:R-:W-:-:S03]  /*01c0*/  SHF.R.S32.HI R3, RZ, 0x1f, R2 ;  /* 0x0000001fff037819 */ /* 0x000fc60000011402 */
[----:B-1----:R-:W-:-:S04]  /*01d0*/  IMAD.WIDE.U32 R4, R22, UR6, R2 ;  /* 0x0000000616047c25 */ /* 0x002fc8000f8e0002 */
        /* <DEDUP_REMOVED lines=10> */
.L_x_2905:
[----:B------:R-:W0:Y:S01]  /*0280*/  @!P0 LDC.64 R6, c[0x0][0x390] ;  /* 0x0000e400ff068b82 */ /* 0x000e220000000a00 */
[----:B------:R-:W-:Y:S02]  /*0290*/  @!P0 VIADD R11, R20, 0xfffffffd ;  /* 0xfffffffd140b8836 */ /* 0x000fe40000000000 */
[----:B------:R-:W-:-:S03]  /*02a0*/  @!P0 IMAD.MOV.U32 R22, RZ, RZ, R4 ;  /* 0x000000ffff168224 */ /* 0x000fc600078e0004 */
[----:B------:R-:W-:-:S05]  /*02b0*/  @!P0 SHF.R.S32.HI R8, RZ, 0x1f, R11 ;  /* 0x0000001fff088819 */ /* 0x000fca000001140b */
[----:B-1----:R-:W-:Y:S02]  /*02c0*/  @!P0 IMAD R10, R8, UR6, RZ ;  /* 0x00000006080a8c24 */ /* 0x002fe4000f8e02ff */
[----:B------:R-:W-:-:S04]  /*02d0*/  @!P0 IMAD.WIDE.U32 R8, R11, UR6, R22 ;  /* 0x000000060b088c25 */ /* 0x000fc8000f8e0016 */
[----:B------:R-:W-:-:S05]  /*02e0*/  @!P0 IMAD R11, R11, UR7, R10 ;  /* 0x000000070b0b8c24 */ /* 0x000fca000f8e020a */
[----:B------:R-:W-:Y:S02]  /*02f0*/  @!P0 IADD3 R9, PT, PT, R9, R11, RZ ;  /* 0x0000000b09098210 */ /* 0x000fe40007ffe0ff */
[----:B0-----:R-:W-:-:S04]  /*0300*/  @!P0 LEA R6, P1, R8, R6, 0x1 ;  /* 0x0000000608068211 */ /* 0x001fc800078208ff */
[----:B------:R-:W-:Y:S01]  /*0310*/  @!P0 LEA.HI.X R9, R8, R7, R9, 0x1, P1 ;  /* 0x0000000708098211 */ /* 0x000fe200008f0c09 */
[----:B------:R-:W-:-:S06]  /*0320*/  @!P0 IMAD.MOV.U32 R8, RZ, RZ, R6 ;  /* 0x000000ffff088224 */ /* 0x000fcc00078e0006 */
        /* <DEDUP_REMOVED lines=9> */
[----:B------:R-:W-:-:S03]  /*03c0*/  @!P0 IMAD.MOV.U32 R22, RZ, RZ, R4 ;  /* 0x000000ffff168224 */ /* 0x000fc600078e0004 */
[----:B------:R-:W-:Y:S02]  /*03d0*/  @!P0 SHF.R.S32.HI R10, RZ, 0x1f, R25 ;  /* 0x0000001fff0a8819 */ /* 0x000fe40000011419 */
[----:B------:R-:W1:Y:S01]  /*03e0*/  @!P0 LDC.64 R14, c[0x0][0x390] ;  /* 0x0000e400ff0e8b82 */ /* 0x000e620000000a00 */
[----:B------:R-:W-:Y:S02]  /*03f0*/  @!P0 SHF.R.S32.HI R12, RZ, 0x1f, R13 ;  /* 0x0000001fff0c8819 */ /* 0x000fe4000001140d */
[----:B------:R-:W-:Y:S02]  /*0400*/  @!P0 IMAD R8, R10, UR6, RZ ;  /* 0x000000060a088c24 */ /* 0x000fe4000f8e02ff */
[----:B------:R-:W-:-:S04]  /*0410*/  @!P0 IMAD.WIDE.U32 R10, R25, UR6, R22 ;  /* 0x00000006190a8c25 */ /* 0x000fc8000f8e0016 */
[----:B------:R-:W-:Y:S02]  /*0420*/  @!P0 IMAD R31, R25, UR7, R8 ;  /* 0x00000007191f8c24 */ /* 0x000fe4000f8e0208 */
[----:B------:R-:W2:Y:S01]  /*0430*/  @!P0 LDC.64 R8, c[0x0][0x390] ;  /* 0x0000e400ff088b82 */ /* 0x000ea20000000a00 */
[----:B------:R-:W-:Y:S02]  /*0440*/  @!P0 IMAD R12, R12, UR6, RZ ;  /* 0x000000060c0c8c24 */ /* 0x000fe4000f8e02ff */
[----:B------:R-:W-:Y:S01]  /*0450*/  @!P0 IMAD.IADD R31, R11, 0x1, R31 ;  /* 0x000000010b1f8824 */ /* 0x000fe200078e021f */
[----:B0-----:R-:W-:Y:S01]  /*0460*/  @!P0 LEA R30, P1, R10, R6, 0x1 ;  /* 0x000000060a1e8211 */ /* 0x001fe200078208ff */
[----:B------:R-:W-:-:S03]  /*0470*/  @!P0 IMAD R11, R13, UR7, R12 ;  /* 0x000000070d0b8c24 */ /* 0x000fc6000f8e020c */
[----:B------:R-:W-:Y:S01]  /*0480*/  @!P0 LEA.HI.X R31, R10, R7, R31, 0x1, P1 ;  /* 0x000000070a1f8211 */ /* 0x000fe200008f0c1f */
[----:B------:R-:W-:Y:S01]  /*0490*/  @!P0 IMAD.WIDE.U32 R6, R13, UR6, R22 ;  /* 0x000000060d068c25 */ /* 0x000fe2000f8e0016 */
[----:B------:R-:W-:Y:S01]  /*04a0*/  @!P0 SHF.R.S32.HI R10, RZ, 0x1f, R20 ;  /* 0x0000001fff0a8819 */ /* 0x000fe20000011414 */
[----:B------:R-:W0:Y:S02]  /*04b0*/  @!P0 LDC.64 R12, c[0x0][0x390] ;  /* 0x0000e400ff0c8b82 */ /* 0x000e240000000a00 */
[----:B------:R-:W-:Y:S01]  /*04c0*/  @!P0 IMAD.IADD R7, R7, 0x1, R11 ;  /* 0x0000000107078824 */ /* 0x000fe200078e020b */
[----:B------:R3:W4:Y:S01]  /*04d0*/  @!P0 LDG.E R25, desc[UR10][R30.64] ;  /* 0x0000000a1e198981 */ /* 0x000722000c1e1900 */
[----:B------:R-:W-:Y:S01]  /*04e0*/  @!P0 IMAD R33, R10, UR6, RZ ;  /* 0x000000060a218c24 */ /* 0x000fe2000f8e02ff */
[----:B-1----:R-:W-:Y:S01]  /*04f0*/  @!P0 LEA R14, P1, R6, R14, 0x1 ;  /* 0x0000000e060e8211 */ /* 0x002fe200078208ff */
[C---:B------:R-:W-:Y:S01]  /*0500*/  @!P0 IMAD.WIDE.U32 R10, R20.reuse, UR6, R22 ;  /* 0x00000006140a8c25 */ /* 0x040fe2000f8e0016 */
[----:B------:R-:W-:-:S03]  /*0510*/  @!P0 IADD3 R24, PT, PT, R20, 0x1, RZ ;  /* 0x0000000114188810 */ /* 0x000fc60007ffe0ff */
[----:B------:R-:W-:Y:S01]  /*0520*/  @!P0 IMAD R33, R20, UR7, R33 ;  /* 0x0000000714218c24 */ /* 0x000fe2000f8e0221 */
[----:B---3--:R-:W-:Y:S02]  /*0530*/  @!P0 LEA.HI.X R31, R6, R15, R7, 0x1, P1 ;  /* 0x0000000f061f8211 */ /* 0x008fe400008f0c07 */
[----:B--2---:R-:W-:Y:S01]  /*0540*/  @!P0 LEA R26, P1, R10, R8, 0x1 ;  /* 0x000000080a1a8211 */ /* 0x004fe200078208ff */
[----:B------:R-:W-:Y:S01]  /*0550*/  @!P0 IMAD.IADD R8, R11, 0x1, R33 ;  /* 0x000000010b088824 */ /* 0x000fe200078e0221 */
[----:B------:R-:W-:Y:S01]  /*0560*/  @!P0 MOV R30, R14 ;  /* 0x0000000e001e8202 */ /* 0x000fe20000000f00 */
[----:B------:R-:W1:Y:S01]  /*0570*/  @!P0 LDC.64 R6, c[0x0][0x390] ;  /* 0x0000e400ff068b82 */ /* 0x000e620000000a00 */
[----:B------:R-:W-:Y:S01]  /*0580*/  @!P0 SHF.R.S32.HI R15, RZ, 0x1f, R24 ;  /* 0x0000001fff0f8819 */ /* 0x000fe20000011418 */
[----:B------:R-:W-:Y:S02]  /*0590*/  @!P0 VIADD R33, R20, 0x2 ;  /* 0x0000000214218836 */ /* 0x000fe40000000000 */
[----:B------:R2:W3:Y:S02]  /*05a0*/  @!P0 LDG.E R22, desc[UR10][R30.64] ;  /* 0x0000000a1e168981 */ /* 0x0004e4000c1e1900 */
[----:B------:R-:W-:-:S04]  /*05b0*/  @!P0 IMAD R11, R15, UR6, RZ ;  /* 0x000000060f0b8c24 */ /* 0x000fc8000f8e02ff */
[----:B------:R-:W-:Y:S01]  /*05c0*/  @!P0 IMAD R11, R24, UR7, R11 ;  /* 0x00000007180b8c24 */ /* 0x000fe2000f8e020b */
[----:B--2---:R-:W-:Y:S01]  /*05d0*/  @!P0 LEA.HI.X R31, R10, R9, R8, 0x1, P1 ;  /* 0x000000090a1f8211 */ /* 0x004fe200008f0c08 */
[----:B------:R-:W-:Y:S01]  /*05e0*/  @!P0 IMAD.MOV.U32 R8, RZ, RZ, R4 ;  /* 0x000000ffff088224 */ /* 0x000fe200078e0004 */
[----:B------:R-:W-:Y:S01]  /*05f0*/  @!P0 MOV R9, R23 ;  /* 0x0000001700098202 */ /* 0x000fe20000000f00 */
[----:B------:R-:W-:Y:S01]  /*0600*/  @!P0 IMAD.MOV.U32 R30, RZ, RZ, R26 ;  /* 0x000000ffff1e8224 */ /* 0x000fe200078e001a */
[----:B------:R-:W-:Y:S01]  /*0610*/  @!P0 SHF.R.S32.HI R10, RZ, 0x1f, R33 ;  /* 0x0000001fff0a8819 */ /* 0x000fe20000011421 */
[----:B------:R-:W-:-:S03]  /*0620*/  @!P0 IMAD.WIDE.U32 R14, R24, UR6, R8 ;  /* 0x00000006180e8c25 */ /* 0x000fc6000f8e0008 */
[----:B------:R-:W2:Y:S01]  /*0630*/  @!P0 LDC.64 R8, c[0x0][0x390] ;  /* 0x0000e400ff088b82 */ /* 0x000ea20000000a00 */
[----:B------:R1:W5:Y:S01]  /*0640*/  @!P0 LDG.E R24, desc[UR10][R30.64] ;  /* 0x0000000a1e188981 */ /* 0x000362000c1e1900 */
[----:B------:R-:W-:Y:S01]  /*0650*/  @!P0 IMAD R32, R10, UR6, RZ ;  /* 0x000000060a208c24 */ /* 0x000fe2000f8e02ff */
[----:B------:R-:W-:Y:S01]  /*0660*/  @!P0 IADD3 R15, PT, PT, R15, R11, RZ ;  /* 0x0000000b0f0f8210 */ /* 0x000fe20007ffe0ff */
[----:B------:R-:W-:Y:S01]  /*0670*/  @!P0 IMAD.MOV.U32 R10, RZ, RZ, R4 ;  /* 0x000000ffff0a8224 */ /* 0x000fe200078e0004 */
[----:B0-----:R-:W-:Y:S01]  /*0680*/  @!P0 LEA R28, P1, R14, R12, 0x1 ;  /* 0x0000000c0e1c8211 */ /* 0x001fe200078208ff */
[----:B------:R-:W-:Y:S02]  /*0690*/  @!P0 IMAD.MOV.U32 R11, RZ, RZ, R23 ;  /* 0x000000ffff0b8224 */ /* 0x000fe400078e0017 */
[----:B------:R-:W-:Y:S01]  /*06a0*/  @!P0 VIADD R26, R20, 0x3 ;  /* 0x00000003141a8836 */ /* 0x000fe20000000000 */
[----:B------:R-:W-:Y:S01]  /*06b0*/  @!P0 LEA.HI.X R15, R14, R13, R15, 0x1, P1 ;  /* 0x0000000d0e0f8211 */ /* 0x000fe200008f0c0f */
[C---:B------:R-:W-:Y:S01]  /*06c0*/  @!P0 IMAD.WIDE.U32 R10, R33.reuse, UR6, R10 ;  /* 0x00000006210a8c25 */ /* 0x040fe2000f8e000a */
[----:B------:R-:W0:Y:S03]  /*06d0*/  @!P0 LDC.64 R12, c[0x0][0x390] ;  /* 0x0000e400ff0c8b82 */ /* 0x000e260000000a00 */
[----:B------:R-:W-:Y:S01]  /*06e0*/  @!P0 IMAD R33, R33, UR7, R32 ;  /* 0x0000000721218c24 */ /* 0x000fe2000f8e0220 */
[----:B------:R-:W-:Y:S01]  /*06f0*/  @!P0 SHF.R.S32.HI R32, RZ, 0x1f, R26 ;  /* 0x0000001fff208819 */ /* 0x000fe2000001141a */
[----:B------:R-:W-:Y:S01]  /*0700*/  @!P0 IMAD.MOV.U32 R14, RZ, RZ, R28 ;  /* 0x000000ffff0e8224 */ /* 0x000fe200078e001c */
[----:B-1----:R-:W-:-:S02]  /*0710*/  @!P0 LEA R30, P1, R10, R6, 0x1 ;  /* 0x000000060a1e8211 */ /* 0x002fc400078208ff */
[----:B------:R-:W-:Y:S01]  /*0720*/  @!P0 IADD3 R11, PT, PT, R11, R33, RZ ;  /* 0x000000210b0b8210 */ /* 0x000fe20007ffe0ff */
[----:B------:R-:W-:Y:S01]  /*0730*/  @!P0 VIADD R31, R20, 0x4 ;  /* 0x00000004141f8836 */ /* 0x000fe20000000000 */
[----:B------:R-:W-:Y:S01]  /*0740*/  @!P0 MOV R6, R4 ;  /* 0x0000000400068202 */ /* 0x000fe20000000f00 */
[----:B------:R-:W-:Y:S01]  /*0750*/  @!P0 IMAD R33, R32, UR6, RZ ;  /* 0x0000000620218c24 */ /* 0x000fe2000f8e02ff */
[----:B------:R-:W-:Y:S01]  /*0760*/  @!P0 LEA.HI.X R11, R10, R7, R11, 0x1, P1 ;  /* 0x000000070a0b8211 */ /* 0x000fe200008f0c0b */
[----:B------:R-:W-:Y:S01]  /*0770*/  @!P0 IMAD.MOV.U32 R7, RZ, RZ, R23 ;  /* 0x000000ffff078224 */ /* 0x000fe200078e0017 */
[----:B------:R-:W-:Y:S01]  /*0780*/  @!P0 MOV R10, R30 ;  /* 0x0000001e000a8202 */ /* 0x000fe20000000f00 */
[----:B------:R-:W5:Y:S01]  /*0790*/  @!P0 LDG.E R28, desc[UR10][R14.64] ;  /* 0x0000000a0e1c8981 */ /* 0x000f62000c1e1900 */
[----:B------:R-:W-:Y:S01]  /*07a0*/  @!P0 SHF.R.S32.HI R32, RZ, 0x1f, R31 ;  /* 0x0000001fff208819 */ /* 0x000fe2000001141f */
[----:B------:R-:W-:-:S04]  /*07b0*/  @!P0 IMAD.WIDE.U32 R6, R26, UR6, R6 ;  /* 0x000000061a068c25 */ /* 0x000fc8000f8e0006 */
[----:B------:R-:W-:Y:S02]  /*07c0*/  @!P0 IMAD R33, R26, UR7, R33 ;  /* 0x000000071a218c24 */ /* 0x000fe4000f8e0221 */
[----:B------:R1:W5:Y:S01]  /*07d0*/  @!P0 LDG.E R26, desc[UR10][R10.64] ;  /* 0x0000000a0a1a8981 */ /* 0x000362000c1e1900 */
[----:B------:R-:W-:Y:S01]  /*07e0*/  @!P0 IMAD R32, R32, UR6, RZ ;  /* 0x0000000620208c24 */ /* 0x000fe2000f8e02ff */
[----:B--2---:R-:W-:Y:S01]  /*07f0*/  @!P0 LEA R8, P1, R6, R8, 0x1 ;  /* 0x0000000806088211 */ /* 0x004fe200078208ff */
[----:B------:R-:W-:-:S05]  /*0800*/  @!P0 IMAD.IADD R7, R7, 0x1, R33 ;  /* 0x0000000107078824 */ /* 0x000fca00078e0221 */
[----:B------:R-:W-:Y:S01]  /*0810*/  @!P0 LEA.HI.X R7, R6, R9, R7, 0x1, P1 ;  /* 0x0000000906078211 */ /* 0x000fe200008f0c07 */
[----:B------:R-:W-:Y:S01]  /*0820*/  @!P0 IMAD.MOV.U32 R6, RZ, RZ, R8 ;  /* 0x000000ffff068224 */ /* 0x000fe200078e0008 */
[----:B-1----:R-:W-:Y:S01]  /*0830*/  @!P0 MOV R10, R4 ;  /* 0x00000004000a8202 */ /* 0x002fe20000000f00 */
[----:B------:R-:W-:-:S03]  /*0840*/  @!P0 IMAD.MOV.U32 R11, RZ, RZ, R23 ;  /* 0x000000ffff0b8224 */ /* 0x000fc600078e0017 */
[----:B------:R1:W2:Y:S01]  /*0850*/  @!P0 LDG.E R8, desc[UR10][R6.64] ;  /* 0x0000000a06088981 */ /* 0x0002a2000c1e1900 */
[----:B------:R-:W-:-:S04]  /*0860*/  @!P0 IMAD.WIDE.U32 R14, R31, UR6, R10 ;  /* 0x000000061f0e8c25 */ /* 0x000fc8000f8e000a */
[----:B------:R-:W-:Y:S01]  /*0870*/  @!P0 IMAD R31, R31, UR7, R32 ;  /* 0x000000071f1f8c24 */ /* 0x000fe2000f8e0220 */
[----:B0-----:R-:W-:-:S04]  /*0880*/  @!P0 LEA R12, P1, R14, R12, 0x1 ;  /* 0x0000000c0e0c8211 */ /* 0x001fc800078208ff */
[----:B------:R-:W-:-:S04]  /*0890*/  @!P0 IADD3 R9, PT, PT, R15, R31, RZ ;  /* 0x0000001f0f098210 */ /* 0x000fc80007ffe0ff */
[----:B------:R-:W-:Y:S02]  /*08a0*/  @!P0 LEA.HI.X R13, R14, R13, R9, 0x1, P1 ;  /* 0x0000000d0e0d8211 */ /* 0x000fe400008f0c09 */
[----:B-1----:R-:W-:-:S03]  /*08b0*/  @!P0 MOV R6, R12 ;  /* 0x0000000c00068202 */ /* 0x002fc60000000f00 */
[----:B------:R-:W-:-:S05]  /*08c0*/  @!P0 IMAD.MOV.U32 R7, RZ, RZ, R13 ;  /* 0x000000ffff078224 */ /* 0x000fca00078e000d */
[----:B------:R0:W2:Y:S02]  /*08d0*/  @!P0 LDG.E R9, desc[UR10][R6.64] ;  /* 0x0000000a06098981 */ /* 0x0000a4000c1e1900 */
[----:B0-----:R-:W-:Y:S01]  /*08e0*/  PRMT R7, RZ, 0x5410, RZ ;  /* 0x00005410ff077816 */ /* 0x001fe200000000ff */
[--C-:B------:R-:W-:Y:S02]  /*08f0*/  HADD2.F32 R10, -RZ, R29.reuse.H0_H0 ;  /* 0x2000001dff0a7230 */ /* 0x100fe40000004100 */
[----:B------:R-:W-:-:S05]  /*0900*/  HADD2.F32 R29, -RZ, R29.H1_H1 ;  /* 0x3000001dff1d7230 */ /* 0x000fca0000004100 */
[----:B------:R-:W-:-:S04]  /*0910*/  FADD.FTZ R12, R10, R29 ;  /* 0x0000001d0a0c7221 */ /* 0x000fc80000010000 */
[----:B------:R-:W-:Y:S01]  /*0920*/  FADD.FTZ R17, R12, R17 ;  /* 0x000000110c117221 */ /* 0x000fe20000010000 */
[----:B------:R-:W-:Y:S01]  /*0930*/  PRMT R12, RZ, 0x7610, R12 ;  /* 0x00007610ff0c7816 */ /* 0x000fe2000000000c */
[----:B------:R-:W-:-:S04]  /*0940*/  FMUL.FTZ R29, R29, R29 ;  /* 0x0000001d1d1d7220 */ /* 0x000fc80000410000 */
[----:B------:R-:W-:-:S04]  /*0950*/  FFMA.FTZ R29, R10, R10, R29 ;  /* 0x0000000a0a1d7223 */ /* 0x000fc8000001001d */
[----:B------:R-:W-:Y:S01]  /*0960*/  FADD.FTZ R29, R29, R16 ;  /* 0x000000101d1d7221 */ /* 0x000fe20000010000 */
[----:B------:R-:W-:-:S04]  /*0970*/  IADD3 R19, PT, PT, R19, 0x8, RZ ;  /* 0x0000000813137810 */ /* 0x000fc80007ffe0ff */
[----:B------:R-:W-:Y:S01]  /*0980*/  ISETP.NE.AND P1, PT, R19, RZ, PT ;  /* 0x000000ff1300720c */ /* 0x000fe20003f25270 */
[----:B------:R-:W-:Y:S01]  /*0990*/  VIADD R20, R20, 0x8 ;  /* 0x0000000814147836 */ /* 0x000fe20000000000 */
[----:B----4-:R-:W-:-:S04]  /*09a0*/  @!P0 PRMT R7, R7, 0x5410, R25 ;  /* 0x0000541007078816 */ /* 0x010fc80000000019 */
[----:B------:R-:W-:-:S05]  /*09b0*/  @!P0 PRMT R7, R25, 0x7632, R7 ;  /* 0x0000763219078816 */ /* 0x000fca0000000007 */
[--C-:B------:R-:W-:Y:S02]  /*09c0*/  HADD2.F32 R11, -RZ, R7.reuse.H1_H1 ;  /* 0x30000007ff0b7230 */ /* 0x100fe40000004100 */
[----:B------:R-:W-:Y:S01]  /*09d0*/  HADD2.F32 R14, -RZ, R7.H0_H0 ;  /* 0x20000007ff0e7230 */ /* 0x000fe20000004100 */
[----:B------:R-:W-:-:S04]  /*09e0*/  PRMT R7, RZ, 0x5410, RZ ;  /* 0x00005410ff077816 */ /* 0x000fc800000000ff */
[----:B---3--:R-:W-:Y:S01]  /*09f0*/  @!P0 PRMT R7, R22, 0x7632, R7 ;  /* 0x0000763216078816 */ /* 0x008fe20000000007 */
[----:B------:R-:W-:Y:S01]  /*0a00*/  FADD.FTZ R6, R11, R14 ;  /* 0x0000000e0b067221 */ /* 0x000fe20000010000 */
[----:B------:R-:W-:Y:S02]  /*0a10*/  FMUL.FTZ R14, R14, R14 ;  /* 0x0000000e0e0e7220 */ /* 0x000fe40000410000 */
[----:B------:R-:W-:Y:S01]  /*0a20*/  @!P0 PRMT R7, R7, 0x5410, R22 ;  /* 0x0000541007078816 */ /* 0x000fe20000000016 */
[----:B------:R-:W-:Y:S01]  /*0a30*/  FADD.FTZ R17, R17, R6 ;  /* 0x0000000611117221 */ /* 0x000fe20000010000 */
[----:B------:R-:W-:Y:S01]  /*0a40*/  FFMA.FTZ R14, R11, R11, R14 ;  /* 0x0000000b0b0e7223 */ /* 0x000fe2000001000e */
[----:B------:R-:W-:Y:S02]  /*0a50*/  PRMT R11, RZ, 0x7610, R11 ;  /* 0x00007610ff0b7816 */ /* 0x000fe4000000000b */
[--C-:B------:R-:W-:Y:S02]  /*0a60*/  HADD2.F32 R6, -RZ, R7.reuse.H0_H0 ;  /* 0x20000007ff067230 */ /* 0x100fe40000004100 */
[----:B------:R-:W-:-:S03]  /*0a70*/  HADD2.F32 R7, -RZ, R7.H1_H1 ;  /* 0x30000007ff077230 */ /* 0x000fc60000004100 */
[----:B------:R-:W-:Y:S01]  /*0a80*/  FMUL.FTZ R10, R6, R6 ;  /* 0x00000006060a7220 */ /* 0x000fe20000410000 */
[C---:B-----5:R-:W-:Y:S01]  /*0a90*/  @!P0 PRMT R12, R24.reuse, 0x7632, R12 ;  /* 0x00007632180c8816 */ /* 0x060fe2000000000c */
[----:B------:R-:W-:Y:S01]  /*0aa0*/  FADD.FTZ R6, R7, R6 ;  /* 0x0000000607067221 */ /* 0x000fe20000010000 */
[----:B------:R-:W-:-:S03]  /*0ab0*/  @!P0 PRMT R11, R24, 0x7610, R11 ;  /* 0x00007610180b8816 */ /* 0x000fc6000000000b */
[----:B------:R-:W-:Y:S02]  /*0ac0*/  HADD2.F32 R12, -RZ, R12.H0_H0 ;  /* 0x2000000cff0c7230 */ /* 0x000fe40000004100 */
[----:B------:R-:W-:Y:S01]  /*0ad0*/  FFMA.FTZ R10, R7, R7, R10 ;  /* 0x00000007070a7223 */ /* 0x000fe2000001000a */
[----:B------:R-:W-:Y:S01]  /*0ae0*/  FADD.FTZ R17, R17, R6 ;  /* 0x0000000611117221 */ /* 0x000fe20000010000 */
[----:B------:R-:W-:Y:S01]  /*0af0*/  PRMT R7, RZ, 0x5410, RZ ;  /* 0x00005410ff077816 */ /* 0x000fe200000000ff */
[----:B------:R-:W-:Y:S02]  /*0b00*/  HADD2.F32 R11, -RZ, R11.H0_H0 ;  /* 0x2000000bff0b7230 */ /* 0x000fe40000004100 */
[----:B------:R-:W-:Y:S01]  /*0b10*/  FMUL.FTZ R6, R12, R12 ;  /* 0x0000000c0c067220 */ /* 0x000fe20000410000 */
[----:B------:R-:W-:Y:S02]  /*0b20*/  FADD.FTZ R29, R29, R14 ;  /* 0x0000000e1d1d7221 */ /* 0x000fe40000010000 */
[C---:B------:R-:W-:Y:S01]  /*0b30*/  FADD.FTZ R12, R11.reuse, R12 ;  /* 0x0000000c0b0c7221 */ /* 0x040fe20000010000 */
[----:B------:R-:W-:Y:S01]  /*0b40*/  FFMA.FTZ R6, R11, R11, R6 ;  /* 0x0000000b0b067223 */ /* 0x000fe20000010006 */
[----:B------:R-:W-:Y:S01]  /*0b50*/  PRMT R11, RZ, 0x5410, RZ ;  /* 0x00005410ff0b7816 */ /* 0x000fe200000000ff */
[----:B------:R-:W-:Y:S01]  /*0b60*/  FADD.FTZ R29, R29, R10 ;  /* 0x0000000a1d1d7221 */ /* 0x000fe20000010000 */
[----:B------:R-:W-:-:S04]  /*0b70*/  @!P0 PRMT R7, R28, 0x7632, R7 ;  /* 0x000076321c078816 */ /* 0x000fc80000000007 */
[----:B------:R-:W-:Y:S02]  /*0b80*/  @!P0 PRMT R7, R7, 0x5410, R28 ;  /* 0x0000541007078816 */ /* 0x000fe4000000001c */
[----:B------:R-:W-:-:S03]  /*0b90*/  @!P0 PRMT R11, R26, 0x7632, R11 ;  /* 0x000076321a0b8816 */ /* 0x000fc6000000000b */
[--C-:B------:R-:W-:Y:S02]  /*0ba0*/  HADD2.F32 R10, -RZ, R7.reuse.H0_H0 ;  /* 0x20000007ff0a7230 */ /* 0x100fe40000004100 */
[----:B------:R-:W-:Y:S01]  /*0bb0*/  HADD2.F32 R7, -RZ, R7.H1_H1 ;  /* 0x30000007ff077230 */ /* 0x000fe20000004100 */
[----:B------:R-:W-:Y:S01]  /*0bc0*/  @!P0 PRMT R11, R11, 0x5410, R26 ;  /* 0x000054100b0b8816 */ /* 0x000fe2000000001a */
[----:B------:R-:W-:Y:S01]  /*0bd0*/  FADD.FTZ R17, R17, R12 ;  /* 0x0000000c11117221 */ /* 0x000fe20000010000 */
[----:B------:R-:W-:Y:S01]  /*0be0*/  FMUL.FTZ R12, R10, R10 ;  /* 0x0000000a0a0c7220 */ /* 0x000fe20000410000 */
[----:B------:R-:W-:Y:S01]  /*0bf0*/  FADD.FTZ R29, R29, R6 ;  /* 0x000000061d1d7221 */ /* 0x000fe20000010000 */
[C---:B------:R-:W-:Y:S01]  /*0c00*/  FADD.FTZ R10, R7.reuse, R10 ;  /* 0x0000000a070a7221 */ /* 0x040fe20000010000 */
[--C-:B------:R-:W-:Y:S02]  /*0c10*/  HADD2.F32 R6, -RZ, R11.reuse.H0_H0 ;  /* 0x2000000bff067230 */ /* 0x100fe40000004100 */
[----:B------:R-:W-:Y:S01]  /*0c20*/  FFMA.FTZ R12, R7, R7, R12 ;  /* 0x00000007070c7223 */ /* 0x000fe2000001000c */
[----:B------:R-:W-:Y:S01]  /*0c30*/  PRMT R7, RZ, 0x5410, RZ ;  /* 0x00005410ff077816 */ /* 0x000fe200000000ff */
[----:B------:R-:W-:Y:S01]  /*0c40*/  FADD.FTZ R17, R17, R10 ;  /* 0x0000000a11117221 */ /* 0x000fe20000010000 */
[----:B------:R-:W-:-:S02]  /*0c50*/  HADD2.F32 R11, -RZ, R11.H1_H1 ;  /* 0x3000000bff0b7230 */ /* 0x000fc40000004100 */
[----:B------:R-:W-:Y:S01]  /*0c60*/  FMUL.FTZ R10, R6, R6 ;  /* 0x00000006060a7220 */ /* 0x000fe20000410000 */
[----:B--2---:R-:W-:Y:S02]  /*0c70*/  @!P0 PRMT R7, R8, 0x7632, R7 ;  /* 0x0000763208078816 */ /* 0x004fe40000000007 */
[C---:B------:R-:W-:Y:S01]  /*0c80*/  FADD.FTZ R6, R11.reuse, R6 ;  /* 0x000000060b067221 */ /* 0x040fe20000010000 */
[----:B------:R-:W-:Y:S01]  /*0c90*/  FFMA.FTZ R10, R11, R11, R10 ;  /* 0x0000000b0b0a7223 */ /* 0x000fe2000001000a */
[----:B------:R-:W-:Y:S02]  /*0ca0*/  PRMT R11, RZ, 0x5410, RZ ;  /* 0x00005410ff0b7816 */ /* 0x000fe400000000ff */
[----:B------:R-:W-:Y:S01]  /*0cb0*/  @!P0 PRMT R7, R7, 0x5410, R8 ;  /* 0x0000541007078816 */ /* 0x000fe20000000008 */
[----:B------:R-:W-:Y:S01]  /*0cc0*/  FADD.FTZ R17, R17, R6 ;  /* 0x0000000611117221 */ /* 0x000fe20000010000 */
[----:B------:R-:W-:-:S03]  /*0cd0*/  FADD.FTZ R29, R29, R12 ;  /* 0x0000000c1d1d7221 */ /* 0x000fc60000010000 */
[--C-:B------:R-:W-:Y:S02]  /*0ce0*/  HADD2.F32 R6, -RZ, R7.reuse.H0_H0 ;  /* 0x20000007ff067230 */ /* 0x100fe40000004100 */
[----:B------:R-:W-:Y:S02]  /*0cf0*/  HADD2.F32 R7, -RZ, R7.H1_H1 ;  /* 0x30000007ff077230 */ /* 0x000fe40000004100 */
[----:B------:R-:W-:Y:S01]  /*0d00*/  FADD.FTZ R29, R29, R10 ;  /* 0x0000000a1d1d7221 */ /* 0x000fe20000010000 */
[----:B------:R-:W-:-:S04]  /*0d10*/  @!P0 PRMT R11, R9, 0x7632, R11 ;  /* 0x00007632090b8816 */ /* 0x000fc8000000000b */
[----:B------:R-:W-:Y:S01]  /*0d20*/  @!P0 PRMT R11, R11, 0x5410, R9 ;  /* 0x000054100b0b8816 */ /* 0x000fe20000000009 */
[----:B------:R-:W-:Y:S01]  /*0d30*/  FMUL.FTZ R8, R6, R6 ;  /* 0x0000000606087220 */ /* 0x000fe20000410000 */
[----:B------:R-:W-:-:S03]  /*0d40*/  FADD.FTZ R6, R7, R6 ;  /* 0x0000000607067221 */ /* 0x000fc60000010000 */
[--C-:B------:R-:W-:Y:S02]  /*0d50*/  HADD2.F32 R10, -RZ, R11.reuse.H0_H0 ;  /* 0x2000000bff0a7230 */ /* 0x100fe40000004100 */
[----:B------:R-:W-:Y:S01]  /*0d60*/  FADD.FTZ R17, R17, R6 ;  /* 0x0000000611117221 */ /* 0x000fe20000010000 */
[----:B------:R-:W-:Y:S02]  /*0d70*/  HADD2.F32 R11, -RZ, R11.H1_H1 ;  /* 0x3000000bff0b7230 */ /* 0x000fe40000004100 */
[----:B------:R-:W-:Y:S01]  /*0d80*/  FFMA.FTZ R8, R7, R7, R8 ;  /* 0x0000000707087223 */ /* 0x000fe20000010008 */
[----:B------:R-:W-:-:S03]  /*0d90*/  FMUL.FTZ R6, R10, R10 ;  /* 0x0000000a0a067220 */ /* 0x000fc60000410000 */
[----:B------:R-:W-:Y:S01]  /*0da0*/  FADD.FTZ R29, R29, R8 ;  /* 0x000000081d1d7221 */ /* 0x000fe20000010000 */
[C---:B------:R-:W-:Y:S01]  /*0db0*/  FADD.FTZ R10, R11.reuse, R10 ;  /* 0x0000000a0b0a7221 */ /* 0x040fe20000010000 */
[----:B------:R-:W-:-:S03]  /*0dc0*/  FFMA.FTZ R6, R11, R11, R6 ;  /* 0x0000000b0b067223 */ /* 0x000fc60000010006 */
[----:B------:R-:W-:Y:S01]  /*0dd0*/  FADD.FTZ R17, R17, R10 ;  /* 0x0000000a11117221 */ /* 0x000fe20000010000 */
[----:B------:R-:W-:Y:S01]  /*0de0*/  FADD.FTZ R16, R29, R6 ;  /* 0x000000061d107221 */ /* 0x000fe20000010000 */
[----:B------:R-:W-:Y:S06]  /*0df0*/  @P1 BRA `(.L_x_2905) ;  /* 0xfffffff400201947 */ /* 0x000fec000383ffff */
[----:B------:R-:W-:-:S07]  /*0e00*/  IADD3 R20, PT, PT, R20, -0x3, RZ ;  /* 0xfffffffd14147810 */ /* 0x000fce0007ffe0ff */
.L_x_2904:
        /* <DEDUP_REMOVED lines=13> */
[-C--:B------:R-:W-:Y:S02]  /*0ee0*/  @!P0 MOV R6, R4.reuse ;  /* 0x0000000400068202 */ /* 0x080fe40000000f00 */
[----:B------:R-:W-:Y:S01]  /*0ef0*/  @!P0 SHF.R.S32.HI R14, RZ, 0x1f, R9 ;  /* 0x0000001fff0e8819 */ /* 0x000fe20000011409 */
[----:B------:R-:W-:Y:S01]  /*0f00*/  @!P0 IMAD R25, R8, UR4, RZ ;  /* 0x0000000408198c24 */ /* 0x000fe2000f8e02ff */
[----:B------:R-:W1:Y:S01]  /*0f10*/  @!P0 LDC.64 R10, c[0x0][0x390] ;  /* 0x0000e400ff0a8b82 */ /* 0x000e620000000a00 */
[----:B------:R-:W-:Y:S02]  /*0f20*/  @!P0 MOV R22, R4 ;  /* 0x0000000400168202 */ /* 0x000fe40000000f00 */
[----:B------:R-:W-:Y:S01]  /*0f30*/  @!P0 IMAD R8, R14, UR4, RZ ;  /* 0x000000040e088c24 */ /* 0x000fe2000f8e02ff */
[C---:B------:R-:W-:Y:S01]  /*0f40*/  @!P0 IADD3 R29, PT, PT, R20.reuse, 0x3, RZ ;  /* 0x00000003141d8810 */ /* 0x040fe20007ffe0ff */
[----:B------:R-:W-:-:S04]  /*0f50*/  @!P0 IMAD.WIDE.U32 R14, R20, UR4, R6 ;  /* 0x00000004140e8c25 */ /* 0x000fc8000f8e0006 */
[----:B------:R-:W-:Y:S02]  /*0f60*/  @!P0 IMAD R7, R20, UR5, R25 ;  /* 0x0000000514078c24 */ /* 0x000fe4000f8e0219 */
[----:B------:R-:W-:-:S04]  /*0f70*/  @!P0 IMAD.WIDE.U32 R24, R9, UR4, R22 ;  /* 0x0000000409188c25 */ /* 0x000fc8000f8e0016 */
[----:B------:R-:W-:Y:S01]  /*0f80*/  @!P0 IMAD R27, R9, UR5, R8 ;  /* 0x00000005091b8c24 */ /* 0x000fe2000f8e0208 */
[C---:B0-----:R-:W-:Y:S01]  /*0f90*/  @!P0 LEA R26, P2, R14.reuse, R12, 0x1 ;  /* 0x0000000c0e1a8211 */ /* 0x041fe200078408ff */
[----:B------:R-:W-:Y:S01]  /*0fa0*/  @!P0 IMAD.IADD R15, R15, 0x1, R7 ;  /* 0x000000010f0f8824 */ /* 0x000fe200078e0207 */
[----:B------:R-:W0:Y:S02]  /*0fb0*/  @!P0 LDC.64 R8, c[0x0][0x390] ;  /* 0x0000e400ff088b82 */ /* 0x000e240000000a00 */
[----:B------:R-:W-:Y:S02]  /*0fc0*/  @!P0 IADD3 R12, PT, PT, R25, R27, RZ ;  /* 0x0000001b190c8210 */ /* 0x000fe40007ffe0ff */
[----:B------:R-:W-:Y:S01]  /*0fd0*/  @!P0 LEA.HI.X R27, R14, R13, R15, 0x1, P2 ;  /* 0x0000000d0e1b8211 */ /* 0x000fe200010f0c0f */
[----:B------:R-:W-:Y:S01]  /*0fe0*/  @!P0 VIADD R15, R20, 0x2 ;  /* 0x00000002140f8836 */ /* 0x000fe20000000000 */
[C---:B-1----:R-:W-:Y:S02]  /*0ff0*/  @!P0 LEA R10, P3, R24.reuse, R10, 0x1 ;  /* 0x0000000a180a8211 */ /* 0x042fe400078608ff */
[----:B------:R-:W1:Y:S01]  /*1000*/  @!P0 LDC.64 R6, c[0x0][0x390] ;  /* 0x0000e400ff068b82 */ /* 0x000e620000000a00 */
[----:B------:R2:W3:Y:S01]  /*1010*/  @!P0 LDG.E R26, desc[UR10][R26.64] ;  /* 0x0000000a1a1a8981 */ /* 0x0004e2000c1e1900 */
[----:B------:R-:W-:-:S02]  /*1020*/  @!P0 LEA.HI.X R11, R24, R11, R12, 0x1, P3 ;  /* 0x0000000b180b8211 */ /* 0x000fc400018f0c0c */
[----:B------:R-:W-:Y:S02]  /*1030*/  @!P0 SHF.R.S32.HI R12, RZ, 0x1f, R15 ;  /* 0x0000001fff0c8819 */ /* 0x000fe4000001140f */
[----:B------:R-:W-:Y:S01]  /*1040*/  @!P0 SHF.R.S32.HI R14, RZ, 0x1f, R29 ;  /* 0x0000001fff0e8819 */ /* 0x000fe2000001141d */
[----:B------:R4:W5:Y:S02]  /*1050*/  @!P0 LDG.E R10, desc[UR10][R10.64] ;  /* 0x0000000a0a0a8981 */ /* 0x000964000c1e1900 */
[----:B------:R-:W-:Y:S02]  /*1060*/  @!P0 IMAD R24, R12, UR4, RZ ;  /* 0x000000040c188c24 */ /* 0x000fe4000f8e02ff */
[----:B------:R-:W-:-:S04]  /*1070*/  @!P0 IMAD.WIDE.U32 R12, R15, UR4, R22 ;  /* 0x000000040f0c8c25 */ /* 0x000fc8000f8e0016 */
[----:B------:R-:W-:Y:S01]  /*1080*/  @!P0 IMAD R25, R15, UR5, R24 ;  /* 0x000000050f198c24 */ /* 0x000fe2000f8e0218 */
[----:B0-----:R-:W-:Y:S01]  /*1090*/  @!P0 LEA R8, P2, R12, R8, 0x1 ;  /* 0x000000080c088211 */ /* 0x001fe200078408ff */
[----:B------:R-:W-:Y:S02]  /*10a0*/  @!P0 IMAD R28, R14, UR4, RZ ;  /* 0x000000040e1c8c24 */ /* 0x000fe4000f8e02ff */
[----:B------:R-:W-:Y:S02]  /*10b0*/  @!P0 IMAD.IADD R13, R13, 0x1, R25 ;  /* 0x000000010d0d8824 */ /* 0x000fe400078e0219 */
[----:B------:R-:W-:-:S03]  /*10c0*/  @!P0 IMAD.WIDE.U32 R14, R29, UR4, R22 ;  /* 0x000000041d0e8c25 */ /* 0x000fc6000f8e0016 */
[----:B------:R-:W-:Y:S01]  /*10d0*/  @!P0 LEA.HI.X R9, R12, R9, R13, 0x1, P2 ;  /* 0x000000090c098211 */ /* 0x000fe200010f0c0d */
[----:B--2---:R-:W-:Y:S01]  /*10e0*/  @!P0 IMAD R27, R29, UR5, R28 ;  /* 0x000000051d1b8c24 */ /* 0x004fe2000f8e021c */
[----:B-1----:R-:W-:-:S03]  /*10f0*/  @!P0 LEA R6, P3, R14, R6, 0x1 ;  /* 0x000000060e068211 */ /* 0x002fc600078608ff */
[----:B------:R0:W2:Y:S01]  /*1100*/  @!P0 LDG.E R13, desc[UR10][R8.64] ;  /* 0x0000000a080d8981 */ /* 0x0000a2000c1e1900 */
[----:B----4-:R-:W-:-:S04]  /*1110*/  @!P0 IADD3 R11, PT, PT, R15, R27, RZ ;  /* 0x0000001b0f0b8210 */ /* 0x010fc80007ffe0ff */
[----:B------:R-:W-:-:S05]  /*1120*/  @!P0 LEA.HI.X R7, R14, R7, R11, 0x1, P3 ;  /* 0x000000070e078211 */ /* 0x000fca00018f0c0b */
[----:B------:R1:W4:Y:S01]  /*1130*/  @!P0 LDG.E R14, desc[UR10][R6.64] ;  /* 0x0000000a060e8981 */ /* 0x000322000c1e1900 */
[----:B0-----:R-:W-:Y:S02]  /*1140*/  PRMT R9, RZ, 0x5410, RZ ;  /* 0x00005410ff097816 */ /* 0x001fe400000000ff */
[----:B-1----:R-:W-:Y:S01]  /*1150*/  PRMT R7, RZ, 0x5410, RZ ;  /* 0x00005410ff077816 */ /* 0x002fe200000000ff */
[----:B------:R-:W-:-:S03]  /*1160*/  VIADD R20, R20, 0x4 ;  /* 0x0000000414147836 */ /* 0x000fc60000000000 */
[----:B---3--:R-:W-:-:S04]  /*1170*/  @!P0 PRMT R7, R7, 0x5410, R26 ;  /* 0x0000541007078816 */ /* 0x008fc8000000001a */
[----:B------:R-:W-:Y:S02]  /*1180*/  @!P0 PRMT R7, R26, 0x7632, R7 ;  /* 0x000076321a078816 */ /* 0x000fe40000000007 */
[----:B-----5:R-:W-:-:S04]  /*1190*/  @!P0 PRMT R9, R9, 0x5410, R10 ;  /* 0x0000541009098816 */ /* 0x020fc8000000000a */
[----:B------:R-:W-:Y:S01]  /*11a0*/  @!P0 PRMT R9, R10, 0x7632, R9 ;  /* 0x000076320a098816 */ /* 0x000fe20000000009 */
[--C-:B------:R-:W-:Y:S02]  /*11b0*/  HADD2.F32 R11, -RZ, R7.reuse.H1_H1 ;  /* 0x30000007ff0b7230 */ /* 0x100fe40000004100 */
[----:B------:R-:W-:Y:S02]  /*11c0*/  HADD2.F32 R12, -RZ, R7.H0_H0 ;  /* 0x20000007ff0c7230 */ /* 0x000fe40000004100 */
[--C-:B------:R-:W-:Y:S02]  /*11d0*/  HADD2.F32 R7, -RZ, R9.reuse.H1_H1 ;  /* 0x30000009ff077230 */ /* 0x100fe40000004100 */
[----:B------:R-:W-:Y:S01]  /*11e0*/  HADD2.F32 R8, -RZ, R9.H0_H0 ;  /* 0x20000009ff087230 */ /* 0x000fe20000004100 */
[----:B------:R-:W-:Y:S01]  /*11f0*/  PRMT R9, RZ, 0x5410, RZ ;  /* 0x00005410ff097816 */ /* 0x000fe200000000ff */
[----:B------:R-:W-:Y:S01]  /*1200*/  FADD.FTZ R6, R11, R12 ;  /* 0x0000000c0b067221 */ /* 0x000fe20000010000 */
[----:B------:R-:W-:Y:S01]  /*1210*/  FMUL.FTZ R12, R12, R12 ;  /* 0x0000000c0c0c7220 */ /* 0x000fe20000410000 */
[----:B------:R-:W-:-:S02]  /*1220*/  PRMT R10, RZ, 0x7610, R10 ;  /* 0x00007610ff0a7816 */ /* 0x000fc4000000000a */
[----:B------:R-:W-:Y:S01]  /*1230*/  FADD.FTZ R17, R17, R6 ;  /* 0x0000000611117221 */ /* 0x000fe20000010000 */
[----:B------:R-:W-:Y:S01]  /*1240*/  FFMA.FTZ R11, R11, R11, R12 ;  /* 0x0000000b0b0b7223 */ /* 0x000fe2000001000c */
[----:B--2---:R-:W-:Y:S01]  /*1250*/  @!P0 PRMT R9, R13, 0x7632, R9 ;  /* 0x000076320d098816 */ /* 0x004fe20000000009 */
[----:B------:R-:W-:-:S03]  /*1260*/  FADD.FTZ R6, R7, R8 ;  /* 0x0000000807067221 */ /* 0x000fc60000010000 */
[----:B------:R-:W-:Y:S01]  /*1270*/  @!P0 PRMT R9, R9, 0x5410, R13 ;  /* 0x0000541009098816 */ /* 0x000fe2000000000d */
[--C-:B------:R-:W-:Y:S01]  /*1280*/  FADD.FTZ R15, R16, R11.reuse ;  /* 0x0000000b100f7221 */ /* 0x100fe20000010000 */
[----:B------:R-:W-:Y:S01]  /*1290*/  FADD.FTZ R17, R17, R6 ;  /* 0x0000000611117221 */ /* 0x000fe20000010000 */
[----:B------:R-:W-:Y:S01]  /*12a0*/  PRMT R11, RZ, 0x7610, R11 ;  /* 0x00007610ff0b7816 */ /* 0x000fe2000000000b */
[----:B------:R-:W-:Y:S01]  /*12b0*/  FMUL.FTZ R8, R8, R8 ;  /* 0x0000000808087220 */ /* 0x000fe20000410000 */
[--C-:B------:R-:W-:Y:S01]  /*12c0*/  HADD2.F32 R6, -RZ, R9.reuse.H0_H0 ;  /* 0x20000009ff067230 */ /* 0x100fe20000004100 */
[C---:B----4-:R-:W-:Y:S01]  /*12d0*/  @!P0 PRMT R10, R14.reuse, 0x7632, R10 ;  /* 0x000076320e0a8816 */ /* 0x050fe2000000000a */
[----:B------:R-:W-:Y:S01]  /*12e0*/  HADD2.F32 R9, -RZ, R9.H1_H1 ;  /* 0x30000009ff097230 */ /* 0x000fe20000004100 */
[----:B------:R-:W-:Y:S01]  /*12f0*/  @!P0 PRMT R11, R14, 0x7610, R11 ;  /* 0x000076100e0b8816 */ /* 0x000fe2000000000b */
[----:B------:R-:W-:Y:S02]  /*1300*/  FFMA.FTZ R8, R7, R7, R8 ;  /* 0x0000000707087223 */ /* 0x000fe40000010008 */
        /* <DEDUP_REMOVED lines=13> */
.L_x_2906:
        /* <DEDUP_REMOVED lines=24> */
[----:B-1----:R-:W-:-:S03]  /*1560*/  @!P0 LEA R6, P3, R12, R6, 0x1 ;  /* 0x000000060c068211 */ /* 0x002fc600078608ff */
[----:B------:R0:W2:Y:S01]  /*1570*/  @!P0 LDG.E R8, desc[UR10][R8.64] ;  /* 0x0000000a08088981 */ /* 0x0000a2000c1e1900 */
[----:B------:R-:W-:-:S05]  /*1580*/  @!P0 LEA.HI.X R7, R12, R7, R19, 0x1, P3 ;  /* 0x000000070c078211 */ /* 0x000fca00018f0c13 */
[----:B------:R1:W3:Y:S01]  /*1590*/  @!P0 LDG.E R6, desc[UR10][R6.64] ;  /* 0x0000000a06068981 */ /* 0x0002e2000c1e1900 */
[----:B0-----:R-:W-:Y:S02]  /*15a0*/  PRMT R9, RZ, 0x5410, RZ ;  /* 0x00005410ff097816 */ /* 0x001fe400000000ff */
[----:B-1----:R-:W-:Y:S02]  /*15b0*/  PRMT R7, RZ, 0x5410, RZ ;  /* 0x00005410ff077816 */ /* 0x002fe400000000ff */
        /* <DEDUP_REMOVED lines=19> */
.L_x_2907:
[----:B------:R-:W-:Y:S05]  /*16f0*/  @P1 BRA `(.L_x_2903) ;  /* 0x0000000000641947 */ /* 0x000fea0003800000 */
[----:B------:R-:W0:Y:S01]  /*1700*/  LDCU.64 UR4, c[0x0][0x3e0] ;  /* 0x00007c00ff0477ac */ /* 0x000e220008000a00 */
[----:B------:R-:W-:Y:S01]  /*1710*/  IMAD.MOV.U32 R22, RZ, RZ, R4 ;  /* 0x000000ffff167224 */ /* 0x000fe200078e0004 */
[----:B------:R-:W-:Y:S01]  /*1720*/  BSSY.RECONVERGENT B0, `(.L_x_2908) ;  /* 0x000000f000007945 */ /* 0x000fe20003800200 */
[----:B0-----:R-:W-:Y:S02]  /*1730*/  ISETP.GE.U32.AND P0, PT, R2, UR4, PT ;  /* 0x0000000402007c0c */ /* 0x001fe4000bf06070 */
[----:B------:R-:W-:Y:S01]  /*1740*/  IMAD.WIDE.U32 R4, R20, UR4, R22 ;  /* 0x0000000414047c25 */ /* 0x000fe2000f8e0016 */
[----:B------:R-:W-:Y:S02]  /*1750*/  SHF.R.S32.HI R2, RZ, 0x1f, R20 ;  /* 0x0000001fff027819 */ /* 0x000fe40000011414 */
[----:B------:R-:W-:-:S03]  /*1760*/  ISETP.GE.AND.EX P0, PT, R3, UR5, PT, P0 ;  /* 0x0000000503007c0c */ /* 0x000fc6000bf06300 */
[----:B------:R-:W-:-:S04]  /*1770*/  IMAD R3, R2, UR4, RZ ;  /* 0x0000000402037c24 */ /* 0x000fc8000f8e02ff */
[----:B------:R-:W-:Y:S01]  /*1780*/  IMAD R7, R20, UR5, R3 ;  /* 0x0000000514077c24 */ /* 0x000fe2000f8e0203 */
[----:B------:R-:W-:-:S05]  /*1790*/  PRMT R3, RZ, 0x5410, RZ ;  /* 0x00005410ff037816 */ /* 0x000fca00000000ff */
[----:B------:R-:W-:Y:S05]  /*17a0*/  @P0 BRA `(.L_x_2909) ;  /* 0x0000000000180947 */ /* 0x000fea0003800000 */
[----:B------:R-:W0:Y:S01]  /*17b0*/  LDCU.64 UR4, c[0x0][0x390] ;  /* 0x00007200ff0477ac */ /* 0x000e220008000a00 */
[----:B------:R-:W-:Y:S02]  /*17c0*/  IADD3 R7, PT, PT, R5, R7, RZ ;  /* 0x0000000705077210 */ /* 0x000fe40007ffe0ff */
[----:B0-----:R-:W-:-:S04]  /*17d0*/  LEA R2, P0, R4, UR4, 0x1 ;  /* 0x0000000404027c11 */ /* 0x001fc8000f8008ff */
[----:B------:R-:W-:-:S05]  /*17e0*/  LEA.HI.X R3, R4, UR5, R7, 0x1, P0 ;  /* 0x0000000504037c11 */ /* 0x000fca00080f0c07 */
[----:B------:R-:W2:Y:S02]  /*17f0*/  LDG.E R2, desc[UR10][R2.64] ;  /* 0x0000000a02027981 */ /* 0x000ea4000c1e1900 */
[----:B--2---:R-:W-:-:S07]  /*1800*/  PRMT R3, R2, 0x5432, R2 ;  /* 0x0000543202037816 */ /* 0x004fce0000000002 */
.L_x_2909:
[----:B------:R-:W-:Y:S05]  /*1810*/  BSYNC.RECONVERGENT B0 ;  /* 0x0000000000007941 */ /* 0x000fea0003800200 */
.L_x_2908:
[--C-:B------:R-:W-:Y:S02]  /*1820*/  HADD2.F32 R2, -RZ, R3.reuse.H0_H0 ;  /* 0x20000003ff027230 */ /* 0x100fe40000004100 */
[----:B------:R-:W-:-:S03]  /*1830*/  HADD2.F32 R3, -RZ, R3.H1_H1 ;  /* 0x30000003ff037230 */ /* 0x000fc60000004100 */
[----:B------:R-:W-:Y:S02]  /*1840*/  FMUL.FTZ R4, R2, R2 ;  /* 0x0000000202047220 */ /* 0x000fe40000410000 */
[C---:B------:R-:W-:Y:S02]  /*1850*/  FADD.FTZ R2, R3.reuse, R2 ;  /* 0x0000000203027221 */ /* 0x040fe40000010000 */
[----:B------:R-:W-:Y:S02]  /*1860*/  FFMA.FTZ R3, R3, R3, R4 ;  /* 0x0000000303037223 */ /* 0x000fe40000010004 */
[----:B------:R-:W-:Y:S02]  /*1870*/  FADD.FTZ R17, R17, R2 ;  /* 0x0000000211117221 */ /* 0x000fe40000010000 */
[----:B------:R-:W-:-:S07]  /*1880*/  FADD.FTZ R16, R16, R3 ;  /* 0x0000000310107221 */ /* 0x000fce0000010000 */
.L_x_2903:
[----:B------:R-:W0:Y:S02]  /*1890*/  LDCU UR4, c[0x0][0x40c] ;  /* 0x00008180ff0477ac */ /* 0x000e240008000800 */
[----:B0-----:R-:W0:Y:S01]  /*18a0*/  I2F.U32.RP R4, UR4 ;  /* 0x0000000400047d06 */ /* 0x001e220008209000 */
[----:B------:R-:W-:-:S07]  /*18b0*/  ISETP.NE.U32.AND P2, PT, RZ, UR4, PT ;  /* 0x00000004ff007c0c */ /* 0x000fce000bf45070 */
[----:B0-----:R-:W0:Y:S02]  /*18c0*/  MUFU.RCP R4, R4 ;  /* 0x0000000400047308 */ /* 0x001e240000001000 */
[----:B0-----:R-:W-:Y:S02]  /*18d0*/  VIADD R2, R4, 0xffffffe ;  /* 0x0ffffffe04027836 */ /* 0x001fe40000000000 */
[----:B------:R-:W0:Y:S04]  /*18e0*/  S2R R4, SR_CgaCtaId ;  /* 0x0000000000047919 */ /* 0x000e280000008800 */
[----:B------:R1:W2:Y:S02]  /*18f0*/  F2I.FTZ.U32.TRUNC.NTZ R3, R2 ;  /* 0x0000000200037305 */ /* 0x0002a4000021f000 */
[----:B-1----:R-:W-:Y:S01]  /*1900*/  IMAD.MOV.U32 R2, RZ, RZ, RZ ;  /* 0x000000ffff027224 */ /* 0x002fe200078e00ff */
[----:B--2---:R-:W-:-:S05]  /*1910*/  IADD3 R5, PT, PT, RZ, -R3, RZ ;  /* 0x80000003ff057210 */ /* 0x004fca0007ffe0ff */
[----:B------:R-:W-:-:S04]  /*1920*/  IMAD R5, R5, UR4, RZ ;  /* 0x0000000405057c24 */ /* 0x000fc8000f8e02ff */
[----:B------:R-:W-:Y:S01]  /*1930*/  IMAD.HI.U32 R3, R3, R5, R2 ;  /* 0x0000000503037227 */ /* 0x000fe200078e0002 */
[----:B------:R-:W-:-:S05]  /*1940*/  LEA.HI R2, R18, R18, RZ, 0x1d ;  /* 0x0000001212027211 */ /* 0x000fca00078fe8ff */
        /* <DEDUP_REMOVED lines=23> */
[----:B------:R-:W1:Y:S01]  /*1ac0*/  S2R R6, SR_TID.X ;  /* 0x0000000000067919 */ /* 0x000e620000002100 */
        /* <DEDUP_REMOVED lines=9> */
[----:B------:R-:W1:Y:S04]  /*1b60*/  LDS R20, [R3+0x38] ;  /* 0x0000380003147984 */ /* 0x000e680000000800 */
[----:B------:R-:W1:Y:S04]  /*1b70*/  LDS R22, [R3+0x34] ;  /* 0x0000340003167984 */ /* 0x000e680000000800 */
[----:B------:R-:W1:Y:S04]  /*1b80*/  LDS R21, [R3+0x3c] ;  /* 0x00003c0003157984 */ /* 0x000e680000000800 */
[----:B0-----:R-:W0:Y:S01]  /*1b90*/  LDS R17, [R3+0x44] ;  /* 0x0000440003117984 */ /* 0x001e220000000800 */
[----:B--2---:R-:W-:-:S03]  /*1ba0*/  FADD.FTZ R5, R29, R28 ;  /* 0x0000001c1d057221 */ /* 0x004fc60000010000 */
[----:B------:R-:W2:Y:S01]  /*1bb0*/  LDS R19, [R3+0x40] ;  /* 0x0000400003137984 */ /* 0x000ea20000000800 */
        /* <DEDUP_REMOVED lines=12> */
[----:B------:R-:W-:Y:S01]  /*1c80*/  FADD.FTZ R7, R24, R5 ;  /* 0x0000000518077221 */ /* 0x000fe20000010000 */
        /* <DEDUP_REMOVED lines=11> */
[----:B0-----:R-:W-:Y:S01]  /*1d40*/  FADD.FTZ R0, R17, R0 ;  /* 0x0000000011007221 */ /* 0x001fe20000010000 */
[----:B------:R-:W0:Y:S01]  /*1d50*/  LDS R7, [R3+0x6c] ;  /* 0x00006c0003077984 */ /* 0x000e220000000800 */
[----:B--2---:R-:W-:-:S03]  /*1d60*/  ISETP.NE.AND P4, PT, R19, RZ, PT ;  /* 0x000000ff1300720c */ /* 0x004fc60003f85270 */
[----:B------:R2:W0:Y:S01]  /*1d70*/  LDS R9, [R3+0x64] ;  /* 0x0000640003097984 */ /* 0x0004220000000800 */
[----:B---3--:R-:W-:Y:S01]  /*1d80*/  FADD.FTZ R5, R18, R5 ;  /* 0x0000000512057221 */ /* 0x008fe20000010000 */
[----:B------:R-:W-:-:S04]  /*1d90*/  FSEL R33, R0, R17, !P4 ;  /* 0x0000001100217208 */ /* 0x000fc80006000000 */
[----:B------:R-:W-:Y:S01]  /*1da0*/  FSEL R0, R5, R18, !P4 ;  /* 0x0000001205007208 */ /* 0x000fe20006000000 */
[----:B------:R-:W-:Y:S01]  /*1db0*/  FADD.FTZ R33, R14, R33 ;  /* 0x000000210e217221 */ /* 0x000fe20000010000 */
[----:B----4-:R-:W-:Y:S01]  /*1dc0*/  ISETP.NE.AND P3, PT, R16, RZ, PT ;  /* 0x000000ff1000720c */ /* 0x010fe20003f65270 */
[----:B------:R-:W3:Y:S02]  /*1dd0*/  S2R R5, SR_LANEID ;  /* 0x0000000000057919 */ /* 0x000ee40000000000 */
[----:B-----5:R-:W-:Y:S01]  /*1de0*/  FADD.FTZ R0, R15, R0 ;  /* 0x000000000f007221 */ /* 0x020fe20000010000 */
[----:B------:R-:W-:-:S04]  /*1df0*/  FSEL R2, R33, R14, !P3 ;  /* 0x0000000e21027208 */ /* 0x000fc80005800000 */
[----:B--2---:R-:W-:Y:S01]  /*1e00*/  FSEL R3, R0, R15, !P3 ;  /* 0x0000000f00037208 */ /* 0x004fe20005800000 */
[----:B-1----:R-:W-:Y:S01]  /*1e10*/  FADD.FTZ R2, R11, R2 ;  /* 0x000000020b027221 */ /* 0x002fe20000010000 */
[----:B------:R-:W-:-:S03]  /*1e20*/  ISETP.NE.AND P2, PT, R13, RZ, PT ;  /* 0x000000ff0d00720c */ /* 0x000fc60003f45270 */
[----:B------:R-:W-:Y:S01]  /*1e30*/  FADD.FTZ R33, R12, R3 ;  /* 0x000000030c217221 */ /* 0x000fe20000010000 */
[----:B------:R-:W-:Y:S02]  /*1e40*/  FSEL R3, R2, R11, !P2 ;  /* 0x0000000b02037208 */ /* 0x000fe40005000000 */
[----:B------:R-:W-:Y:S02]  /*1e50*/  IADD3 R0, PT, PT, R25, R30, R10 ;  /* 0x0000001e19007210 */ /* 0x000fe40007ffe00a */
[----:B------:R-:W-:Y:S02]  /*1e60*/  FSEL R2, R33, R12, !P2 ;  /* 0x0000000c21027208 */ /* 0x000fe40005000000 */
[----:B------:R-:W-:Y:S01]  /*1e70*/  IADD3 R0, PT, PT, R19, R0, R22 ;  /* 0x0000000013007210 */ /* 0x000fe20007ffe016 */
[----:B------:R-:W-:-:S03]  /*1e80*/  FADD.FTZ R33, R8, R3 ;  /* 0x0000000308217221 */ /* 0x000fc60000010000 */
[----:B------:R-:W-:Y:S01]  /*1e90*/  IADD3 R0, PT, PT, R13, R0, R16 ;  /* 0x000000000d007210 */ /* 0x000fe20007ffe010 */
[----:B0-----:R-:W-:Y:S01]  /*1ea0*/  FADD.FTZ R2, R7, R2 ;  /* 0x0000000207027221 */ /* 0x001fe20000010000 */
[----:B------:R-:W-:-:S03]  /*1eb0*/  ISETP.NE.AND P1, PT, R9, RZ, PT ;  /* 0x000000ff0900720c */ /* 0x000fc60003f25270 */
[----:B------:R-:W-:Y:S01]  /*1ec0*/  IMAD.IADD R3, R9, 0x1, R0 ;  /* 0x0000000109037824 */ /* 0x000fe200078e0200 */
[----:B------:R-:W-:Y:S02]  /*1ed0*/  FSEL R4, R33, R8, !P1 ;  /* 0x0000000821047208 */ /* 0x000fe40004800000 */
[----:B------:R-:W-:Y:S01]  /*1ee0*/  FSEL R2, R2, R7, !P1 ;  /* 0x0000000702027208 */ /* 0x000fe20004800000 */
[----:B---3--:R-:W-:Y:S06]  /*1ef0*/  BRA.DIV UR4, `(.L_x_2911) ;  /* 0x0000000a04987947 */ /* 0x008fec000b800000 */
        /* <DEDUP_REMOVED lines=12> */
[----:B------:R-:W-:Y:S02]  /*1fc0*/  ISETP.GE.AND P1, PT, R5, 0x2, PT ;  /* 0x000000020500780c */ /* 0x000fe40003f26270 */
[----:B------:R-:W-:Y:S01]  /*1fd0*/  IADD3 R37, PT, PT, R3, R34, RZ ;  /* 0x0000002203257210 */ /* 0x000fe20007ffe0ff */
        /* <DEDUP_REMOVED lines=44> */
[----:B------:R-:W0:Y:S03]  /*22a0*/  SHFL.UP PT, R2, R2, 0x1, RZ ;  /* 0x0420000002027989 */ /* 0x000e2600000e00ff */
[----:B------:R-:W-:-:S06]  /*22b0*/  IADD3 R33, PT, PT, R37, R0, RZ ;  /* 0x0000000025217210 */ /* 0x000fcc0007ffe0ff */
[----:B--2---:R-:W1:Y:S02]  /*22c0*/  SHFL.UP PT, R33, R33, 0x1, RZ ;  /* 0x0420000021217989 */ /* 0x004e6400000e00ff */
.L_x_2930:
[----:B------:R-:W-:Y:S02]  /*22d0*/  P2R R3, PR, RZ, 0x2 ;  /* 0x00000002ff037803 */ /* 0x000fe40000000000 */
[----:B------:R-:W-:Y:S02]  /*22e0*/  ISETP.NE.AND P1, PT, R6, RZ, PT ;  /* 0x000000ff0600720c */ /* 0x000fe40003f25270 */
[----:B------:R-:W-:Y:S02]  /*22f0*/  P2R R0, PR, RZ, 0x4 ;  /* 0x00000004ff007803 */ /* 0x000fe40000000000 */
[----:B------:R-:W-:-:S09]  /*2300*/  PLOP3.LUT P0, PT, PT, PT, PT, 0x80, 0x8 ;  /* 0x000000000008781c */ /* 0x000fd20003f0f070 */
[----:B------:R-:W-:Y:S01]  /*2310*/  @P1 ISETP.NE.AND P2, PT, R10, RZ, PT ;  /* 0x000000ff0a00120c */ /* 0x000fe20003f45270 */
[----:B-1----:R-:W-:-:S03]  /*2320*/  @P1 IMAD.IADD R10, R33, 0x1, R10 ;  /* 0x00000001210a1824 */ /* 0x002fc600078e020a */
[----:B------:R-:W-:Y:S02]  /*2330*/  @P1 PLOP3.LUT P0, PT, P2, PT, PT, 0x80, 0x8 ;  /* 0x000000000008181c */ /* 0x000fe4000170f070 */
[----:B------:R-:W-:Y:S02]  /*2340*/  ISETP.NE.AND P1, PT, R3, RZ, PT ;  /* 0x000000ff0300720c */ /* 0x000fe40003f25270 */
[----:B------:R-:W1:Y:S01]  /*2350*/  S2R R3, SR_CgaCtaId ;  /* 0x0000000000037919 */ /* 0x000e620000008800 */
[----:B------:R-:W-:Y:S02]  /*2360*/  IADD3 R30, PT, PT, R30, R10, RZ ;  /* 0x0000000a1e1e7210 */ /* 0x000fe40007ffe0ff */
[----:B------:R-:W-:Y:S02]  /*2370*/  ISETP.NE.AND P2, PT, R0, RZ, PT ;  /* 0x000000ff0000720c */ /* 0x000fe40003f45270 */
[----:B------:R-:W-:Y:S01]  /*2380*/  MOV R0, 0x400 ;  /* 0x0000040000007802 */ /* 0x000fe20000000f00 */
[----:B------:R-:W-:-:S03]  /*2390*/  IMAD.IADD R25, R25, 0x1, R30 ;  /* 0x0000000119197824 */ /* 0x000fc600078e021e */
[----:B------:R-:W-:Y:S01]  /*23a0*/  @!P0 FADD.FTZ R29, R4, R29 ;  /* 0x0000001d041d8221 */ /* 0x000fe20000010000 */
[----:B0-----:R-:W-:Y:S01]  /*23b0*/  @!P0 FADD.FTZ R26, R2, R26 ;  /* 0x0000001a021a8221 */ /* 0x001fe20000010000 */
[----:B------:R-:W-:Y:S01]  /*23c0*/  ISETP.NE.AND P0, PT, R32, RZ, PT ;  /* 0x000000ff2000720c */ /* 0x000fe20003f05270 */
[----:B------:R-:W0:Y:S01]  /*23d0*/  S2R R2, SR_TID.X ;  /* 0x0000000000027919 */ /* 0x000e220000002100 */
[----:B------:R-:W-:-:S05]  /*23e0*/  IADD3 R22, PT, PT, R22, R25, RZ ;  /* 0x0000001916167210 */ /* 0x000fca0007ffe0ff */
[----:B------:R-:W-:-:S05]  /*23f0*/  IMAD.IADD R19, R19, 0x1, R22 ;  /* 0x0000000113137824 */ /* 0x000fca00078e0216 */
[----:B------:R-:W-:Y:S01]  /*2400*/  IADD3 R16, PT, PT, R16, R19, RZ ;  /* 0x0000001310107210 */ /* 0x000fe20007ffe0ff */
[----:B------:R-:W-:Y:S01]  /*2410*/  @!P0 FADD.FTZ R28, R28, R29 ;  /* 0x0000001d1c1c8221 */ /* 0x000fe20000010000 */
[----:B------:R-:W-:-:S03]  /*2420*/  @!P0 FADD.FTZ R27, R27, R26 ;  /* 0x0000001a1b1b8221 */ /* 0x000fc60000010000 */
[----:B------:R-:W-:Y:S01]  /*2430*/  @!P6 FADD.FTZ R23, R23, R28 ;  /* 0x0000001c1717e221 */ /* 0x000fe20000010000 */
[----:B------:R-:W-:-:S03]  /*2440*/  @!P6 FADD.FTZ R24, R24, R27 ;  /* 0x0000001b1818e221 */ /* 0x000fc60000010000 */
[----:B------:R-:W-:Y:S01]  /*2450*/  @!P5 FADD.FTZ R20, R20, R23 ;  /* 0x000000171414d221 */ /* 0x000fe20000010000 */
[----:B------:R-:W-:Y:S01]  /*2460*/  @!P5 FADD.FTZ R21, R21, R24 ;  /* 0x000000181515d221 */ /* 0x000fe20000010000 */
[----:B-1----:R-:W-:Y:S01]  /*2470*/  LEA R3, R3, R0, 0x18 ;  /* 0x0000000003037211 */ /* 0x002fe200078ec0ff */
[----:B------:R-:W-:Y:S02]  /*2480*/  IMAD.IADD R0, R13, 0x1, R16 ;  /* 0x000000010d007824 */ /* 0x000fe400078e0210 */
[----:B------:R-:W-:Y:S01]  /*2490*/  @!P4 FADD.FTZ R17, R17, R20 ;  /* 0x000000141111c221 */ /* 0x000fe20000010000 */
[----:B------:R-:W-:-:S03]  /*24a0*/  @!P4 FADD.FTZ R18, R18, R21 ;  /* 0x000000151212c221 */ /* 0x000fc60000010000 */
[----:B------:R-:W-:Y:S01]  /*24b0*/  @!P3 FADD.FTZ R14, R14, R17 ;  /* 0x000000110e0eb221 */ /* 0x000fe20000010000 */
[----:B------:R-:W-:Y:S01]  /*24c0*/  @!P3 FADD.FTZ R15, R15, R18 ;  /* 0x000000120f0fb221 */ /* 0x000fe20000010000 */
[----:B------:R-:W-:Y:S02]  /*24d0*/  IADD3 R9, PT, PT, R9, R0, RZ ;  /* 0x0000000009097210 */ /* 0x000fe40007ffe0ff */
        /* <DEDUP_REMOVED lines=29> */
.L_x_2910:
[----:B------:R-:W2:Y:S01]  /*26b0*/  S2R R2, SR_TID.X ;  /* 0x0000000000027919 */ /* 0x000ea20000002100 */
[----:B01----:R-:W0:Y:S01]  /*26c0*/  LDC R0, c[0x0][0x40c] ;  /* 0x00010300ff007b82 */ /* 0x003e220000000800 */
[----:B------:R-:W-:Y:S01]  /*26d0*/  MOV R8, 0x400 ;  /* 0x0000040000087802 */ /* 0x000fe20000000f00 */
[----:B------:R-:W-:Y:S05]  /*26e0*/  WARPSYNC.ALL ;  /* 0x0000000000007948 */ /* 0x000fea0003800000 */
[----:B------:R-:W1:Y:S01]  /*26f0*/  S2R R7, SR_CgaCtaId ;  /* 0x0000000000077919 */ /* 0x000e620000008800 */
[----:B--2---:R-:W-:Y:S02]  /*2700*/  LEA.HI R2, R2, R2, RZ, 0x1d ;  /* 0x0000000202027211 */ /* 0x004fe400078fe8ff */
[----:B-1----:R-:W-:-:S05]  /*2710*/  LEA R3, R7, R8, 0x18 ;  /* 0x0000000807037211 */ /* 0x002fca00078ec0ff */
[----:B------:R-:W-:Y:S01]  /*2720*/  IMAD R9, R2, 0xc, R3 ;  /* 0x0000000c02097824 */ /* 0x000fe200078e0203 */
        /* <DEDUP_REMOVED lines=20> */
[----:B0-----:R-:W-:Y:S01]  /*2870*/  VIADD R0, R8, 0xda0 ;  /* 0x00000da008007836 */ /* 0x001fe20000000000 */
[----:B------:R-:W0:Y:S04]  /*2880*/  S2R R3, SR_CTAID.Z ;  /* 0x0000000000037919 */ /* 0x000e280000002700 */
[----:B------:R-:W-:-:S04]  /*2890*/  LEA R0, R7, R0, 0x18 ;  /* 0x0000000007007211 */ /* 0x000fc800078ec0ff */
[----:B------:R-:W-:Y:S02]  /*28a0*/  LEA R0, R5, R0, 0x3 ;  /* 0x0000000005007211 */ /* 0x000fe400078e18ff */
        /* <DEDUP_REMOVED lines=11> */
.L_x_2911:
[----:B------:R-:W-:Y:S02]  /*2960*/  HFMA2 R35, -RZ, RZ, 0, 0 ;  /* 0x00000000ff237431 */ /* 0x000fe400000001ff */
[----:B------:R-:W-:Y:S01]  /*2970*/  IMAD.MOV.U32 R0, RZ, RZ, 0x1 ;  /* 0x00000001ff007424 */ /* 0x000fe200078e00ff */
[----:B------:R-:W-:Y:S01]  /*2980*/  P2R R34, PR, RZ, 0x2 ;  /* 0x00000002ff227803 */ /* 0x000fe20000000000 */
[----:B------:R-:W-:Y:S01]  /*2990*/  IMAD.MOV.U32 R36, RZ, RZ, -0x1 ;  /* 0xffffffffff247424 */ /* 0x000fe200078e00ff */
[----:B------:R-:W-:Y:S02]  /*29a0*/  ISETP.GE.AND P1, PT, R5, 0x1, PT ;  /* 0x000000010500780c */ /* 0x000fe40003f26270 */
[----:B------:R-:W-:Y:S02]  /*29b0*/  P2R R33, PR, RZ, 0x4 ;  /* 0x00000004ff217803 */ /* 0x000fe40000000000 */
[----:B------:R-:W-:-:S13]  /*29c0*/  ISETP.NE.AND P2, PT, R3, RZ, PT ;  /* 0x000000ff0300720c */ /* 0x000fda0003f45270 */
[----:B------:R-:W-:Y:S05]  /*29d0*/  WARPSYNC.COLLECTIVE R36, `(.L_x_2912) ;  /* 0x0000000024087348 */ /* 0x000fea0003c00000 */
[----:B------:R0:W1:Y:S02]  /*29e0*/  SHFL.UP P0, R35, R3, R0, R35 ;  /* 0x0400000003237389 */ /* 0x0000640000000023 */
[----:B01----:R-:W-:Y:S05]  /*29f0*/  ENDCOLLECTIVE ;  /* 0x000000000000791b */ /* 0x003fea0003800000 */
.L_x_2912:
[----:B------:R-:W-:Y:S01]  /*2a00*/  MOV R37, R35 ;  /* 0x0000002300257202 */ /* 0x000fe20000000f00 */
[----:B------:R-:W-:-:S03]  /*2a10*/  IMAD.MOV.U32 R35, RZ, RZ, RZ ;  /* 0x000000ffff237224 */ /* 0x000fc600078e00ff */
[----:B------:R-:W-:-:S05]  /*2a20*/  SEL R37, R37, RZ, P1 ;  /* 0x000000ff25257207 */ /* 0x000fca0000800000 */
[----:B------:R-:W-:Y:S01]  /*2a30*/  IMAD.IADD R37, R3, 0x1, R37 ;  /* 0x0000000103257824 */ /* 0x000fe200078e0225 */
[----:B------:R-:W-:-:S07]  /*2a40*/  MOV R3, R4 ;  /* 0x0000000400037202 */ /* 0x000fce0000000f00 */
[----:B------:R-:W-:Y:S05]  /*2a50*/  WARPSYNC.COLLECTIVE R36, `(.L_x_2913) ;  /* 0x0000000024087348 */ /* 0x000fea0003c00000 */
[----:B------:R0:W1:Y:S02]  /*2a60*/  SHFL.UP P0, R35, R3, R0, R35 ;  /* 0x0400000003237389 */ /* 0x0000640000000023 */
[----:B01----:R-:W-:Y:S05]  /*2a70*/  ENDCOLLECTIVE ;  /* 0x000000000000791b */ /* 0x003fea0003800000 */
.L_x_2913:
[----:B------:R-:W-:Y:S01]  /*2a80*/  MOV R36, R35 ;  /* 0x0000002300247202 */ /* 0x000fe20000000f00 */
[----:B------:R-:W-:-:S04]  /*2a90*/  HFMA2 R35, -RZ, RZ, 0, 0 ;  /* 0x00000000ff237431 */ /* 0x000fc800000001ff */
[----:B------:R-:W-:Y:S01]  /*2aa0*/  FADD.FTZ R3, R4, R36 ;  /* 0x0000002404037221 */ /* 0x000fe20000010000 */
[----:B------:R-:W-:-:S04]  /*2ab0*/  IMAD.MOV.U32 R36, RZ, RZ, -0x1 ;  /* 0xffffffffff247424 */ /* 0x000fc800078e00ff */
[----:B------:R-:W-:Y:S01]  /*2ac0*/  @P1 FSEL R4, R3, R4, !P2 ;  /* 0x0000000403041208 */ /* 0x000fe20005000000 */
[----:B------:R-:W-:-:S07]  /*2ad0*/  IMAD.MOV.U32 R3, RZ, RZ, R2 ;  /* 0x000000ffff037224 */ /* 0x000fce00078e0002 */
[----:B------:R-:W-:Y:S05]  /*2ae0*/  WARPSYNC.COLLECTIVE R36, `(.L_x_2914) ;  /* 0x0000000024087348 */ /* 0x000fea0003c00000 */
[----:B------:R0:W1:Y:S02]  /*2af0*/  SHFL.UP P0, R35, R3, R0, R35 ;  /* 0x0400000003237389 */ /* 0x0000640000000023 */
[----:B01----:R-:W-:Y:S05]  /*2b00*/  ENDCOLLECTIVE ;  /* 0x000000000000791b */ /* 0x003fea0003800000 */
.L_x_2914:
[----:B------:R-:W-:Y:S01]  /*2b10*/  MOV R3, R37 ;  /* 0x0000002500037202 */ /* 0x000fe20000000f00 */
[----:B------:R-:W-:Y:S02]  /*2b20*/  IMAD.MOV.U32 R0, RZ, RZ, 0x2 ;  /* 0x00000002ff007424 */ /* 0x000fe400078e00ff */
[----:B------:R-:W-:-:S05]  /*2b30*/  FADD.FTZ R35, R2, R35 ;  /* 0x0000002302237221 */ /* 0x000fca0000010000 */
[----:B------:R-:W-:Y:S01]  /*2b40*/  @P1 FSEL R2, R35, R2, !P2 ;  /* 0x0000000223021208 */ /* 0x000fe20005000000 */
[----:B------:R-:W-:Y:S01]  /*2b50*/  HFMA2 R35, -RZ, RZ, 0, 0 ;  /* 0x00000000ff237431 */ /* 0x000fe200000001ff */
[----:B------:R-:W-:Y:S02]  /*2b60*/  ISETP.GE.AND P2, PT, R5, 0x2, PT ;  /* 0x000000020500780c */ /* 0x000fe40003f46270 */
[----:B------:R-:W-:-:S13]  /*2b70*/  ISETP.NE.AND P1, PT, R37, RZ, PT ;  /* 0x000000ff2500720c */ /* 0x000fda0003f25270 */
[----:B------:R-:W-:Y:S05]  /*2b80*/  WARPSYNC.COLLECTIVE R36, `(.L_x_2915) ;  /* 0x0000000024087348 */ /* 0x000fea0003c00000 */
[----:B------:R0:W1:Y:S02]  /*2b90*/  SHFL.UP P0, R35, R3, R0, R35 ;  /* 0x0400000003237389 */ /* 0x0000640000000023 */
[----:B01----:R-:W-:Y:S05]  /*2ba0*/  ENDCOLLECTIVE ;  /* 0x000000000000791b */ /* 0x003fea0003800000 */
.L_x_2915:
[----:B------:R-:W-:Y:S02]  /*2bb0*/  MOV R3, R4 ;  /* 0x0000000400037202 */ /* 0x000fe40000000f00 */
[----:B------:R-:W-:Y:S01]  /*2bc0*/  SEL R0, R35, RZ, P2 ;  /* 0x000000ff23007207 */ /* 0x000fe20001000000 */
[----:B------:R-:W-:-:S04]  /*2bd0*/  HFMA2 R35, -RZ, RZ, 0, 0 ;  /* 0x00000000ff237431 */ /* 0x000fc800000001ff */
[----:B------:R-:W-:Y:S02]  /*2be0*/  IMAD.IADD R37, R37, 0x1, R0 ;  /* 0x0000000125257824 */ /* 0x000fe400078e0200 */
[----:B------:R-:W-:-:S07]  /*2bf0*/  IMAD.MOV.U32 R0, RZ, RZ, 0x2 ;  /* 0x00000002ff007424 */ /* 0x000fce00078e00ff */
[----:B------:R-:W-:Y:S05]  /*2c00*/  WARPSYNC.COLLECTIVE R36, `(.L_x_2916) ;  /* 0x0000000024087348 */ /* 0x000fea0003c00000 */
[----:B------:R0:W1:Y:S02]  /*2c10*/  SHFL.UP P0, R35, R3, R0, R35 ;  /* 0x0400000003237389 */ /* 0x0000640000000023 */
[----:B01----:R-:W-:Y:S05]  /*2c20*/  ENDCOLLECTIVE ;  /* 0x000000000000791b */ /* 0x003fea0003800000 */
.L_x_2916:
[----:B------:R-:W-:Y:S02]  /*2c30*/  IMAD.MOV.U32 R36, RZ, RZ, R35 ;  /* 0x000000ffff247224 */ /* 0x000fe400078e0023 */
[----:B------:R-:W-:Y:S02]  /*2c40*/  IMAD.MOV.U32 R35, RZ, RZ, RZ ;  /* 0x000000ffff237224 */ /* 0x000fe400078e00ff */
[----:B------:R-:W-:Y:S01]  /*2c50*/  FADD.FTZ R3, R4, R36 ;  /* 0x0000002404037221 */ /* 0x000fe20000010000 */
[----:B------:R-:W-:-:S04]  /*2c60*/  MOV R36, 0xffffffff ;  /* 0xffffffff00247802 */ /* 0x000fc80000000f00 */
[----:B------:R-:W-:Y:S02]  /*2c70*/  @P2 FSEL R4, R3, R4, !P1 ;  /* 0x0000000403042208 */ /* 0x000fe40004800000 */
[----:B------:R-:W-:-:S07]  /*2c80*/  MOV R3, R2 ;  /* 0x0000000200037202 */ /* 0x000fce0000000f00 */
[----:B------:R-:W-:Y:S05]  /*2c90*/  WARPSYNC.COLLECTIVE R36, `(.L_x_2917) ;  /* 0x0000000024087348 */ /* 0x000fea0003c00000 */
[----:B------:R0:W1:Y:S02]  /*2ca0*/  SHFL.UP P0, R35, R3, R0, R35 ;  /* 0x0400000003237389 */ /* 0x0000640000000023 */
[----:B01----:R-:W-:Y:S05]  /*2cb0*/  ENDCOLLECTIVE ;  /* 0x000000000000791b */ /* 0x003fea0003800000 */
.L_x_2917:
        /* <DEDUP_REMOVED lines=10> */
.L_x_2918:
[----:B------:R-:W-:Y:S01]  /*2d60*/  IMAD.MOV.U32 R3, RZ, RZ, R4 ;  /* 0x000000ffff037224 */ /* 0x000fe200078e0004 */
[----:B------:R-:W-:Y:S01]  /*2d70*/  SEL R0, R35, RZ, P2 ;  /* 0x000000ff23007207 */ /* 0x000fe20001000000 */
[----:B------:R-:W-:-:S03]  /*2d80*/  IMAD.MOV.U32 R35, RZ, RZ, RZ ;  /* 0x000000ffff237224 */ /* 0x000fc600078e00ff */
[----:B------:R-:W-:Y:S02]  /*2d90*/  IADD3 R37, PT, PT, R37, R0, RZ ;  /* 0x0000000025257210 */ /* 0x000fe40007ffe0ff */
[----:B------:R-:W-:-:S07]  /*2da0*/  MOV R0, 0x4 ;  /* 0x0000000400007802 */ /* 0x000fce0000000f00 */
[----:B------:R-:W-:Y:S05]  /*2db0*/  WARPSYNC.COLLECTIVE R36, `(.L_x_2919) ;  /* 0x0000000024087348 */ /* 0x000fea0003c00000 */
[----:B------:R0:W1:Y:S02]  /*2dc0*/  SHFL.UP P0, R35, R3, R0, R35 ;  /* 0x0400000003237389 */ /* 0x0000640000000023 */
[----:B01----:R-:W-:Y:S05]  /*2dd0*/  ENDCOLLECTIVE ;  /* 0x000000000000791b */ /* 0x003fea0003800000 */
.L_x_2919:
[----:B------:R-:W-:Y:S01]  /*2de0*/  MOV R3, R2 ;  /* 0x0000000200037202 */ /* 0x000fe20000000f00 */
[----:B------:R-:W-:-:S05]  /*2df0*/  FADD.FTZ R35, R4, R35 ;  /* 0x0000002304237221 */ /* 0x000fca0000010000 */
[----:B------:R-:W-:Y:S01]  /*2e00*/  @P2 FSEL R4, R35, R4, !P1 ;  /* 0x0000000423042208 */ /* 0x000fe20004800000 */
[----:B------:R-:W-:-:S07]  /*2e10*/  IMAD.MOV.U32 R35, RZ, RZ, RZ ;  /* 0x000000ffff237224 */ /* 0x000fce00078e00ff */
[----:B------:R-:W-:Y:S05]  /*2e20*/  WARPSYNC.COLLECTIVE R36, `(.L_x_2920) ;  /* 0x0000000024087348 */ /* 0x000fea0003c00000 */
[----:B------:R0:W1:Y:S02]  /*2e30*/  SHFL.UP P0, R35, R3, R0, R35 ;  /* 0x0400000003237389 */ /* 0x0000640000000023 */
[----:B01----:R-:W-:Y:S05]  /*2e40*/  ENDCOLLECTIVE ;  /* 0x000000000000791b */ /* 0x003fea0003800000 */
.L_x_2920:
        /* <DEDUP_REMOVED lines=11> */
.L_x_2921:
        /* <DEDUP_REMOVED lines=9> */
.L_x_2922:
        /* <DEDUP_REMOVED lines=8> */
.L_x_2923:
        /* <DEDUP_REMOVED lines=11> */
.L_x_2924:
        /* <DEDUP_REMOVED lines=8> */
.L_x_2925:
        /* <DEDUP_REMOVED lines=10> */
.L_x_2926:
        /* <DEDUP_REMOVED lines=9> */
.L_x_2927:
[----:B------:R-:W-:Y:S01]  /*3270*/  ISETP.NE.AND P1, PT, R34, RZ, PT ;  /* 0x000000ff2200720c */ /* 0x000fe20003f25270 */
[----:B------:R-:W-:Y:S01]  /*3280*/  IMAD.MOV.U32 R3, RZ, RZ, R4 ;  /* 0x000000ffff037224 */ /* 0x000fe200078e0004 */
[----:B------:R-:W-:Y:S01]  /*3290*/  MOV R33, R35 ;  /* 0x0000002300217202 */ /* 0x000fe20000000f00 */
[----:B------:R-:W-:-:S10]  /*32a0*/  HFMA2 R35, -RZ, RZ, 0, 0 ;  /* 0x00000000ff237431 */ /* 0x000fd400000001ff */
[----:B------:R-:W-:Y:S05]  /*32b0*/  WARPSYNC.COLLECTIVE R36, `(.L_x_2928) ;  /* 0x0000000024087348 */ /* 0x000fea0003c00000 */
[----:B------:R0:W1:Y:S02]  /*32c0*/  SHFL.UP P0, R35, R3, R0, R35 ;  /* 0x0400000003237389 */ /* 0x0000640000000023 */
[----:B01----:R-:W-:Y:S05]  /*32d0*/  ENDCOLLECTIVE ;  /* 0x000000000000791b */ /* 0x003fea0003800000 */
.L_x_2928:
[----:B------:R-:W-:Y:S01]  /*32e0*/  MOV R3, R2 ;  /* 0x0000000200037202 */ /* 0x000fe20000000f00 */
[----:B------:R-:W-:Y:S02]  /*32f0*/  IMAD.MOV.U32 R4, RZ, RZ, R35 ;  /* 0x000000ffff047224 */ /* 0x000fe400078e0023 */
[----:B------:R-:W-:-:S07]  /*3300*/  IMAD.MOV.U32 R35, RZ, RZ, RZ ;  /* 0x000000ffff237224 */ /* 0x000fce00078e00ff */
[----:B------:R-:W-:Y:S05]  /*3310*/  WARPSYNC.COLLECTIVE R36, `(.L_x_2929) ;  /* 0x0000000024087348 */ /* 0x000fea0003c00000 */
[----:B------:R0:W1:Y:S02]  /*3320*/  SHFL.UP P0, R35, R3, R0, R35 ;  /* 0x0400000003237389 */ /* 0x0000640000000023 */
[----:B01----:R-:W-:Y:S05]  /*3330*/  ENDCOLLECTIVE ;  /* 0x000000000000791b */ /* 0x003fea0003800000 */
.L_x_2929:
[----:B------:R-:W-:Y:S01]  /*3340*/  MOV R2, R35 ;  /* 0x0000002300027202 */ /* 0x000fe20000000f00 */
[----:B------:R-:W-:Y:S06]  /*3350*/  BRA `(.L_x_2930) ;  /* 0xffffffec00dc7947 */ /* 0x000fec000383ffff */
.L_x_2931:
        /* <DEDUP_REMOVED lines=10> */
.L_x_3686:


//--------------------- .text._Z30group_norm_nhwc_fwd_sum_kernelI11Fp16IOFp32WLi120EEv26Group_norm_nhwc_fwd_params --------------------------
	.section	.text._Z30group_norm_nhwc_fwd_sum_kernelI11Fp16IOFp32WLi120EEv26Group_norm_nhwc_fwd_params,"ax",@progbits
	.align	128
        .global         _Z30group_norm_nhwc_fwd_sum_kernelI11Fp16IOFp32WLi120EEv26Group_norm_nhwc_fwd_params
        .type           _Z30group_norm_nhwc_fwd_sum_kernelI11Fp16IOFp32WLi120EEv26Group_norm_nhwc_fwd_params,@function
        .size           _Z30group_norm_nhwc_fwd_sum_kernelI11Fp16IOFp32WLi120EEv26Group_norm_nhwc_fwd_params,(.L_x_3687 - _Z30group_norm_nhwc_fwd_sum_kernelI11Fp16IOFp32WLi120EEv26Group_norm_nhwc_fwd_params)
        .other          _Z30group_norm_nhwc_fwd_sum_kernelI11Fp16IOFp32WLi120EEv26Group_norm_nhwc_fwd_params,@"STO_CUDA_ENTRY STV_DEFAULT"
_Z30group_norm_nhwc_fwd_sum_kernelI11Fp16IOFp32WLi120EEv26Group_norm_nhwc_fwd_params:
.text._Z30group_norm_nhwc_fwd_sum_kernelI11Fp16IOFp32WLi120EEv26Group_norm_nhwc_fwd_params:
        /* <DEDUP_REMOVED lines=42> */
.L_x_2934:
        /* <DEDUP_REMOVED lines=188> */
.L_x_2933:
        /* <DEDUP_REMOVED lines=92> */
.L_x_2935:
        /* <DEDUP_REMOVED lines=21> */
[----:B0-----:R-:W-:-:S04]  /*1570*/  @!P0 LEA R18, P2, R16, R18, 0x1 ;  /* 0x0000001210128211 */ /* 0x001fc800078408ff */
        /* <DEDUP_REMOVED lines=27> */
.L_x_2936:
        /* <DEDUP_REMOVED lines=13> */
[----:B------:R-:W-:Y:S02]  /*1800*/  IADD3 R5, PT, PT, R7, R5, RZ ;  /* 0x0000000507057210 */ /* 0x000fe40007ffe0ff */
[----:B0-----:R-:W-:-:S04]  /*1810*/  LEA R2, P0, R6, UR4, 0x1 ;  /* 0x0000000406027c11 */ /* 0x001fc8000f8008ff */
[----:B------:R-:W-:-:S05]  /*1820*/  LEA.HI.X R3, R6, UR5, R5, 0x1, P0 ;  /* 0x0000000506037c11 */ /* 0x000fca00080f0c05 */
[----:B------:R-:W2:Y:S02]  /*1830*/  LDG.E R2, desc[UR10][R2.64] ;  /* 0x0000000a02027981 */ /* 0x000ea4000c1e1900 */
[----:B--2---:R-:W-:-:S07]  /*1840*/  PRMT R3, R2, 0x5432, R2 ;  /* 0x0000543202037816 */ /* 0x004fce0000000002 */
.L_x_2938:
[----:B------:R-:W-:Y:S05]  /*1850*/  BSYNC.RECONVERGENT B0 ;  /* 0x0000000000007941 */ /* 0x000fea0003800200 */
.L_x_2937:
[--C-:B------:R-:W-:Y:S02]  /*1860*/  HADD2.F32 R2, -RZ, R3.reuse.H0_H0 ;  /* 0x20000003ff027230 */ /* 0x100fe40000004100 */
[----:B------:R-:W-:-:S03]  /*1870*/  HADD2.F32 R3, -RZ, R3.H1_H1 ;  /* 0x30000003ff037230 */ /* 0x000fc60000004100 */
[----:B------:R-:W-:Y:S02]  /*1880*/  FMUL.FTZ R6, R2, R2 ;  /* 0x0000000202067220 */ /* 0x000fe40000410000 */
[C---:B------:R-:W-:Y:S02]  /*1890*/  FADD.FTZ R5, R3.reuse, R2 ;  /* 0x0000000203057221 */ /* 0x040fe40000010000 */
[----:B------:R-:W-:Y:S02]  /*18a0*/  FFMA.FTZ R6, R3, R3, R6 ;  /* 0x0000000303067223 */ /* 0x000fe40000010006 */
[----:B------:R-:W-:Y:S02]  /*18b0*/  FADD.FTZ R10, R10, R5 ;  /* 0x000000050a0a7221 */ /* 0x000fe40000010000 */
[----:B------:R-:W-:-:S07]  /*18c0*/  FADD.FTZ R9, R9, R6 ;  /* 0x0000000609097221 */ /* 0x000fce0000010000 */
.L_x_2932:
[----:B------:R-:W0:Y:S01]  /*18d0*/  LDCU UR5, c[0x0][0x40c] ;  /* 0x00008180ff0577ac */ /* 0x000e220008000800 */
[----:B------:R-:W-:Y:S02]  /*18e0*/  MOV R2, RZ ;  /* 0x000000ff00027202 */ /* 0x000fe40000000f00 */
        /* <DEDUP_REMOVED lines=32> */
[----:B0-----:R-:W-:Y:S01]  /*1af0*/  IMAD R9, R0, 0x3c, R13 ;  /* 0x0000003c00097824 */ /* 0x001fe200078e020d */
[----:B------:R-:W0:Y:S04]  /*1b00*/  S2R R22, SR_LANEID ;  /* 0x0000000000167919 */ /* 0x000e280000000000 */
        /* <DEDUP_REMOVED lines=114> */
.L_x_2952:
        /* <DEDUP_REMOVED lines=46> */
.L_x_2939:
[----:B------:R-:W-:Y:S05]  /*2510*/  WARPSYNC.ALL ;  /* 0x0000000000007948 */ /* 0x000fea0003800000 */
[----:B------:R-:W-:Y:S01]  /*2520*/  BAR.SYNC.DEFER_BLOCKING 0x0 ;  /* 0x0000000000007b1d */ /* 0x000fe20000010000 */
[----:B------:R-:W-:-:S07]  /*2530*/  UIADD3 UR4, UPT, UPT, UR5, -0x2, URZ ;  /* 0xfffffffe05047890 */ /* 0x000fce000fffe0ff */
[----:B------:R-:W1:Y:S01]  /*2540*/  LDC R11, c[0x0][0x408] ;  /* 0x00010200ff0b7b82 */ /* 0x000e620000000800 */
[----:B------:R-:W-:-:S07]  /*2550*/  ISETP.NE.AND P1, PT, R4, UR4, PT ;  /* 0x0000000404007c0c */ /* 0x000fce000bf25270 */
[----:B----4-:R-:W2:Y:S06]  /*2560*/  LDC R13, c[0x0][0x3f8] ;  /* 0x0000fe00ff0d7b82 */ /* 0x010eac0000000800 */
[----:B------:R-:W-:Y:S01]  /*2570*/  @!P1 VIADD R4, R6, 0x950 ;  /* 0x0000095006049836 */ /* 0x000fe20000000000 */
[----:B0-----:R-:W-:Y:S04]  /*2580*/  @!P1 LDS R9, [R5+0x238] ;  /* 0x0002380005099984 */ /* 0x001fe80000000800 */
[----:B------:R-:W-:Y:S01]  /*2590*/  @!P1 LEA R7, R3, R4, 0x18 ;  /* 0x0000000403079211 */ /* 0x000fe200078ec0ff */
[----:B------:R-:W0:Y:S03]  /*25a0*/  @!P1 LDS R8, [R5+0x234] ;  /* 0x0002340005089984 */ /* 0x000e260000000800 */
        /* <DEDUP_REMOVED lines=21> */
.L_x_2940:
[----:B0-----:R-:W-:Y:S05]  /*2700*/  WARPSYNC.COLLECTIVE R13, `(.L_x_2941) ;  /* 0x000000000d087348 */ /* 0x001fea0003c00000 */
[----:B------:R-:W-:Y:S01]  /*2710*/  NOP ;  /* 0x0000000000007918 */ /* 0x000fe20000000000 */
[----:B0-----:R-:W-:Y:S05]  /*2720*/  ENDCOLLECTIVE ;  /* 0x000000000000791b */ /* 0x001fea0003800000 */
.L_x_2941:
        /* <DEDUP_REMOVED lines=14> */
.L_x_2942:
        /* <DEDUP_REMOVED lines=9> */
.L_x_2943:
        /* <DEDUP_REMOVED lines=11> */
.L_x_2944:
        /* <DEDUP_REMOVED lines=9> */
.L_x_2945:
        /* <DEDUP_REMOVED lines=11> */
.L_x_2946:
        /* <DEDUP_REMOVED lines=9> */
.L_x_2947:
        /* <DEDUP_REMOVED lines=11> */
.L_x_2948:
        /* <DEDUP_REMOVED lines=10> */
.L_x_2949:
        /* <DEDUP_REMOVED lines=9> */
.L_x_2950:
[----:B------:R-:W-:Y:S01]  /*2d00*/  @!P0 FADD.FTZ R7, R7, R14 ;  /* 0x0000000e07078221 */ /* 0x000fe20000010000 */
[----:B------:R0:W-:Y:S04]  /*2d10*/  STS [R12+0xc0], R11 ;  /* 0x0000c00b0c007388 */ /* 0x0001e80000000800 */
[----:B------:R0:W-:Y:S04]  /*2d20*/  STS [R12+0xc4], R8 ;  /* 0x0000c4080c007388 */ /* 0x0001e80000000800 */
[----:B------:R0:W-:Y:S02]  /*2d30*/  STS [R12+0xc8], R7 ;  /* 0x0000c8070c007388 */ /* 0x0001e40000000800 */
[----:B0-----:R-:W-:Y:S05]  /*2d40*/  WARPSYNC.COLLECTIVE R13, `(.L_x_2951) ;  /* 0x000000000d087348 */ /* 0x001fea0003c00000 */
[----:B------:R-:W-:Y:S01]  /*2d50*/  NOP ;  /* 0x0000000000007918 */ /* 0x000fe20000000000 */
[----:B0-----:R-:W-:Y:S05]  /*2d60*/  ENDCOLLECTIVE ;  /* 0x000000000000791b */ /* 0x001fea0003800000 */
.L_x_2951:
[----:B------:R-:W-:Y:S05]  /*2d70*/  BRA `(.L_x_2952) ;  /* 0xfffffff4002c7947 */ /* 0x000fea000383ffff */
.L_x_2953:
        /* <DEDUP_REMOVED lines=16> */
.L_x_3687:


//--------------------- .text._Z30group_norm_nhwc_fwd_sum_kernelI11Fp16IOFp32WLi140EEv26Group_norm_nhwc_fwd_params --------------------------
	.section	.text._Z30group_norm_nhwc_fwd_sum_kernelI11Fp16IOFp32WLi140EEv26Group_norm_nhwc_fwd_params,"ax",@progbits
	.align	128
        .global         _Z30group_norm_nhwc_fwd_sum_kernelI11Fp16IOFp32WLi140EEv26Group_norm_nhwc_fwd_params
        .type           _Z30group_norm_nhwc_fwd_sum_kernelI11Fp16IOFp32WLi140EEv26Group_norm_nhwc_fwd_params,@function
        .size           _Z30group_norm_nhwc_fwd_sum_kernelI11Fp16IOFp32WLi140EEv26Group_norm_nhwc_fwd_params,(.L_x_3688 - _Z30group_norm_nhwc_fwd_sum_kernelI11Fp16IOFp32WLi140EEv26Group_norm_nhwc_fwd_params)
        .other          _Z30group_norm_nhwc_fwd_sum_kernelI11Fp16IOFp32WLi140EEv26Group_norm_nhwc_fwd_params,@"STO_CUDA_ENTRY STV_DEFAULT"
_Z30group_norm_nhwc_fwd_sum_kernelI11Fp16IOFp32WLi140EEv26Group_norm_nhwc_fwd_params:
.text._Z30group_norm_nhwc_fwd_sum_kernelI11Fp16IOFp32WLi140EEv26Group_norm_nhwc_fwd_params:
        /* <DEDUP_REMOVED lines=42> */
.L_x_2956:
        /* <DEDUP_REMOVED lines=98> */
[----:B------:R-:W-:Y:S01]  /*08c0*/  @!P0 MOV R10, R14 ;  /* 0x0000000e000a8202 */ /* 0x000fe20000000f00 */
[----:B------:R-:W-:-:S04]  /*08d0*/  @!P0 IMAD.MOV.U32 R11, RZ, RZ, R7 ;  /* 0x000000ffff0b8224 */ /* 0x000fc800078e0007 */
[C---:B0-----:R-:W-:Y:S02]  /*08e0*/  @!P0 IMAD.WIDE.U32 R16, R21.reuse, UR8, R10 ;  /* 0x0000000815108c25 */ /* 0x041fe4000f8e000a */
[----:B------:R-:W0:Y:S02]  /*08f0*/  @!P0 LDC.64 R10, c[0x0][0x390] ;  /* 0x0000e400ff0a8b82 */ /* 0x000e240000000a00 */
[----:B------:R-:W-:-:S05]  /*0900*/  @!P0 IMAD R25, R21, UR9, R29 ;  /* 0x0000000915198c24 */ /* 0x000fca000f8e021d */
[----:B------:R-:W-:Y:S02]  /*0910*/  @!P0 IADD3 R25, PT, PT, R17, R25, RZ ;  /* 0x0000001911198210 */ /* 0x000fe40007ffe0ff */
        /* <DEDUP_REMOVED lines=84> */
.L_x_2955:
        /* <DEDUP_REMOVED lines=92> */
.L_x_2957:
        /* <DEDUP_REMOVED lines=49> */
.L_x_2958:
        /* <DEDUP_REMOVED lines=18> */
.L_x_2960:
[----:B------:R-:W-:Y:S05]  /*1850*/  BSYNC.RECONVERGENT B0 ;  /* 0x0000000000007941 */ /* 0x000fea0003800200 */
.L_x_2959:
[--C-:B------:R-:W-:Y:S02]  /*1860*/  HADD2.F32 R2, -RZ, R3.reuse.H0_H0 ;  /* 0x20000003ff027230 */ /* 0x100fe40000004100 */
[----:B------:R-:W-:-:S03]  /*1870*/  HADD2.F32 R3, -RZ, R3.H1_H1 ;  /* 0x30000003ff037230 */ /* 0x000fc60000004100 */
[----:B------:R-:W-:Y:S02]  /*1880*/  FMUL.FTZ R6, R2, R2 ;  /* 0x0000000202067220 */ /* 0x000fe40000410000 */
[C---:B------:R-:W-:Y:S02]  /*1890*/  FADD.FTZ R5, R3.reuse, R2 ;  /* 0x0000000203057221 */ /* 0x040fe40000010000 */
[----:B------:R-:W-:Y:S02]  /*18a0*/  FFMA.FTZ R6, R3, R3, R6 ;  /* 0x0000000303067223 */ /* 0x000fe40000010006 */
[----:B------:R-:W-:Y:S02]  /*18b0*/  FADD.FTZ R10, R10, R5 ;  /* 0x000000050a0a7221 */ /* 0x000fe40000010000 */
[----:B------:R-:W-:-:S07]  /*18c0*/  FADD.FTZ R9, R9, R6 ;  /* 0x0000000609097221 */ /* 0x000fce0000010000 */
.L_x_2954:
        /* <DEDUP_REMOVED lines=157> */
.L_x_2974:
        /* <DEDUP_REMOVED lines=60> */
.L_x_2961:
        /* <DEDUP_REMOVED lines=33> */
.L_x_2962:
[----:B------:R-:W-:Y:S05]  /*2870*/  WARPSYNC.COLLECTIVE R9, `(.L_x_2963) ;  /* 0x0000000009087348 */ /* 0x000fea0003c00000 */
[----:B------:R-:W-:Y:S01]  /*2880*/  NOP ;  /* 0x0000000000007918 */ /* 0x000fe20000000000 */
[----:B------:R-:W-:Y:S05]  /*2890*/  ENDCOLLECTIVE ;  /* 0x000000000000791b */ /* 0x000fea0003800000 */
.L_x_2963:
        /* <DEDUP_REMOVED lines=14> */
.L_x_2964:
        /* <DEDUP_REMOVED lines=9> */
.L_x_2965:
        /* <DEDUP_REMOVED lines=11> */
.L_x_2966:
        /* <DEDUP_REMOVED lines=9> */
.L_x_2967:
        /* <DEDUP_REMOVED lines=11> */
.L_x_2968:
        /* <DEDUP_REMOVED lines=9> */
.L_x_2969:
        /* <DEDUP_REMOVED lines=11> */
.L_x_2970:
        /* <DEDUP_REMOVED lines=10> */
.L_x_2971:
        /* <DEDUP_REMOVED lines=9> */
.L_x_2972:
[----:B------:R-:W-:Y:S01]  /*2e70*/  @!P0 FADD.FTZ R8, R8, R17 ;  /* 0x0000001108088221 */ /* 0x000fe20000010000 */
[----:B------:R0:W-:Y:S04]  /*2e80*/  STS [R11+0xc0], R12 ;  /* 0x0000c00c0b007388 */ /* 0x0001e80000000800 */
[----:B------:R0:W-:Y:S04]  /*2e90*/  STS [R11+0xc4], R6 ;  /* 0x0000c4060b007388 */ /* 0x0001e80000000800 */
[----:B------:R0:W-:Y:S02]  /*2ea0*/  STS [R11+0xc8], R8 ;  /* 0x0000c8080b007388 */ /* 0x0001e40000000800 */
[----:B0-----:R-:W-:Y:S05]  /*2eb0*/  WARPSYNC.COLLECTIVE R9, `(.L_x_2973) ;  /* 0x0000000009087348 */ /* 0x001fea0003c00000 */
[----:B------:R-:W-:Y:S01]  /*2ec0*/  NOP ;  /* 0x0000000000007918 */ /* 0x000fe20000000000 */
[----:B0-----:R-:W-:Y:S05]  /*2ed0*/  ENDCOLLECTIVE ;  /* 0x000000000000791b */ /* 0x001fea0003800000 */
.L_x_2973:
[----:B------:R-:W-:Y:S05]  /*2ee0*/  BRA `(.L_x_2974) ;  /* 0xfffffff000ec7947 */ /* 0x000fea000383ffff */
.L_x_2975:
        /* <DEDUP_REMOVED lines=9> */
.L_x_3688:


//--------------------- .text._Z30group_norm_nhwc_fwd_sum_kernelI11Fp16IOFp32WLi160EEv26Group_norm_nhwc_fwd_params --------------------------
	.section	.text._Z30group_norm_nhwc_fwd_sum_kernelI11Fp16IOFp32WLi160EEv26Group_norm_nhwc_fwd_params,"ax",@progbits
	.align	128
        .global         _Z30group_norm_nhwc_fwd_sum_kernelI11Fp16IOFp32WLi160EEv26Group_norm_nhwc_fwd_params
        .type           _Z30group_norm_nhwc_fwd_sum_kernelI11Fp16IOFp32WLi160EEv26Group_norm_nhwc_fwd_params,@function
        .size           _Z30group_norm_nhwc_fwd_sum_kernelI11Fp16IOFp32WLi160EEv26Group_norm_nhwc_fwd_params,(.L_x_3689 - _Z30group_norm_nhwc_fwd_sum_kernelI11Fp16IOFp32WLi160EEv26Group_norm_nhwc_fwd_params)
        .other          _Z30group_norm_nhwc_fwd_sum_kernelI11Fp16IOFp32WLi160EEv26Group_norm_nhwc_fwd_params,@"STO_CUDA_ENTRY STV_DEFAULT"
_Z30group_norm_nhwc_fwd_sum_kernelI11Fp16IOFp32WLi160EEv26Group_norm_nhwc_fwd_params:
.text._Z30group_norm_nhwc_fwd_sum_kernelI11Fp16IOFp32WLi160EEv26Group_norm_nhwc_fwd_params:
        /* <DEDUP_REMOVED lines=42> */
.L_x_2978:
        /* <DEDUP_REMOVED lines=188> */
.L_x_2977:
        /* <DEDUP_REMOVED lines=92> */
.L_x_2979:
        /* <DEDUP_REMOVED lines=49> */
.L_x_2980:
        /* <DEDUP_REMOVED lines=18> */
.L_x_2982:
[----:B------:R-:W-:Y:S05]  /*1850*/  BSYNC.RECONVERGENT B0 ;  /* 0x0000000000007941 */ /* 0x000fea0003800200 */
.L_x_2981:
[--C-:B------:R-:W-:Y:S02]  /*1860*/  HADD2.F32 R2, -RZ, R3.reuse.H0_H0 ;  /* 0x20000003ff027230 */ /* 0x100fe40000004100 */
[----:B------:R-:W-:-:S03]  /*1870*/  HADD2.F32 R3, -RZ, R3.H1_H1 ;  /* 0x30000003ff037230 */ /* 0x000fc60000004100 */
[----:B------:R-:W-:Y:S02]  /*1880*/  FMUL.FTZ R6, R2, R2 ;  /* 0x0000000202067220 */ /* 0x000fe40000410000 */
[C---:B------:R-:W-:Y:S02]  /*1890*/  FADD.FTZ R5, R3.reuse, R2 ;  /* 0x0000000203057221 */ /* 0x040fe40000010000 */
[----:B------:R-:W-:Y:S02]  /*18a0*/  FFMA.FTZ R6, R3, R3, R6 ;  /* 0x0000000303067223 */ /* 0x000fe40000010006 */
[----:B------:R-:W-:Y:S02]  /*18b0*/  FADD.FTZ R10, R10, R5 ;  /* 0x000000050a0a7221 */ /* 0x000fe40000010000 */
[----:B------:R-:W-:-:S07]  /*18c0*/  FADD.FTZ R9, R9, R6 ;  /* 0x0000000609097221 */ /* 0x000fce0000010000 */
.L_x_2976:
[----:B------:R-:W0:Y:S01]  /*18d0*/  LDCU UR4, c[0x0][0x40c] ;  /* 0x00008180ff0477ac */ /* 0x000e220008000800 */
[----:B------:R-:W-:Y:S01]  /*18e0*/  MOV R2, RZ ;  /* 0x000000ff00027202 */ /* 0x000fe20000000f00 */
[----:B------:R-:W1:Y:S01]  /*18f0*/  S2R R8, SR_CgaCtaId ;  /* 0x0000000000087919 */ /* 0x000e620000008800 */
[----:B0-----:R-:W0:Y:S01]  /*1900*/  I2F.U32.RP R5, UR4 ;  /* 0x0000000400057d06 */ /* 0x001e220008209000 */
[----:B------:R-:W-:-:S07]  /*1910*/  ISETP.NE.U32.AND P2, PT, RZ, UR4, PT ;  /* 0x00000004ff007c0c */ /* 0x000fce000bf45070 */
[----:B0-----:R-:W0:Y:S02]  /*1920*/  MUFU.RCP R5, R5 ;  /* 0x0000000500057308 */ /* 0x001e240000001000 */
[----:B0-----:R-:W-:-:S06]  /*1930*/  IADD3 R3, PT, PT, R5, 0xffffffe, RZ ;  /* 0x0ffffffe05037810 */ /* 0x001fcc0007ffe0ff */
        /* <DEDUP_REMOVED lines=110> */
[----:B------:R-:W-:Y:S02]  /*2020*/  @P5 FSEL R0, R23, R0, !P0 ;  /* 0x0000000017005208 */ /* 0x000fe40004000000 */
[----:B------:R-:W-:Y:S01]  /*2030*/  ISETP.GE.AND P5, PT, R6, 0x10, PT ;  /* 0x000000100600780c */ /* 0x000fe20003fa6270 */
[----:B------:R-:W-:Y:S02]  /*2040*/  IMAD.IADD R29, R28, 0x1, R27 ;  /* 0x000000011c1d7824 */ /* 0x000fe400078e021b */
[----:B------:R-:W0:Y:S03]  /*2050*/  SHFL.UP PT, R28, R5, 0x10, RZ ;  /* 0x06000000051c7989 */ /* 0x000e2600000e00ff */
[----:B------:R-:W-:Y:S01]  /*2060*/  ISETP.NE.AND P0, PT, R29, RZ, PT ;  /* 0x000000ff1d00720c */ /* 0x000fe20003f05270 */
[----:B------:R-:W1:Y:S04]  /*2070*/  SHFL.UP PT, R27, R29, 0x10, RZ ;  /* 0x060000001d1b7989 */ /* 0x000e6800000e00ff */
[----:B------:R-:W2:Y:S01]  /*2080*/  SHFL.UP PT, R23, R0, 0x10, RZ ;  /* 0x0600000000177989 */ /* 0x000ea200000e00ff */
[----:B0-----:R-:W-:Y:S01]  /*2090*/  FADD.FTZ R28, R5, R28 ;  /* 0x0000001c051c7221 */ /* 0x001fe20000010000 */
[----:B-1----:R-:W-:-:S04]  /*20a0*/  SEL R6, R27, RZ, P5 ;  /* 0x000000ff1b067207 */ /* 0x002fc80002800000 */
[----:B------:R-:W-:Y:S01]  /*20b0*/  @P5 FSEL R5, R28, R5, !P0 ;  /* 0x000000051c055208 */ /* 0x000fe20004000000 */
[----:B--2---:R-:W-:Y:S01]  /*20c0*/  FADD.FTZ R23, R0, R23 ;  /* 0x0000001700177221 */ /* 0x004fe20000010000 */
[----:B------:R-:W-:-:S04]  /*20d0*/  IADD3 R6, PT, PT, R29, R6, RZ ;  /* 0x000000061d067210 */ /* 0x000fc80007ffe0ff */
[----:B------:R-:W0:Y:S01]  /*20e0*/  SHFL.UP PT, R5, R5, 0x1, RZ ;  /* 0x0420000005057989 */ /* 0x000e2200000e00ff */
[----:B------:R-:W-:-:S03]  /*20f0*/  @P5 FSEL R0, R23, R0, !P0 ;  /* 0x0000000017005208 */ /* 0x000fc60004000000 */
[----:B------:R-:W1:Y:S04]  /*2100*/  SHFL.UP PT, R6, R6, 0x1, RZ ;  /* 0x0420000006067989 */ /* 0x000e6800000e00ff */
[----:B------:R2:W3:Y:S02]  /*2110*/  SHFL.UP PT, R27, R0, 0x1, RZ ;  /* 0x04200000001b7989 */ /* 0x0004e400000e00ff */
.L_x_3003:
[----:B------:R-:W-:Y:S01]  /*2120*/  ISETP.NE.AND P5, PT, R7, RZ, PT ;  /* 0x000000ff0700720c */ /* 0x000fe20003fa5270 */
[----:B--2---:R-:W2:Y:S01]  /*2130*/  S2R R0, SR_TID.X ;  /* 0x0000000000007919 */ /* 0x004ea20000002100 */
[----:B------:R-:W-:-:S11]  /*2140*/  PLOP3.LUT P0, PT, PT, PT, PT, 0x80, 0x8 ;  /* 0x000000000008781c */ /* 0x000fd60003f0f070 */
[----:B------:R-:W-:Y:S01]  /*2150*/  @P5 ISETP.NE.AND P6, PT, R10, RZ, PT ;  /* 0x000000ff0a00520c */ /* 0x000fe20003fc5270 */
[----:B-1----:R-:W-:-:S03]  /*2160*/  @P5 IMAD.IADD R10, R6, 0x1, R10 ;  /* 0x00000001060a5824 */ /* 0x002fc600078e020a */
[----:B------:R-:W-:Y:S02]  /*2170*/  @P5 PLOP3.LUT P0, PT, P6, PT, PT, 0x80, 0x8 ;  /* 0x000000000008581c */ /* 0x000fe4000370f070 */
[----:B------:R-:W-:-:S05]  /*2180*/  IADD3 R22, PT, PT, R22, R10, RZ ;  /* 0x0000000a16167210 */ /* 0x000fca0007ffe0ff */
[----:B------:R-:W-:-:S05]  /*2190*/  IMAD.IADD R17, R17, 0x1, R22 ;  /* 0x0000000111117824 */ /* 0x000fca00078e0216 */
[----:B------:R-:W-:Y:S01]  /*21a0*/  IADD3 R14, PT, PT, R14, R17, RZ ;  /* 0x000000110e0e7210 */ /* 0x000fe20007ffe0ff */
[----:B0-----:R-:W-:Y:S01]  /*21b0*/  @!P0 FADD.FTZ R21, R5, R21 ;  /* 0x0000001505158221 */ /* 0x001fe20000010000 */
[----:B---3--:R-:W-:Y:S01]  /*21c0*/  @!P0 FADD.FTZ R18, R27, R18 ;  /* 0x000000121b128221 */ /* 0x008fe20000010000 */
[----:B--2---:R-:W-:Y:S02]  /*21d0*/  IMAD R5, R0, 0x30, R3 ;  /* 0x0000003000057824 */ /* 0x004fe400078e0203 */
[----:B------:R-:W-:Y:S01]  /*21e0*/  @!P1 FADD.FTZ R20, R20, R21 ;  /* 0x0000001514149221 */ /* 0x000fe20000010000 */
[----:B------:R-:W-:Y:S01]  /*21f0*/  @!P1 FADD.FTZ R19, R19, R18 ;  /* 0x0000001213139221 */ /* 0x000fe20000010000 */
[----:B------:R-:W-:Y:S02]  /*2200*/  IMAD.IADD R11, R11, 0x1, R14 ;  /* 0x000000010b0b7824 */ /* 0x000fe400078e020e */
        /* <DEDUP_REMOVED lines=21> */
.L_x_2983:
[----:B0-----:R-:W0:Y:S01]  /*2360*/  S2R R13, SR_CgaCtaId ;  /* 0x00000000000d7919 */ /* 0x001e220000008800 */
[----:B------:R-:W1:Y:S01]  /*2370*/  LDC R5, c[0x0][0x40c] ;  /* 0x00010300ff057b82 */ /* 0x000e620000000800 */
[----:B------:R-:W-:Y:S05]  /*2380*/  WARPSYNC.ALL ;  /* 0x0000000000007948 */ /* 0x000fea0003800000 */
[----:B------:R-:W2:Y:S01]  /*2390*/  S2R R15, SR_TID.X ;  /* 0x00000000000f7919 */ /* 0x000ea20000002100 */
[----:B------:R-:W-:Y:S01]  /*23a0*/  MOV R9, 0x400 ;  /* 0x0000040000097802 */ /* 0x000fe20000000f00 */
[----:B------:R-:W-:Y:S01]  /*23b0*/  BAR.SYNC.DEFER_BLOCKING 0x0 ;  /* 0x0000000000007b1d */ /* 0x000fe20000010000 */
[----:B-1----:R-:W-:-:S04]  /*23c0*/  IADD3 R5, PT, PT, R5, -0x2, RZ ;  /* 0xfffffffe05057810 */ /* 0x002fc80007ffe0ff */
[----:B------:R-:W-:-:S03]  /*23d0*/  ISETP.NE.AND P1, PT, R4, R5, PT ;  /* 0x000000050400720c */ /* 0x000fc60003f25270 */
[----:B------:R-:W2:Y:S08]  /*23e0*/  LDC R8, c[0x0][0x408] ;  /* 0x00010200ff087b82 */ /* 0x000eb00000000800 */
[----:B------:R-:W1:Y:S02]  /*23f0*/  LDC R11, c[0x0][0x3f8] ;  /* 0x0000fe00ff0b7b82 */ /* 0x000e640000000800 */
[----:B------:R-:W-:-:S05]  /*2400*/  @!P1 VIADD R0, R9, 0x7a0 ;  /* 0x000007a009009836 */ /* 0x000fca0000000000 */
[----:B0-----:R-:W-:Y:S01]  /*2410*/  @!P1 LEA R7, R13, R0, 0x18 ;  /* 0x000000000d079211 */ /* 0x001fe200078ec0ff */
[----:B------:R-:W-:Y:S03]  /*2420*/  @!P1 LDS R5, [R3+0x18] ;  /* 0x0000180003059984 */ /* 0x000fe60000000800 */
[----:B------:R-:W-:Y:S01]  /*2430*/  @!P1 LEA R7, R2, R7, 0x3 ;  /* 0x0000000702079211 */ /* 0x000fe200078e18ff */
[----:B------:R-:W0:Y:S01]  /*2440*/  @!P1 LDS R4, [R3+0x14] ;  /* 0x0000140003049984 */ /* 0x000e220000000800 */
        /* <DEDUP_REMOVED lines=20> */
.L_x_2984:
[----:B------:R-:W-:Y:S02]  /*2590*/  HFMA2 R23, -RZ, RZ, 0, 5.9604644775390625e-08 ;  /* 0x00000001ff177431 */ /* 0x000fe400000001ff */
[----:B------:R-:W-:Y:S01]  /*25a0*/  IMAD.MOV.U32 R24, RZ, RZ, RZ ;  /* 0x000000ffff187224 */ /* 0x000fe200078e00ff */
[----:B------:R-:W-:Y:S02]  /*25b0*/  MOV R25, 0xffffffff ;  /* 0xffffffff00197802 */ /* 0x000fe40000000f00 */
[----:B------:R-:W-:Y:S02]  /*25c0*/  ISETP.GE.AND P6, PT, R6, 0x1, PT ;  /* 0x000000010600780c */ /* 0x000fe40003fc6270 */
[----:B------:R-:W-:-:S13]  /*25d0*/  ISETP.NE.AND P5, PT, R26, RZ, PT ;  /* 0x000000ff1a00720c */ /* 0x000fda0003fa5270 */
[----:B------:R-:W-:Y:S05]  /*25e0*/  WARPSYNC.COLLECTIVE R25, `(.L_x_2985) ;  /* 0x0000000019087348 */ /* 0x000fea0003c00000 */
[----:B------:R0:W1:Y:S02]  /*25f0*/  SHFL.UP P0, R27, R26, R23, R24 ;  /* 0x040000171a1b7389 */ /* 0x0000640000000018 */
[----:B01----:R-:W-:Y:S05]  /*2600*/  ENDCOLLECTIVE ;  /* 0x000000000000791b */ /* 0x003fea0003800000 */
.L_x_2985:
[----:B------:R-:W-:-:S05]  /*2610*/  SEL R27, R27, RZ, P6 ;  /* 0x000000ff1b1b7207 */ /* 0x000fca0003000000 */
[----:B------:R-:W-:Y:S01]  /*2620*/  IMAD.IADD R28, R26, 0x1, R27 ;  /* 0x000000011a1c7824 */ /* 0x000fe200078e021b */
[----:B------:R-:W-:-:S07]  /*2630*/  MOV R26, R5 ;  /* 0x00000005001a7202 */ /* 0x000fce0000000f00 */
[----:B------:R-:W-:Y:S05]  /*2640*/  WARPSYNC.COLLECTIVE R25, `(.L_x_2986) ;  /* 0x0000000019087348 */ /* 0x000fea0003c00000 */
[----:B------:R0:W1:Y:S02]  /*2650*/  SHFL.UP P0, R27, R26, R23, R24 ;  /* 0x040000171a1b7389 */ /* 0x0000640000000018 */
[----:B01----:R-:W-:Y:S05]  /*2660*/  ENDCOLLECTIVE ;  /* 0x000000000000791b */ /* 0x003fea0003800000 */
.L_x_2986:
[----:B------:R-:W-:Y:S01]  /*2670*/  MOV R26, R0 ;  /* 0x00000000001a7202 */ /* 0x000fe20000000f00 */
[----:B------:R-:W-:-:S07]  /*2680*/  IMAD.MOV.U32 R29, RZ, RZ, R27 ;  /* 0x000000ffff1d7224 */ /* 0x000fce00078e001b */
[----:B------:R-:W-:Y:S05]  /*2690*/  WARPSYNC.COLLECTIVE R25, `(.L_x_2987) ;  /* 0x0000000019087348 */ /* 0x000fea0003c00000 */
[----:B------:R0:W1:Y:S02]  /*26a0*/  SHFL.UP P0, R27, R26, R23, R24 ;  /* 0x040000171a1b7389 */ /* 0x0000640000000018 */
[----:B01----:R-:W-:Y:S05]  /*26b0*/  ENDCOLLECTIVE ;  /* 0x000000000000791b */ /* 0x003fea0003800000 */
.L_x_2987:
        /* <DEDUP_REMOVED lines=10> */
.L_x_2988:
        /* <DEDUP_REMOVED lines=8> */
.L_x_2989:
        /* <DEDUP_REMOVED lines=8> */
.L_x_2990:
        /* <DEDUP_REMOVED lines=8> */
.L_x_2991:
[----:B------:R-:W-:Y:S02]  /*28e0*/  ISETP.GE.AND P6, PT, R6, 0x4, PT ;  /* 0x000000040600780c */ /* 0x000fe40003fc6270 */
[----:B------:R-:W-:Y:S01]  /*28f0*/  ISETP.NE.AND P5, PT, R29, RZ, PT ;  /* 0x000000ff1d00720c */ /* 0x000fe20003fa5270 */
[----:B------:R-:W-:Y:S01]  /*2900*/  IMAD.MOV.U32 R26, RZ, RZ, R5 ;  /* 0x000000ffff1a7224 */ /* 0x000fe200078e0005 */
[----:B------:R-:W-:-:S11]  /*2910*/  SEL R28, R27, RZ, P6 ;  /* 0x000000ff1b1c7207 */ /* 0x000fd60003000000 */
[----:B------:R-:W-:Y:S05]  /*2920*/  WARPSYNC.COLLECTIVE R25, `(.L_x_2992) ;  /* 0x0000000019087348 */ /* 0x000fea0003c00000 */
[----:B------:R0:W1:Y:S02]  /*2930*/  SHFL.UP P0, R27, R26, R23, R24 ;  /* 0x040000171a1b7389 */ /* 0x0000640000000018 */
[----:B01----:R-:W-:Y:S05]  /*2940*/  ENDCOLLECTIVE ;  /* 0x000000000000791b */ /* 0x003fea0003800000 */
.L_x_2992:
        /* <DEDUP_REMOVED lines=9> */
.L_x_2993:
        /* <DEDUP_REMOVED lines=8> */
.L_x_2994:
        /* <DEDUP_REMOVED lines=9> */
.L_x_2995:
        /* <DEDUP_REMOVED lines=9> */
.L_x_2996:
        /* <DEDUP_REMOVED lines=9> */
.L_x_2997:
[----:B------:R-:W-:Y:S01]  /*2c10*/  ISETP.NE.AND P5, PT, R29, RZ, PT ;  /* 0x000000ff1d00720c */ /* 0x000fe20003fa5270 */
[----:B------:R-:W-:Y:S01]  /*2c20*/  IMAD.MOV.U32 R26, RZ, RZ, R5 ;  /* 0x000000ffff1a7224 */ /* 0x000fe200078e0005 */
[----:B------:R-:W-:-:S11]  /*2c30*/  SEL R6, R27, RZ, P6 ;  /* 0x000000ff1b067207 */ /* 0x000fd60003000000 */
[----:B------:R-:W-:Y:S05]  /*2c40*/  WARPSYNC.COLLECTIVE R25, `(.L_x_2998) ;  /* 0x0000000019087348 */ /* 0x000fea0003c00000 */
[----:B------:R0:W1:Y:S02]  /*2c50*/  SHFL.UP P0, R27, R26, R23, R24 ;  /* 0x040000171a1b7389 */ /* 0x0000640000000018 */
[----:B01----:R-:W-:Y:S05]  /*2c60*/  ENDCOLLECTIVE ;  /* 0x000000000000791b */ /* 0x003fea0003800000 */
.L_x_2998:
[----:B------:R-:W-:Y:S01]  /*2c70*/  IADD3 R6, PT, PT, R29, R6, RZ ;  /* 0x000000061d067210 */ /* 0x000fe20007ffe0ff */
[----:B------:R-:W-:Y:S01]  /*2c80*/  IMAD.MOV.U32 R26, RZ, RZ, R0 ;  /* 0x000000ffff1a7224 */ /* 0x000fe200078e0000 */
[----:B------:R-:W-:-:S07]  /*2c90*/  MOV R28, R27 ;  /* 0x0000001b001c7202 */ /* 0x000fce0000000f00 */
[----:B------:R-:W-:Y:S05]  /*2ca0*/  WARPSYNC.COLLECTIVE R25, `(.L_x_2999) ;  /* 0x0000000019087348 */ /* 0x000fea0003c00000 */
[----:B------:R0:W1:Y:S02]  /*2cb0*/  SHFL.UP P0, R27, R26, R23, R24 ;  /* 0x040000171a1b7389 */ /* 0x0000640000000018 */
[----:B01----:R-:W-:Y:S05]  /*2cc0*/  ENDCOLLECTIVE ;  /* 0x000000000000791b */ /* 0x003fea0003800000 */
.L_x_2999:
        /* <DEDUP_REMOVED lines=10> */
.L_x_3000:
[----:B------:R-:W-:Y:S01]  /*2d70*/  IMAD.MOV.U32 R26, RZ, RZ, R5 ;  /* 0x000000ffff1a7224 */ /* 0x000fe200078e0005 */
[----:B------:R-:W-:-:S07]  /*2d80*/  MOV R6, R27 ;  /* 0x0000001b00067202 */ /* 0x000fce0000000f00 */
[----:B------:R-:W-:Y:S05]  /*2d90*/  WARPSYNC.COLLECTIVE R25, `(.L_x_3001) ;  /* 0x0000000019087348 */ /* 0x000fea0003c00000 */
[----:B------:R0:W1:Y:S02]  /*2da0*/  SHFL.UP P0, R27, R26, R23, R24 ;  /* 0x040000171a1b7389 */ /* 0x0000640000000018 */
[----:B01----:R-:W-:Y:S05]  /*2db0*/  ENDCOLLECTIVE ;  /* 0x000000000000791b */ /* 0x003fea0003800000 */
.L_x_3001:
[----:B------:R-:W-:Y:S02]  /*2dc0*/  MOV R26, R0 ;  /* 0x00000000001a7202 */ /* 0x000fe40000000f00 */
[----:B------:R-:W-:-:S07]  /*2dd0*/  MOV R5, R27 ;  /* 0x0000001b00057202 */ /* 0x000fce0000000f00 */
[----:B------:R-:W-:Y:S05]  /*2de0*/  WARPSYNC.COLLECTIVE R25, `(.L_x_3002) ;  /* 0x0000000019087348 */ /* 0x000fea0003c00000 */
[----:B------:R0:W1:Y:S02]  /*2df0*/  SHFL.UP P0, R27, R26, R23, R24 ;  /* 0x040000171a1b7389 */ /* 0x0000640000000018 */
[----:B01----:R-:W-:Y:S05]  /*2e00*/  ENDCOLLECTIVE ;  /* 0x000000000000791b */ /* 0x003fea0003800000 */
.L_x_3002:
[----:B------:R-:W-:Y:S05]  /*2e10*/  BRA `(.L_x_3003) ;  /* 0xfffffff000c07947 */ /* 0x000fea000383ffff */
.L_x_3004:
        /* <DEDUP_REMOVED lines=14> */
.L_x_3689:


//--------------------- .text._Z30group_norm_nhwc_fwd_sum_kernelI11Fp16IOBf16WLi196EEv26Group_norm_nhwc_fwd_params --------------------------
	.section	.text._Z30group_norm_nhwc_fwd_sum_kernelI11Fp16IOBf16WLi196EEv26Group_norm_nhwc_fwd_params,"ax",@progbits
	.align	128
        .global         _Z30group_norm_nhwc_fwd_sum_kernelI11Fp16IOBf16WLi196EEv26Group_norm_nhwc_fwd_params
        .type           _Z30group_norm_nhwc_fwd_sum_kernelI11Fp16IOBf16WLi196EEv26Group_norm_nhwc_fwd_params,@function
        .size           _Z30group_norm_nhwc_fwd_sum_kernelI11Fp16IOBf16WLi196EEv26Group_norm_nhwc_fwd_params,(.L_x_3690 - _Z30group_norm_nhwc_fwd_sum_kernelI11Fp16IOBf16WLi196EEv26Group_norm_nhwc_fwd_params)
        .other          _Z30group_norm_nhwc_fwd_sum_kernelI11Fp16IOBf16WLi196EEv26Group_norm_nhwc_fwd_params,@"STO_CUDA_ENTRY STV_DEFAULT"
_Z30group_norm_nhwc_fwd_sum_kernelI11Fp16IOBf16WLi196EEv26Group_norm_nhwc_fwd_params:
.text._Z30group_norm_nhwc_fwd_sum_kernelI11Fp16IOBf16WLi196EEv26Group_norm_nhwc_fwd_params:
        /* <DEDUP_REMOVED lines=42> */
.L_x_3007:
        /* <DEDUP_REMOVED lines=188> */
.L_x_3006:
        /* <DEDUP_REMOVED lines=92> */
.L_x_3008:
        /* <DEDUP_REMOVED lines=49> */
.L_x_3009:
        /* <DEDUP_REMOVED lines=18> */
.L_x_3011:
[----:B------:R-:W-:Y:S05]  /*1850*/  BSYNC.RECONVERGENT B0 ;  /* 0x0000000000007941 */ /* 0x000fea0003800200 */
.L_x_3010:
[--C-:B------:R-:W-:Y:S02]  /*1860*/  HADD2.F32 R2, -RZ, R3.reuse.H0_H0 ;  /* 0x20000003ff027230 */ /* 0x100fe40000004100 */
[----:B------:R-:W-:-:S03]  /*1870*/  HADD2.F32 R3, -RZ, R3.H1_H1 ;  /* 0x30000003ff037230 */ /* 0x000fc60000004100 */
[----:B------:R-:W-:Y:S02]  /*1880*/  FMUL.FTZ R6, R2, R2 ;  /* 0x0000000202067220 */ /* 0x000fe40000410000 */
[C---:B------:R-:W-:Y:S02]  /*1890*/  FADD.FTZ R5, R3.reuse, R2 ;  /* 0x0000000203057221 */ /* 0x040fe40000010000 */
[----:B------:R-:W-:Y:S02]  /*18a0*/  FFMA.FTZ R6, R3, R3, R6 ;  /* 0x0000000303067223 */ /* 0x000fe40000010006 */
[----:B------:R-:W-:Y:S02]  /*18b0*/  FADD.FTZ R10, R10, R5 ;  /* 0x000000050a0a7221 */ /* 0x000fe40000010000 */
[----:B------:R-:W-:-:S07]  /*18c0*/  FADD.FTZ R9, R9, R6 ;  /* 0x0000000609097221 */ /* 0x000fce0000010000 */
.L_x_3005:
        /* <DEDUP_REMOVED lines=171> */
.L_x_3025:
        /* <DEDUP_REMOVED lines=76> */
.L_x_3012:
        /* <DEDUP_REMOVED lines=39> */
.L_x_3013:
[----:B------:R-:W-:Y:S05]  /*2ab0*/  WARPSYNC.COLLECTIVE R8, `(.L_x_3014) ;  /* 0x0000000008087348 */ /* 0x000fea0003c00000 */
[----:B------:R-:W-:Y:S01]  /*2ac0*/  NOP ;  /* 0x0000000000007918 */ /* 0x000fe20000000000 */
[----:B------:R-:W-:Y:S05]  /*2ad0*/  ENDCOLLECTIVE ;  /* 0x000000000000791b */ /* 0x000fea0003800000 */
.L_x_3014:
        /* <DEDUP_REMOVED lines=13> */
.L_x_3015:
        /* <DEDUP_REMOVED lines=9> */
.L_x_3016:
        /* <DEDUP_REMOVED lines=11> */
.L_x_3017:
        /* <DEDUP_REMOVED lines=9> */
.L_x_3018:
        /* <DEDUP_REMOVED lines=11> */
.L_x_3019:
        /* <DEDUP_REMOVED lines=9> */
.L_x_3020:
        /* <DEDUP_REMOVED lines=12> */
.L_x_3021:
        /* <DEDUP_REMOVED lines=10> */
.L_x_3022:
        /* <DEDUP_REMOVED lines=9> */
.L_x_3023:
[----:B------:R-:W-:Y:S01]  /*30b0*/  @!P0 FADD.FTZ R5, R5, R12 ;  /* 0x0000000c05058221 */ /* 0x000fe20000010000 */
[----:B------:R0:W-:Y:S04]  /*30c0*/  STS [R7+0xc0], R10 ;  /* 0x0000c00a07007388 */ /* 0x0001e80000000800 */
[----:B------:R0:W-:Y:S04]  /*30d0*/  STS [R7+0xc4], R6 ;  /* 0x0000c40607007388 */ /* 0x0001e80000000800 */
[----:B------:R0:W-:Y:S02]  /*30e0*/  STS [R7+0xc8], R5 ;  /* 0x0000c80507007388 */ /* 0x0001e40000000800 */
[----:B0-----:R-:W-:Y:S05]  /*30f0*/  WARPSYNC.COLLECTIVE R8, `(.L_x_3024) ;  /* 0x0000000008087348 */ /* 0x001fea0003c00000 */
[----:B------:R-:W-:Y:S01]  /*3100*/  NOP ;  /* 0x0000000000007918 */ /* 0x000fe20000000000 */
[----:B0-----:R-:W-:Y:S05]  /*3110*/  ENDCOLLECTIVE ;  /* 0x000000000000791b */ /* 0x001fea0003800000 */
.L_x_3024:
[----:B------:R-:W-:Y:S05]  /*3120*/  BRA `(.L_x_3025) ;  /* 0xfffffff000947947 */ /* 0x000fea000383ffff */
.L_x_3026:
        /* <DEDUP_REMOVED lines=13> */
.L_x_3690:


//--------------------- .text._Z30group_norm_nhwc_fwd_sum_kernelI11Fp16IOBf16WLi168EEv26Group_norm_nhwc_fwd_params --------------------------
	.section	.text._Z30group_norm_nhwc_fwd_sum_kernelI11Fp16IOBf16WLi168EEv26Group_norm_nhwc_fwd_params,"ax",@progbits
	.align	128
        .global         _Z30group_norm_nhwc_fwd_sum_kernelI11Fp16IOBf16WLi168EEv26Group_norm_nhwc_fwd_params
        .type           _Z30group_norm_nhwc_fwd_sum_kernelI11Fp16IOBf16WLi168EEv26Group_norm_nhwc_fwd_params,@function
        .size           _Z30group_norm_nhwc_fwd_sum_kernelI11Fp16IOBf16WLi168EEv26Group_norm_nhwc_fwd_params,(.L_x_3691 - _Z30group_norm_nhwc_fwd_sum_kernelI11Fp16IOBf16WLi168EEv26Group_norm_nhwc_fwd_params)
        .other          _Z30group_norm_nhwc_fwd_sum_kernelI11Fp16IOBf16WLi168EEv26Group_norm_nhwc_fwd_params,@"STO_CUDA_ENTRY STV_DEFAULT"
_Z30group_norm_nhwc_fwd_sum_kernelI11Fp16IOBf16WLi168EEv26Group_norm_nhwc_fwd_params:
.text._Z30group_norm_nhwc_fwd_sum_kernelI11Fp16IOBf16WLi168EEv26Group_norm_nhwc_fwd_params:
        /* <DEDUP_REMOVED lines=42> */
.L_x_3029:
        /* <DEDUP_REMOVED lines=183> */
.L_x_3028:
        /* <DEDUP_REMOVED lines=97> */
.L_x_3030:
        /* <DEDUP_REMOVED lines=49> */
.L_x_3031:
        /* <DEDUP_REMOVED lines=18> */
.L_x_3033:
[----:B------:R-:W-:Y:S05]  /*1850*/  BSYNC.RECONVERGENT B0 ;  /* 0x0000000000007941 */ /* 0x000fea0003800200 */
.L_x_3032:
[--C-:B------:R-:W-:Y:S02]  /*1860*/  HADD2.F32 R5, -RZ, R0.reuse.H0_H0 ;  /* 0x20000000ff057230 */ /* 0x100fe40000004100 */
[----:B------:R-:W-:-:S03]  /*1870*/  HADD2.F32 R0, -RZ, R0.H1_H1 ;  /* 0x30000000ff007230 */ /* 0x000fc60000004100 */
[----:B------:R-:W-:Y:S02]  /*1880*/  FMUL.FTZ R9, R5, R5 ;  /* 0x0000000505097220 */ /* 0x000fe40000410000 */
[C---:B------:R-:W-:Y:S02]  /*1890*/  FADD.FTZ R5, R0.reuse, R5 ;  /* 0x0000000500057221 */ /* 0x040fe40000010000 */
[----:B------:R-:W-:Y:S02]  /*18a0*/  FFMA.FTZ R0, R0, R0, R9 ;  /* 0x0000000000007223 */ /* 0x000fe40000010009 */
[----:B------:R-:W-:Y:S02]  /*18b0*/  FADD.FTZ R8, R8, R5 ;  /* 0x0000000508087221 */ /* 0x000fe40000010000 */
[----:B------:R-:W-:-:S07]  /*18c0*/  FADD.FTZ R7, R7, R0 ;  /* 0x0000000007077221 */ /* 0x000fce0000010000 */
.L_x_3027:
        /* <DEDUP_REMOVED lines=166> */
.L_x_3047:
        /* <DEDUP_REMOVED lines=71> */
.L_x_3034:
        /* <DEDUP_REMOVED lines=38> */
.L_x_3035:
[----:B------:R-:W-:Y:S05]  /*2a00*/  WARPSYNC.COLLECTIVE R7, `(.L_x_3036) ;  /* 0x0000000007087348 */ /* 0x000fea0003c00000 */
[----:B------:R-:W-:Y:S01]  /*2a10*/  NOP ;  /* 0x0000000000007918 */ /* 0x000fe20000000000 */
[----:B------:R-:W-:Y:S05]  /*2a20*/  ENDCOLLECTIVE ;  /* 0x000000000000791b */ /* 0x000fea0003800000 */
.L_x_3036:
        /* <DEDUP_REMOVED lines=14> */
.L_x_3037:
        /* <DEDUP_REMOVED lines=9> */
.L_x_3038:
        /* <DEDUP_REMOVED lines=11> */
.L_x_3039:
        /* <DEDUP_REMOVED lines=9> */
.L_x_3040:
        /* <DEDUP_REMOVED lines=11> */
.L_x_3041:
        /* <DEDUP_REMOVED lines=9> */
.L_x_3042:
        /* <DEDUP_REMOVED lines=11> */
.L_x_3043:
        /* <DEDUP_REMOVED lines=10> */
.L_x_3044:
        /* <DEDUP_REMOVED lines=9> */
.L_x_3045:
[----:B------:R-:W-:Y:S01]  /*3000*/  @!P0 FADD.FTZ R6, R6, R15 ;  /* 0x0000000f06068221 */ /* 0x000fe20000010000 */
[----:B------:R0:W-:Y:S04]  /*3010*/  STS [R13+0xc0], R12 ;  /* 0x0000c00c0d007388 */ /* 0x0001e80000000800 */
[----:B------:R0:W-:Y:S04]  /*3020*/  STS [R13+0xc4], R4 ;  /* 0x0000c4040d007388 */ /* 0x0001e80000000800 */
[----:B------:R0:W-:Y:S02]  /*3030*/  STS [R13+0xc8], R6 ;  /* 0x0000c8060d007388 */ /* 0x0001e40000000800 */
[----:B0-----:R-:W-:Y:S05]  /*3040*/  WARPSYNC.COLLECTIVE R7, `(.L_x_3046) ;  /* 0x0000000007087348 */ /* 0x001fea0003c00000 */
[----:B------:R-:W-:Y:S01]  /*3050*/  NOP ;  /* 0x0000000000007918 */ /* 0x000fe20000000000 */
[----:B0-----:R-:W-:Y:S05]  /*3060*/  ENDCOLLECTIVE ;  /* 0x000000000000791b */ /* 0x001fea0003800000 */
.L_x_3046:
[----:B------:R-:W-:Y:S05]  /*3070*/  BRA `(.L_x_3047) ;  /* 0xfffffff000ac7947 */ /* 0x000fea000383ffff */
.L_x_3048:
        /* <DEDUP_REMOVED lines=16> */
.L_x_3691:


//--------------------- .text._Z30group_norm_nhwc_fwd_sum_kernelI11Fp16IOBf16WLi64EEv26Group_norm_nhwc_fwd_params --------------------------
	.section	.text._Z30group_norm_nhwc_fwd_sum_kernelI11Fp16IOBf16WLi64EEv26Group_norm_nhwc_fwd_params,"ax",@progbits
	.align	128
        .global         _Z30group_norm_nhwc_fwd_sum_kernelI11Fp16IOBf16WLi64EEv26Group_norm_nhwc_fwd_params
        .type           _Z30group_norm_nhwc_fwd_sum_kernelI11Fp16IOBf16WLi64EEv26Group_norm_nhwc_fwd_params,@function
        .size           _Z30group_norm_nhwc_fwd_sum_kernelI11Fp16IOBf16WLi64EEv26Group_norm_nhwc_fwd_params,(.L_x_3692 - _Z30group_norm_nhwc_fwd_sum_kernelI11Fp16IOBf16WLi64EEv26Group_norm_nhwc_fwd_params)
        .other          _Z30group_norm_nhwc_fwd_sum_kernelI11Fp16IOBf16WLi64EEv26Group_norm_nhwc_fwd_params,@"STO_CUDA_ENTRY STV_DEFAULT"
_Z30group_norm_nhwc_fwd_sum_kernelI11Fp16IOBf16WLi64EEv26Group_norm_nhwc_fwd_params:
.text._Z30group_norm_nhwc_fwd_sum_kernelI11Fp16IOBf16WLi64EEv26Group_norm_nhwc_fwd_params:
        /* <DEDUP_REMOVED lines=42> */
.L_x_3051:
        /* <DEDUP_REMOVED lines=188> */
.L_x_3050:
        /* <DEDUP_REMOVED lines=92> */
.L_x_3052:
        /* <DEDUP_REMOVED lines=49> */
.L_x_3053:
        /* <DEDUP_REMOVED lines=18> */
.L_x_3055:
[----:B------:R-:W-:Y:S05]  /*1850*/  BSYNC.RECONVERGENT B0 ;  /* 0x0000000000007941 */ /* 0x000fea0003800200 */
.L_x_3054:
[--C-:B------:R-:W-:Y:S02]  /*1860*/  HADD2.F32 R2, -RZ, R3.reuse.H0_H0 ;  /* 0x20000003ff027230 */ /* 0x100fe40000004100 */
[----:B------:R-:W-:-:S03]  /*1870*/  HADD2.F32 R3, -RZ, R3.H1_H1 ;  /* 0x30000003ff037230 */ /* 0x000fc60000004100 */
[----:B------:R-:W-:Y:S02]  /*1880*/  FMUL.FTZ R6, R2, R2 ;  /* 0x0000000202067220 */ /* 0x000fe40000410000 */
[C---:B------:R-:W-:Y:S02]  /*1890*/  FADD.FTZ R5, R3.reuse, R2 ;  /* 0x0000000203057221 */ /* 0x040fe40000010000 */
[----:B------:R-:W-:Y:S02]  /*18a0*/  FFMA.FTZ R6, R3, R3, R6 ;  /* 0x0000000303067223 */ /* 0x000fe40000010006 */
[----:B------:R-:W-:Y:S02]  /*18b0*/  FADD.FTZ R10, R10, R5 ;  /* 0x000000050a0a7221 */ /* 0x000fe40000010000 */
[----:B------:R-:W-:-:S07]  /*18c0*/  FADD.FTZ R9, R9, R6 ;  /* 0x0000000609097221 */ /* 0x000fce0000010000 */
.L_x_3049:
        /* <DEDUP_REMOVED lines=106> */
.L_x_3076:
        /* <DEDUP_REMOVED lines=13> */
.L_x_3056:
        /* <DEDUP_REMOVED lines=31> */
.L_x_3057:
        /* <DEDUP_REMOVED lines=10> */
.L_x_3058:
[----:B------:R-:W-:Y:S01]  /*22d0*/  IMAD.MOV.U32 R22, RZ, RZ, R15 ;  /* 0x000000ffff167224 */ /* 0x000fe200078e000f */
[----:B------:R-:W-:-:S07]  /*22e0*/  MOV R18, R23 ;  /* 0x0000001700127202 */ /* 0x000fce0000000f00 */
[----:B------:R-:W-:Y:S05]  /*22f0*/  WARPSYNC.COLLECTIVE R19, `(.L_x_3059) ;  /* 0x0000000013087348 */ /* 0x000fea0003c00000 */
[----:B------:R0:W1:Y:S02]  /*2300*/  SHFL.UP P0, R23, R22, R21, R20 ;  /* 0x0400001516177389 */ /* 0x0000640000000014 */
[----:B01----:R-:W-:Y:S05]  /*2310*/  ENDCOLLECTIVE ;  /* 0x000000000000791b */ /* 0x003fea0003800000 */
.L_x_3059:
[----:B------:R-:W-:-:S04]  /*2320*/  SEL R18, R18, RZ, P1 ;  /* 0x000000ff12127207 */ /* 0x000fc80000800000 */
[----:B------:R-:W-:Y:S01]  /*2330*/  IADD3 R18, PT, PT, R17, R18, RZ ;  /* 0x0000001211127210 */ /* 0x000fe20007ffe0ff */
[----:B------:R-:W-:Y:S02]  /*2340*/  IMAD.MOV.U32 R22, RZ, RZ, R16 ;  /* 0x000000ffff167224 */ /* 0x000fe400078e0010 */
[----:B------:R-:W-:-:S07]  /*2350*/  FADD.FTZ R24, R15, R23 ;  /* 0x000000170f187221 */ /* 0x000fce0000010000 */
[----:B------:R-:W-:Y:S05]  /*2360*/  WARPSYNC.COLLECTIVE R19, `(.L_x_3060) ;  /* 0x0000000013087348 */ /* 0x000fea0003c00000 */
[----:B------:R0:W1:Y:S02]  /*2370*/  SHFL.UP P0, R23, R22, R21, R20 ;  /* 0x0400001516177389 */ /* 0x0000640000000014 */
[----:B01----:R-:W-:Y:S05]  /*2380*/  ENDCOLLECTIVE ;  /* 0x000000000000791b */ /* 0x003fea0003800000 */
.L_x_3060:
[----:B------:R-:W-:Y:S01]  /*2390*/  @P1 FSEL R15, R24, R15, !P3 ;  /* 0x0000000f180f1208 */ /* 0x000fe20005800000 */
[----:B------:R-:W-:Y:S02]  /*23a0*/  HFMA2 R21, -RZ, RZ, 0, 1.1920928955078125e-07 ;  /* 0x00000002ff157431 */ /* 0x000fe400000001ff */
[----:B------:R-:W-:Y:S01]  /*23b0*/  IMAD.MOV.U32 R22, RZ, RZ, R18 ;  /* 0x000000ffff167224 */ /* 0x000fe200078e0012 */
[----:B------:R-:W-:-:S07]  /*23c0*/  MOV R25, R23 ;  /* 0x0000001700197202 */ /* 0x000fce0000000f00 */
[----:B------:R-:W-:Y:S05]  /*23d0*/  WARPSYNC.COLLECTIVE R19, `(.L_x_3061) ;  /* 0x0000000013087348 */ /* 0x000fea0003c00000 */
[----:B------:R0:W1:Y:S02]  /*23e0*/  SHFL.UP P0, R23, R22, R21, R20 ;  /* 0x0400001516177389 */ /* 0x0000640000000014 */
[----:B01----:R-:W-:Y:S05]  /*23f0*/  ENDCOLLECTIVE ;  /* 0x000000000000791b */ /* 0x003fea0003800000 */
.L_x_3061:
        /* <DEDUP_REMOVED lines=9> */
.L_x_3062:
[----:B------:R-:W-:Y:S01]  /*2490*/  IMAD.IADD R17, R18, 0x1, R17 ;  /* 0x0000000112117824 */ /* 0x000fe200078e0211 */
[----:B------:R-:W-:Y:S02]  /*24a0*/  MOV R22, R16 ;  /* 0x0000001000167202 */ /* 0x000fe40000000f00 */
[----:B------:R-:W-:-:S07]  /*24b0*/  MOV R24, R23 ;  /* 0x0000001700187202 */ /* 0x000fce0000000f00 */
[----:B------:R-:W-:Y:S05]  /*24c0*/  WARPSYNC.COLLECTIVE R19, `(.L_x_3063) ;  /* 0x0000000013087348 */ /* 0x000fea0003c00000 */
[----:B------:R0:W1:Y:S02]  /*24d0*/  SHFL.UP P0, R23, R22, R21, R20 ;  /* 0x0400001516177389 */ /* 0x0000640000000014 */
[----:B01----:R-:W-:Y:S05]  /*24e0*/  ENDCOLLECTIVE ;  /* 0x000000000000791b */ /* 0x003fea0003800000 */
.L_x_3063:
        /* <DEDUP_REMOVED lines=8> */
.L_x_3064:
        /* <DEDUP_REMOVED lines=9> */
.L_x_3065:
[----:B------:R-:W-:-:S04]  /*2600*/  SEL R18, R18, RZ, P1 ;  /* 0x000000ff12127207 */ /* 0x000fc80000800000 */
[----:B------:R-:W-:Y:S01]  /*2610*/  IADD3 R18, PT, PT, R17, R18, RZ ;  /* 0x0000001211127210 */ /* 0x000fe20007ffe0ff */
[----:B------:R-:W-:Y:S02]  /*2620*/  IMAD.MOV.U32 R22, RZ, RZ, R16 ;  /* 0x000000ffff167224 */ /* 0x000fe400078e0010 */
[----:B------:R-:W-:-:S07]  /*2630*/  FADD.FTZ R24, R15, R23 ;  /* 0x000000170f187221 */ /* 0x000fce0000010000 */
[----:B------:R-:W-:Y:S05]  /*2640*/  WARPSYNC.COLLECTIVE R19, `(.L_x_3066) ;  /* 0x0000000013087348 */ /* 0x000fea0003c00000 */
[----:B------:R0:W1:Y:S02]  /*2650*/  SHFL.UP P0, R23, R22, R21, R20 ;  /* 0x0400001516177389 */ /* 0x0000640000000014 */
[----:B01----:R-:W-:Y:S05]  /*2660*/  ENDCOLLECTIVE ;  /* 0x000000000000791b */ /* 0x003fea0003800000 */
.L_x_3066:
[----:B------:R-:W-:Y:S01]  /*2670*/  @P1 FSEL R15, R24, R15, !P2 ;  /* 0x0000000f180f1208 */ /* 0x000fe20005000000 */
[----:B------:R-:W-:Y:S02]  /*2680*/  HFMA2 R21, -RZ, RZ, 0, 4.76837158203125e-07 ;  /* 0x00000008ff157431 */ /* 0x000fe400000001ff */
[----:B------:R-:W-:Y:S01]  /*2690*/  IMAD.MOV.U32 R22, RZ, RZ, R18 ;  /* 0x000000ffff167224 */ /* 0x000fe200078e0012 */
[----:B------:R-:W-:-:S07]  /*26a0*/  MOV R25, R23 ;  /* 0x0000001700197202 */ /* 0x000fce0000000f00 */
[----:B------:R-:W-:Y:S05]  /*26b0*/  WARPSYNC.COLLECTIVE R19, `(.L_x_3067) ;  /* 0x0000000013087348 */ /* 0x000fea0003c00000 */
[----:B------:R0:W1:Y:S02]  /*26c0*/  SHFL.UP P0, R23, R22, R21, R20 ;  /* 0x0400001516177389 */ /* 0x0000640000000014 */
[----:B01----:R-:W-:Y:S05]  /*26d0*/  ENDCOLLECTIVE ;  /* 0x000000000000791b */ /* 0x003fea0003800000 */
.L_x_3067:
        /* <DEDUP_REMOVED lines=8> */
.L_x_3068:
[----:B------:R-:W-:Y:S01]  /*2760*/  IMAD.IADD R17, R18, 0x1, R17 ;  /* 0x0000000112117824 */ /* 0x000fe200078e0211 */
[----:B------:R-:W-:Y:S01]  /*2770*/  MOV R22, R16 ;  /* 0x0000001000167202 */ /* 0x000fe20000000f00 */
[----:B------:R-:W-:-:S07]  /*2780*/  IMAD.MOV.U32 R24, RZ, RZ, R23 ;  /* 0x000000ffff187224 */ /* 0x000fce00078e0017 */
[----:B------:R-:W-:Y:S05]  /*2790*/  WARPSYNC.COLLECTIVE R19, `(.L_x_3069) ;  /* 0x0000000013087348 */ /* 0x000fea0003c00000 */
[----:B------:R0:W1:Y:S02]  /*27a0*/  SHFL.UP P0, R23, R22, R21, R20 ;  /* 0x0400001516177389 */ /* 0x0000640000000014 */
[----:B01----:R-:W-:Y:S05]  /*27b0*/  ENDCOLLECTIVE ;  /* 0x000000000000791b */ /* 0x003fea0003800000 */
.L_x_3069:
        /* <DEDUP_REMOVED lines=8> */
.L_x_3070:
        /* <DEDUP_REMOVED lines=8> */
.L_x_3071:
[----:B------:R-:W-:-:S04]  /*28c0*/  SEL R18, R18, RZ, P1 ;  /* 0x000000ff12127207 */ /* 0x000fc80000800000 */
[----:B------:R-:W-:Y:S02]  /*28d0*/  IADD3 R18, PT, PT, R17, R18, RZ ;  /* 0x0000001211127210 */ /* 0x000fe40007ffe0ff */
[----:B------:R-:W-:Y:S01]  /*28e0*/  MOV R22, R16 ;  /* 0x0000001000167202 */ /* 0x000fe20000000f00 */
[----:B------:R-:W-:-:S07]  /*28f0*/  IMAD.MOV.U32 R24, RZ, RZ, R23 ;  /* 0x000000ffff187224 */ /* 0x000fce00078e0017 */
[----:B------:R-:W-:Y:S05]  /*2900*/  WARPSYNC.COLLECTIVE R19, `(.L_x_3072) ;  /* 0x0000000013087348 */ /* 0x000fea0003c00000 */
[----:B------:R0:W1:Y:S02]  /*2910*/  SHFL.UP P0, R23, R22, R21, R20 ;  /* 0x0400001516177389 */ /* 0x0000640000000014 */
[----:B01----:R-:W-:Y:S05]  /*2920*/  ENDCOLLECTIVE ;  /* 0x000000000000791b */ /* 0x003fea0003800000 */
.L_x_3072:
        /* <DEDUP_REMOVED lines=10> */
.L_x_3073:
[----:B------:R-:W-:Y:S01]  /*29d0*/  IMAD.MOV.U32 R22, RZ, RZ, R15 ;  /* 0x000000ffff167224 */ /* 0x000fe200078e000f */
[----:B------:R-:W-:-:S07]  /*29e0*/  MOV R9, R23 ;  /* 0x0000001700097202 */ /* 0x000fce0000000f00 */
[----:B------:R-:W-:Y:S05]  /*29f0*/  WARPSYNC.COLLECTIVE R19, `(.L_x_3074) ;  /* 0x0000000013087348 */ /* 0x000fea0003c00000 */
[----:B------:R0:W1:Y:S02]  /*2a00*/  SHFL.UP P0, R23, R22, R21, R20 ;  /* 0x0400001516177389 */ /* 0x0000640000000014 */
[----:B01----:R-:W-:Y:S05]  /*2a10*/  ENDCOLLECTIVE ;  /* 0x000000000000791b */ /* 0x003fea0003800000 */
.L_x_3074:
[----:B------:R-:W-:Y:S02]  /*2a20*/  MOV R22, R16 ;  /* 0x0000001000167202 */ /* 0x000fe40000000f00 */
[----:B------:R-:W-:-:S07]  /*2a30*/  MOV R24, R23 ;  /* 0x0000001700187202 */ /* 0x000fce0000000f00 */
[----:B------:R-:W-:Y:S05]  /*2a40*/  WARPSYNC.COLLECTIVE R19, `(.L_x_3075) ;  /* 0x0000000013087348 */ /* 0x000fea0003c00000 */
[----:B------:R0:W1:Y:S02]  /*2a50*/  SHFL.UP P0, R23, R22, R21, R20 ;  /* 0x0400001516177389 */ /* 0x0000640000000014 */
[----:B01----:R-:W-:Y:S05]  /*2a60*/  ENDCOLLECTIVE ;  /* 0x000000000000791b */ /* 0x003fea0003800000 */
.L_x_3075:
[----:B------:R-:W-:Y:S05]  /*2a70*/  BRA `(.L_x_3076) ;  /* 0xfffffff4003c7947 */ /* 0x000fea000383ffff */
.L_x_3077:
        /* <DEDUP_REMOVED lines=16> */
.L_x_3692:


//--------------------- .text._Z30group_norm_nhwc_fwd_sum_kernelI11Fp16IOBf16WLi128EEv26Group_norm_nhwc_fwd_params --------------------------
	.section	.text._Z30group_norm_nhwc_fwd_sum_kernelI11Fp16IOBf16WLi128EEv26Group_norm_nhwc_fwd_params,"ax",@progbits
	.align	128
        .global         _Z30group_norm_nhwc_fwd_sum_kernelI11Fp16IOBf16WLi128EEv26Group_norm_nhwc_fwd_params
        .type           _Z30group_norm_nhwc_fwd_sum_kernelI11Fp16IOBf16WLi128EEv26Group_norm_nhwc_fwd_params,@function
        .size           _Z30group_norm_nhwc_fwd_sum_kernelI11Fp16IOBf16WLi128EEv26Group_norm_nhwc_fwd_params,(.L_x_3693 - _Z30group_norm_nhwc_fwd_sum_kernelI11Fp16IOBf16WLi128EEv26Group_norm_nhwc_fwd_params)
        .other          _Z30group_norm_nhwc_fwd_sum_kernelI11Fp16IOBf16WLi128EEv26Group_norm_nhwc_fwd_params,@"STO_CUDA_ENTRY STV_DEFAULT"
_Z30group_norm_nhwc_fwd_sum_kernelI11Fp16IOBf16WLi128EEv26Group_norm_nhwc_fwd_params:
.text._Z30group_norm_nhwc_fwd_sum_kernelI11Fp16IOBf16WLi128EEv26Group_norm_nhwc_fwd_params:
        /* <DEDUP_REMOVED lines=42> */
.L_x_3080:
        /* <DEDUP_REMOVED lines=188> */
.L_x_3079:
        /* <DEDUP_REMOVED lines=92> */
.L_x_3081:
        /* <DEDUP_REMOVED lines=49> */
.L_x_3082:
        /* <DEDUP_REMOVED lines=18> */
.L_x_3084:
[----:B------:R-:W-:Y:S05]  /*1850*/  BSYNC.RECONVERGENT B0 ;  /* 0x0000000000007941 */ /* 0x000fea0003800200 */
.L_x_3083:
[--C-:B------:R-:W-:Y:S02]  /*1860*/  HADD2.F32 R2, -RZ, R3.reuse.H0_H0 ;  /* 0x20000003ff027230 */ /* 0x100fe40000004100 */
[----:B------:R-:W-:-:S03]  /*1870*/  HADD2.F32 R3, -RZ, R3.H1_H1 ;  /* 0x30000003ff037230 */ /* 0x000fc60000004100 */
[----:B------:R-:W-:Y:S02]  /*1880*/  FMUL.FTZ R6, R2, R2 ;  /* 0x0000000202067220 */ /* 0x000fe40000410000 */
[C---:B------:R-:W-:Y:S02]  /*1890*/  FADD.FTZ R5, R3.reuse, R2 ;  /* 0x0000000203057221 */ /* 0x040fe40000010000 */
[----:B------:R-:W-:Y:S02]  /*18a0*/  FFMA.FTZ R6, R3, R3, R6 ;  /* 0x0000000303067223 */ /* 0x000fe40000010006 */
[----:B------:R-:W-:Y:S02]  /*18b0*/  FADD.FTZ R10, R10, R5 ;  /* 0x000000050a0a7221 */ /* 0x000fe40000010000 */
[----:B------:R-:W-:-:S07]  /*18c0*/  FADD.FTZ R9, R9, R6 ;  /* 0x0000000609097221 */ /* 0x000fce0000010000 */
.L_x_3078:
        /* <DEDUP_REMOVED lines=126> */
.L_x_3105:
        /* <DEDUP_REMOVED lines=32> */
.L_x_3085:
        /* <DEDUP_REMOVED lines=37> */
.L_x_3086:
        /* <DEDUP_REMOVED lines=9> */
.L_x_3087:
[----:B------:R-:W-:Y:S02]  /*2590*/  ISETP.GE.AND P6, PT, R20, 0x8, PT ;  /* 0x000000081400780c */ /* 0x000fe40003fc6270 */
[----:B------:R-:W-:Y:S02]  /*25a0*/  MOV R24, R3 ;  /* 0x0000000300187202 */ /* 0x000fe40000000f00 */
[----:B------:R-:W-:-:S09]  /*25b0*/  SEL R22, R25, RZ, P5 ;  /* 0x000000ff19167207 */ /* 0x000fd20002800000 */
[----:B------:R-:W-:Y:S05]  /*25c0*/  WARPSYNC.COLLECTIVE R17, `(.L_x_3088) ;  /* 0x0000000011087348 */ /* 0x000fea0003c00000 */
[----:B------:R0:W1:Y:S02]  /*25d0*/  SHFL.UP P0, R25, R24, R19, R18 ;  /* 0x0400001318197389 */ /* 0x0000640000000012 */
[----:B01----:R-:W-:Y:S05]  /*25e0*/  ENDCOLLECTIVE ;  /* 0x000000000000791b */ /* 0x003fea0003800000 */
.L_x_3088:
[----:B------:R-:W-:Y:S01]  /*25f0*/  IMAD.IADD R22, R21, 0x1, R22 ;  /* 0x0000000115167824 */ /* 0x000fe200078e0216 */
[----:B------:R-:W-:Y:S01]  /*2600*/  MOV R24, R0 ;  /* 0x0000000000187202 */ /* 0x000fe20000000f00 */
[----:B------:R-:W-:-:S07]  /*2610*/  IMAD.MOV.U32 R26, RZ, RZ, R25 ;  /* 0x000000ffff1a7224 */ /* 0x000fce00078e0019 */
[----:B------:R-:W-:Y:S05]  /*2620*/  WARPSYNC.COLLECTIVE R17, `(.L_x_3089) ;  /* 0x0000000011087348 */ /* 0x000fea0003c00000 */
[----:B------:R0:W1:Y:S02]  /*2630*/  SHFL.UP P0, R25, R24, R19, R18 ;  /* 0x0400001318197389 */ /* 0x0000640000000012 */
[----:B01----:R-:W-:Y:S05]  /*2640*/  ENDCOLLECTIVE ;  /* 0x000000000000791b */ /* 0x003fea0003800000 */
.L_x_3089:
        /* <DEDUP_REMOVED lines=8> */
.L_x_3090:
        /* <DEDUP_REMOVED lines=9> */
.L_x_3091:
[----:B------:R-:W-:Y:S01]  /*2760*/  IADD3 R21, PT, PT, R22, R21, RZ ;  /* 0x0000001516157210 */ /* 0x000fe20007ffe0ff */
[----:B------:R-:W-:Y:S01]  /*2770*/  IMAD.MOV.U32 R24, RZ, RZ, R0 ;  /* 0x000000ffff187224 */ /* 0x000fe200078e0000 */
[----:B------:R-:W-:-:S07]  /*2780*/  MOV R26, R25 ;  /* 0x00000019001a7202 */ /* 0x000fce0000000f00 */
[----:B------:R-:W-:Y:S05]  /*2790*/  WARPSYNC.COLLECTIVE R17, `(.L_x_3092) ;  /* 0x0000000011087348 */ /* 0x000fea0003c00000 */
[----:B------:R0:W1:Y:S02]  /*27a0*/  SHFL.UP P0, R25, R24, R19, R18 ;  /* 0x0400001318197389 */ /* 0x0000640000000012 */
[----:B01----:R-:W-:Y:S05]  /*27b0*/  ENDCOLLECTIVE ;  /* 0x000000000000791b */ /* 0x003fea0003800000 */
.L_x_3092:
        /* <DEDUP_REMOVED lines=8> */
.L_x_3093:
        /* <DEDUP_REMOVED lines=9> */
.L_x_3094:
[----:B------:R-:W-:Y:S01]  /*28d0*/  IMAD.IADD R22, R21, 0x1, R22 ;  /* 0x0000000115167824 */ /* 0x000fe200078e0216 */
[----:B------:R-:W-:Y:S01]  /*28e0*/  MOV R24, R0 ;  /* 0x0000000000187202 */ /* 0x000fe20000000f00 */
[----:B------:R-:W-:-:S07]  /*28f0*/  IMAD.MOV.U32 R26, RZ, RZ, R25 ;  /* 0x000000ffff1a7224 */ /* 0x000fce00078e0019 */
[----:B------:R-:W-:Y:S05]  /*2900*/  WARPSYNC.COLLECTIVE R17, `(.L_x_3095) ;  /* 0x0000000011087348 */ /* 0x000fea0003c00000 */
[----:B------:R0:W1:Y:S02]  /*2910*/  SHFL.UP P0, R25, R24, R19, R18 ;  /* 0x0400001318197389 */ /* 0x0000640000000012 */
[----:B01----:R-:W-:Y:S05]  /*2920*/  ENDCOLLECTIVE ;  /* 0x000000000000791b */ /* 0x003fea0003800000 */
.L_x_3095:
        /* <DEDUP_REMOVED lines=8> */
.L_x_3096:
        /* <DEDUP_REMOVED lines=9> */
.L_x_3097:
[----:B------:R-:W-:-:S04]  /*2a40*/  SEL R23, R23, RZ, P6 ;  /* 0x000000ff17177207 */ /* 0x000fc80003000000 */
[----:B------:R-:W-:Y:S01]  /*2a50*/  IADD3 R23, PT, PT, R22, R23, RZ ;  /* 0x0000001716177210 */ /* 0x000fe20007ffe0ff */
[----:B------:R-:W-:Y:S02]  /*2a60*/  IMAD.MOV.U32 R24, RZ, RZ, R0 ;  /* 0x000000ffff187224 */ /* 0x000fe400078e0000 */
[----:B------:R-:W-:-:S07]  /*2a70*/  FADD.FTZ R20, R3, R25 ;  /* 0x0000001903147221 */ /* 0x000fce0000010000 */
[----:B------:R-:W-:Y:S05]  /*2a80*/  WARPSYNC.COLLECTIVE R17, `(.L_x_3098) ;  /* 0x0000000011087348 */ /* 0x000fea0003c00000 */
[----:B------:R0:W1:Y:S02]  /*2a90*/  SHFL.UP P0, R25, R24, R19, R18 ;  /* 0x0400001318197389 */ /* 0x0000640000000012 */
[----:B01----:R-:W-:Y:S05]  /*2aa0*/  ENDCOLLECTIVE ;  /* 0x000000000000791b */ /* 0x003fea0003800000 */
.L_x_3098:
        /* <DEDUP_REMOVED lines=8> */
.L_x_3099:
        /* <DEDUP_REMOVED lines=8> */
.L_x_3100:
[----:B------:R-:W-:Y:S01]  /*2bb0*/  IMAD.IADD R22, R23, 0x1, R22 ;  /* 0x0000000117167824 */ /* 0x000fe200078e0216 */
[----:B------:R-:W-:Y:S01]  /*2bc0*/  MOV R24, R0 ;  /* 0x0000000000187202 */ /* 0x000fe20000000f00 */
[----:B------:R-:W-:-:S07]  /*2bd0*/  IMAD.MOV.U32 R26, RZ, RZ, R25 ;  /* 0x000000ffff1a7224 */ /* 0x000fce00078e0019 */
[----:B------:R-:W-:Y:S05]  /*2be0*/  WARPSYNC.COLLECTIVE R17, `(.L_x_3101) ;  /* 0x0000000011087348 */ /* 0x000fea0003c00000 */
[----:B------:R0:W1:Y:S02]  /*2bf0*/  SHFL.UP P0, R25, R24, R19, R18 ;  /* 0x0400001318197389 */ /* 0x0000640000000012 */
[----:B01----:R-:W-:Y:S05]  /*2c00*/  ENDCOLLECTIVE ;  /* 0x000000000000791b */ /* 0x003fea0003800000 */
.L_x_3101:
        /* <DEDUP_REMOVED lines=8> */
.L_x_3102:
[----:B------:R-:W-:-:S05]  /*2c90*/  FADD.FTZ R21, R0, R21 ;  /* 0x0000001500157221 */ /* 0x000fca0000010000 */
[----:B------:R-:W-:Y:S01]  /*2ca0*/  @P4 FSEL R0, R21, R0, !P5 ;  /* 0x0000000015004208 */ /* 0x000fe20006800000 */
[----:B------:R-:W-:Y:S01]  /*2cb0*/  IMAD.MOV.U32 R24, RZ, RZ, R3 ;  /* 0x000000ffff187224 */ /* 0x000fe200078e0003 */
[----:B------:R-:W-:-:S07]  /*2cc0*/  MOV R21, R25 ;  /* 0x0000001900157202 */ /* 0x000fce0000000f00 */
[----:B------:R-:W-:Y:S05]  /*2cd0*/  WARPSYNC.COLLECTIVE R17, `(.L_x_3103) ;  /* 0x0000000011087348 */ /* 0x000fea0003c00000 */
[----:B------:R0:W1:Y:S02]  /*2ce0*/  SHFL.UP P0, R25, R24, R19, R18 ;  /* 0x0400001318197389 */ /* 0x0000640000000012 */
[----:B01----:R-:W-:Y:S05]  /*2cf0*/  ENDCOLLECTIVE ;  /* 0x000000000000791b */ /* 0x003fea0003800000 */
.L_x_3103:
[----:B------:R-:W-:Y:S02]  /*2d00*/  MOV R24, R0 ;  /* 0x0000000000187202 */ /* 0x000fe40000000f00 */
[----:B------:R-:W-:-:S07]  /*2d10*/  MOV R3, R25 ;  /* 0x0000001900037202 */ /* 0x000fce0000000f00 */
[----:B------:R-:W-:Y:S05]  /*2d20*/  WARPSYNC.COLLECTIVE R17, `(.L_x_3104) ;  /* 0x0000000011087348 */ /* 0x000fea0003c00000 */
[----:B------:R0:W1:Y:S02]  /*2d30*/  SHFL.UP P0, R25, R24, R19, R18 ;  /* 0x0400001318197389 */ /* 0x0000640000000012 */
[----:B01----:R-:W-:Y:S05]  /*2d40*/  ENDCOLLECTIVE ;  /* 0x000000000000791b */ /* 0x003fea0003800000 */
.L_x_3104:
[----:B------:R-:W-:Y:S05]  /*2d50*/  BRA `(.L_x_3105) ;  /* 0xfffffff000d47947 */ /* 0x000fea000383ffff */
.L_x_3106:
        /* <DEDUP_REMOVED lines=10> */
.L_x_3693:


//--------------------- .text._Z30group_norm_nhwc_fwd_sum_kernelI11Fp16IOBf16WLi192EEv26Group_norm_nhwc_fwd_params --------------------------
	.section	.text._Z30group_norm_nhwc_fwd_sum_kernelI11Fp16IOBf16WLi192EEv26Group_norm_nhwc_fwd_params,"ax",@progbits
	.align	128
        .global         _Z30group_norm_nhwc_fwd_sum_kernelI11Fp16IOBf16WLi192EEv26Group_norm_nhwc_fwd_params
        .type           _Z30group_norm_nhwc_fwd_sum_kernelI11Fp16IOBf16WLi192EEv26Group_norm_nhwc_fwd_params,@function
        .size           _Z30group_norm_nhwc_fwd_sum_kernelI11Fp16IOBf16WLi192EEv26Group_norm_nhwc_fwd_params,(.L_x_3694 - _Z30group_norm_nhwc_fwd_sum_kernelI11Fp16IOBf16WLi192EEv26Group_norm_nhwc_fwd_params)
        .other          _Z30group_norm_nhwc_fwd_sum_kernelI11Fp16IOBf16WLi192EEv26Group_norm_nhwc_fwd_params,@"STO_CUDA_ENTRY STV_DEFAULT"
_Z30group_norm_nhwc_fwd_sum_kernelI11Fp16IOBf16WLi192EEv26Group_norm_nhwc_fwd_params:
.text._Z30group_norm_nhwc_fwd_sum_kernelI11Fp16IOBf16WLi192EEv26Group_norm_nhwc_fwd_params:
        /* <DEDUP_REMOVED lines=42> */
.L_x_3109:
        /* <DEDUP_REMOVED lines=187> */
.L_x_3108:
        /* <DEDUP_REMOVED lines=92> */
.L_x_3110:
        /* <DEDUP_REMOVED lines=50> */
.L_x_3111:
        /* <DEDUP_REMOVED lines=18> */
.L_x_3113:
[----:B------:R-:W-:Y:S05]  /*1850*/  BSYNC.RECONVERGENT B0 ;  /* 0x0000000000007941 */ /* 0x000fea0003800200 */
.L_x_3112:
[--C-:B------:R-:W-:Y:S02]  /*1860*/  HADD2.F32 R6, -RZ, R3.reuse.H0_H0 ;  /* 0x20000003ff067230 */ /* 0x100fe40000004100 */
[----:B------:R-:W-:-:S03]  /*1870*/  HADD2.F32 R3, -RZ, R3.H1_H1 ;  /* 0x30000003ff037230 */ /* 0x000fc60000004100 */
[----:B------:R-:W-:Y:S02]  /*1880*/  FMUL.FTZ R8, R6, R6 ;  /* 0x0000000606087220 */ /* 0x000fe40000410000 */
[C---:B------:R-:W-:Y:S02]  /*1890*/  FADD.FTZ R7, R3.reuse, R6 ;  /* 0x0000000603077221 */ /* 0x040fe40000010000 */
[----:B------:R-:W-:Y:S02]  /*18a0*/  FFMA.FTZ R3, R3, R3, R8 ;  /* 0x0000000303037223 */ /* 0x000fe40000010008 */
[----:B------:R-:W-:Y:S02]  /*18b0*/  FADD.FTZ R2, R2, R7 ;  /* 0x0000000702027221 */ /* 0x000fe40000010000 */
[----:B------:R-:W-:-:S07]  /*18c0*/  FADD.FTZ R0, R0, R3 ;  /* 0x0000000300007221 */ /* 0x000fce0000010000 */
.L_x_3107:
        /* <DEDUP_REMOVED lines=144> */
.L_x_3134:
        /* <DEDUP_REMOVED lines=48> */
.L_x_3114:
        /* <DEDUP_REMOVED lines=39> */
.L_x_3115:
[----:B------:R-:W-:Y:S02]  /*2740*/  HFMA2 R0, -RZ, RZ, 0, 5.9604644775390625e-08 ;  /* 0x00000001ff007431 */ /* 0x000fe400000001ff */
[----:B------:R-:W-:Y:S01]  /*2750*/  IMAD.MOV.U32 R27, RZ, RZ, RZ ;  /* 0x000000ffff1b7224 */ /* 0x000fe200078e00ff */
[----:B------:R-:W-:Y:S02]  /*2760*/  MOV R28, 0xffffffff ;  /* 0xffffffff001c7802 */ /* 0x000fe40000000f00 */
[----:B------:R-:W-:-:S13]  /*2770*/  ISETP.GE.AND P6, PT, R5, 0x1, PT ;  /* 0x000000010500780c */ /* 0x000fda0003fc6270 */
[----:B------:R-:W-:Y:S05]  /*2780*/  WARPSYNC.COLLECTIVE R28, `(.L_x_3116) ;  /* 0x000000001c087348 */ /* 0x000fea0003c00000 */
[----:B------:R0:W1:Y:S02]  /*2790*/  SHFL.UP P0, R0, R3, R0, R27 ;  /* 0x0400000003007389 */ /* 0x000064000000001b */
[----:B01----:R-:W-:Y:S05]  /*27a0*/  ENDCOLLECTIVE ;  /* 0x000000000000791b */ /* 0x003fea0003800000 */
.L_x_3116:
        /* <DEDUP_REMOVED lines=9> */
.L_x_3117:
        /* <DEDUP_REMOVED lines=8> */
.L_x_3118:
        /* <DEDUP_REMOVED lines=9> */
.L_x_3119:
        /* <DEDUP_REMOVED lines=8> */
.L_x_3120:
        /* <DEDUP_REMOVED lines=8> */
.L_x_3121:
        /* <DEDUP_REMOVED lines=9> */
.L_x_3122:
        /* <DEDUP_REMOVED lines=8> */
.L_x_3123:
        /* <DEDUP_REMOVED lines=8> */
.L_x_3124:
        /* <DEDUP_REMOVED lines=9> */
.L_x_3125:
        /* <DEDUP_REMOVED lines=8> */
.L_x_3126:
        /* <DEDUP_REMOVED lines=8> */
.L_x_3127:
        /* <DEDUP_REMOVED lines=9> */
.L_x_3128:
        /* <DEDUP_REMOVED lines=8> */
.L_x_3129:
        /* <DEDUP_REMOVED lines=8> */
.L_x_3130:
        /* <DEDUP_REMOVED lines=9> */
.L_x_3131:
[----:B------:R-:W-:Y:S01]  /*2f90*/  IMAD.MOV.U32 R3, RZ, RZ, R4 ;  /* 0x000000ffff037224 */ /* 0x000fe200078e0004 */
[----:B------:R-:W-:Y:S01]  /*2fa0*/  MOV R5, R0 ;  /* 0x0000000000057202 */ /* 0x000fe20000000f00 */
[----:B------:R-:W-:-:S07]  /*2fb0*/  HFMA2 R0, -RZ, RZ, 0, 5.9604644775390625e-08 ;  /* 0x00000001ff007431 */ /* 0x000fce00000001ff */
[----:B------:R-:W-:Y:S05]  /*2fc0*/  WARPSYNC.COLLECTIVE R28, `(.L_x_3132) ;  /* 0x000000001c087348 */ /* 0x000fea0003c00000 */
[----:B------:R0:W1:Y:S02]  /*2fd0*/  SHFL.UP P0, R0, R3, R0, R27 ;  /* 0x0400000003007389 */ /* 0x000064000000001b */
[----:B01----:R-:W-:Y:S05]  /*2fe0*/  ENDCOLLECTIVE ;  /* 0x000000000000791b */ /* 0x003fea0003800000 */
.L_x_3132:
[----:B------:R-:W-:Y:S01]  /*2ff0*/  MOV R3, R2 ;  /* 0x0000000200037202 */ /* 0x000fe20000000f00 */
[----:B------:R-:W-:Y:S02]  /*3000*/  IMAD.MOV.U32 R4, RZ, RZ, R0 ;  /* 0x000000ffff047224 */ /* 0x000fe400078e0000 */
[----:B------:R-:W-:-:S07]  /*3010*/  IMAD.MOV.U32 R0, RZ, RZ, 0x1 ;  /* 0x00000001ff007424 */ /* 0x000fce00078e00ff */
[----:B------:R-:W-:Y:S05]  /*3020*/  WARPSYNC.COLLECTIVE R28, `(.L_x_3133) ;  /* 0x000000001c087348 */ /* 0x000fea0003c00000 */
[----:B------:R0:W1:Y:S02]  /*3030*/  SHFL.UP P0, R0, R3, R0, R27 ;  /* 0x0400000003007389 */ /* 0x000064000000001b */
[----:B01----:R-:W-:Y:S05]  /*3040*/  ENDCOLLECTIVE ;  /* 0x000000000000791b */ /* 0x003fea0003800000 */
.L_x_3133:
[----:B------:R-:W-:Y:S01]  /*3050*/  MOV R2, R0 ;  /* 0x0000000000027202 */ /* 0x000fe20000000f00 */
[----:B------:R-:W-:Y:S06]  /*3060*/  BRA `(.L_x_3134) ;  /* 0xfffffff000587947 */ /* 0x000fec000383ffff */
.L_x_3135:
        /* <DEDUP_REMOVED lines=9> */
.L_x_3694:


//--------------------- .text._Z30group_norm_nhwc_fwd_sum_kernelI11Fp16IOBf16WLi448EEv26Group_norm_nhwc_fwd_params --------------------------
	.section	.text._Z30group_norm_nhwc_fwd_sum_kernelI11Fp16IOBf16WLi448EEv26Group_norm_nhwc_fwd_params,"ax",@progbits
	.align	128
        .global         _Z30group_norm_nhwc_fwd_sum_kernelI11Fp16IOBf16WLi448EEv26Group_norm_nhwc_fwd_params
        .type           _Z30group_norm_nhwc_fwd_sum_kernelI11Fp16IOBf16WLi448EEv26Group_norm_nhwc_fwd_params,@function
        .size           _Z30group_norm_nhwc_fwd_sum_kernelI11Fp16IOBf16WLi448EEv26Group_norm_nhwc_fwd_params,(.L_x_3695 - _Z30group_norm_nhwc_fwd_sum_kernelI11Fp16IOBf16WLi448EEv26Group_norm_nhwc_fwd_params)
        .other          _Z30group_norm_nhwc_fwd_sum_kernelI11Fp16IOBf16WLi448EEv26Group_norm_nhwc_fwd_params,@"STO_CUDA_ENTRY STV_DEFAULT"
_Z30group_norm_nhwc_fwd_sum_kernelI11Fp16IOBf16WLi448EEv26Group_norm_nhwc_fwd_params:
.text._Z30group_norm_nhwc_fwd_sum_kernelI11Fp16IOBf16WLi448EEv26Group_norm_nhwc_fwd_params:
        /* <DEDUP_REMOVED lines=40> */
.L_x_3138:
        /* <DEDUP_REMOVED lines=188> */
.L_x_3137:
        /* <DEDUP_REMOVED lines=97> */
.L_x_3139:
        /* <DEDUP_REMOVED lines=50> */
.L_x_3140:
        /* <DEDUP_REMOVED lines=18> */
.L_x_3142:
[----:B------:R-:W-:Y:S05]  /*1890*/  BSYNC.RECONVERGENT B0 ;  /* 0x0000000000007941 */ /* 0x000fea0003800200 */
.L_x_3141:
[--C-:B------:R-:W-:Y:S02]  /*18a0*/  HADD2.F32 R2, -RZ, R3.reuse.H0_H0 ;  /* 0x20000003ff027230 */ /* 0x100fe40000004100 */
[----:B------:R-:W-:-:S03]  /*18b0*/  HADD2.F32 R3, -RZ, R3.H1_H1 ;  /* 0x30000003ff037230 */ /* 0x000fc60000004100 */
[----:B------:R-:W-:Y:S02]  /*18c0*/  FMUL.FTZ R4, R2, R2 ;  /* 0x0000000202047220 */ /* 0x000fe40000410000 */
[C---:B------:R-:W-:Y:S02]  /*18d0*/  FADD.FTZ R2, R3.reuse, R2 ;  /* 0x0000000203027221 */ /* 0x040fe40000010000 */
[----:B------:R-:W-:Y:S02]  /*18e0*/  FFMA.FTZ R3, R3, R3, R4 ;  /* 0x0000000303037223 */ /* 0x000fe40000010004 */
[----:B------:R-:W-:Y:S02]  /*18f0*/  FADD.FTZ R7, R7, R2 ;  /* 0x0000000207077221 */ /* 0x000fe40000010000 */
[----:B------:R-:W-:-:S07]  /*1900*/  FADD.FTZ R6, R6, R3 ;  /* 0x0000000306067221 */ /* 0x000fce0000010000 */
.L_x_3136:
        /* <DEDUP_REMOVED lines=223> */
.L_x_3163:
        /* <DEDUP_REMOVED lines=114> */
.L_x_3143:
        /* <DEDUP_REMOVED lines=44> */
.L_x_3144:
        /* <DEDUP_REMOVED lines=9> */
.L_x_3145:
        /* <DEDUP_REMOVED lines=9> */
.L_x_3146:
        /* <DEDUP_REMOVED lines=9> */
.L_x_3147:
        /* <DEDUP_REMOVED lines=9> */
.L_x_3148:
[----:B------:R-:W-:Y:S01]  /*3320*/  SEL R3, R0, RZ, P1 ;  /* 0x000000ff00037207 */ /* 0x000fe20000800000 */
[----:B------:R-:W-:-:S03]  /*3330*/  HFMA2 R0, -RZ, RZ, 0, 1.1920928955078125e-07 ;  /* 0x00000002ff007431 */ /* 0x000fc600000001ff */
[----:B------:R-:W-:Y:S01]  /*3340*/  IADD3 R50, PT, PT, R50, R3, RZ ;  /* 0x0000000332327210 */ /* 0x000fe20007ffe0ff */
[----:B------:R-:W-:-:S07]  /*3350*/  IMAD.MOV.U32 R3, RZ, RZ, R4 ;  /* 0x000000ffff037224 */ /* 0x000fce00078e0004 */
[----:B------:R-:W-:Y:S05]  /*3360*/  WARPSYNC.COLLECTIVE R49, `(.L_x_3149) ;  /* 0x0000000031087348 */ /* 0x000fea0003c00000 */
[----:B------:R0:W1:Y:S02]  /*3370*/  SHFL.UP P6, R0, R3, R0, R48 ;  /* 0x0400000003007389 */ /* 0x00006400000c0030 */
[----:B01----:R-:W-:Y:S05]  /*3380*/  ENDCOLLECTIVE ;  /* 0x000000000000791b */ /* 0x003fea0003800000 */
.L_x_3149:
        /* <DEDUP_REMOVED lines=9> */
.L_x_3150:
        /* <DEDUP_REMOVED lines=9> */
.L_x_3151:
[----:B------:R-:W-:Y:S01]  /*34b0*/  SEL R3, R0, RZ, P1 ;  /* 0x000000ff00037207 */ /* 0x000fe20000800000 */
[----:B------:R-:W-:-:S04]  /*34c0*/  IMAD.MOV.U32 R0, RZ, RZ, 0x4 ;  /* 0x00000004ff007424 */ /* 0x000fc800078e00ff */
[----:B------:R-:W-:Y:S01]  /*34d0*/  IMAD.IADD R50, R50, 0x1, R3 ;  /* 0x0000000132327824 */ /* 0x000fe200078e0203 */
[----:B------:R-:W-:-:S07]  /*34e0*/  MOV R3, R4 ;  /* 0x0000000400037202 */ /* 0x000fce0000000f00 */
[----:B------:R-:W-:Y:S05]  /*34f0*/  WARPSYNC.COLLECTIVE R49, `(.L_x_3152) ;  /* 0x0000000031087348 */ /* 0x000fea0003c00000 */
[----:B------:R0:W1:Y:S02]  /*3500*/  SHFL.UP P6, R0, R3, R0, R48 ;  /* 0x0400000003007389 */ /* 0x00006400000c0030 */
[----:B01----:R-:W-:Y:S05]  /*3510*/  ENDCOLLECTIVE ;  /* 0x000000000000791b */ /* 0x003fea0003800000 */
.L_x_3152:
        /* <DEDUP_REMOVED lines=8> */
.L_x_3153:
        /* <DEDUP_REMOVED lines=9> */
.L_x_3154:
        /* <DEDUP_REMOVED lines=8> */
.L_x_3155:
        /* <DEDUP_REMOVED lines=9> */
.L_x_3156:
        /* <DEDUP_REMOVED lines=9> */
.L_x_3157:
        /* <DEDUP_REMOVED lines=9> */
.L_x_3158:
        /* <DEDUP_REMOVED lines=8> */
.L_x_3159:
        /* <DEDUP_REMOVED lines=9> */
.L_x_3160:
[----:B------:R-:W-:Y:S01]  /*3970*/  ISETP.NE.AND P0, PT, R61, RZ, PT ;  /* 0x000000ff3d00720c */ /* 0x000fe20003f05270 */
[----:B------:R-:W-:Y:S01]  /*3980*/  IMAD.MOV.U32 R3, RZ, RZ, R4 ;  /* 0x000000ffff037224 */ /* 0x000fe200078e0004 */
[----:B------:R-:W-:Y:S01]  /*3990*/  MOV R60, R0 ;  /* 0x00000000003c7202 */ /* 0x000fe20000000f00 */
[----:B------:R-:W-:-:S10]  /*39a0*/  HFMA2 R0, -RZ, RZ, 0, 5.9604644775390625e-08 ;  /* 0x00000001ff007431 */ /* 0x000fd400000001ff */
[----:B------:R-:W-:Y:S05]  /*39b0*/  WARPSYNC.COLLECTIVE R49, `(.L_x_3161) ;  /* 0x0000000031087348 */ /* 0x000fea0003c00000 */
[----:B------:R0:W1:Y:S02]  /*39c0*/  SHFL.UP P6, R0, R3, R0, R48 ;  /* 0x0400000003007389 */ /* 0x00006400000c0030 */
[----:B01----:R-:W-:Y:S05]  /*39d0*/  ENDCOLLECTIVE ;  /* 0x000000000000791b */ /* 0x003fea0003800000 */
.L_x_3161:
[----:B------:R-:W-:Y:S01]  /*39e0*/  MOV R3, R2 ;  /* 0x0000000200037202 */ /* 0x000fe20000000f00 */
[----:B------:R-:W-:Y:S02]  /*39f0*/  IMAD.MOV.U32 R4, RZ, RZ, R0 ;  /* 0x000000ffff047224 */ /* 0x000fe400078e0000 */
[----:B------:R-:W-:-:S07]  /*3a00*/  IMAD.MOV.U32 R0, RZ, RZ, 0x1 ;  /* 0x00000001ff007424 */ /* 0x000fce00078e00ff */
[----:B------:R-:W-:Y:S05]  /*3a10*/  WARPSYNC.COLLECTIVE R49, `(.L_x_3162) ;  /* 0x0000000031087348 */ /* 0x000fea0003c00000 */
[----:B------:R0:W1:Y:S02]  /*3a20*/  SHFL.UP P6, R0, R3, R0, R48 ;  /* 0x0400000003007389 */ /* 0x00006400000c0030 */
[----:B01----:R-:W-:Y:S05]  /*3a30*/  ENDCOLLECTIVE ;  /* 0x000000000000791b */ /* 0x003fea0003800000 */
.L_x_3162:
[----:B------:R-:W-:Y:S01]  /*3a40*/  MOV R2, R0 ;  /* 0x0000000000027202 */ /* 0x000fe20000000f00 */
[----:B------:R-:W-:Y:S06]  /*3a50*/  BRA `(.L_x_3163) ;  /* 0xffffffec00287947 */ /* 0x000fec000383ffff */
.L_x_3164:
        /* <DEDUP_REMOVED lines=10> */
.L_x_3695:


//--------------------- .text._Z30group_norm_nhwc_fwd_sum_kernelI11Fp16IOBf16WLi256EEv26Group_norm_nhwc_fwd_params --------------------------
	.section	.text._Z30group_norm_nhwc_fwd_sum_kernelI11Fp16IOBf16WLi256EEv26Group_norm_nhwc_fwd_params,"ax",@progbits
	.align	128
        .global         _Z30group_norm_nhwc_fwd_sum_kernelI11Fp16IOBf16WLi256EEv26Group_norm_nhwc_fwd_params
        .type           _Z30group_norm_nhwc_fwd_sum_kernelI11Fp16IOBf16WLi256EEv26Group_norm_nhwc_fwd_params,@function
        .size           _Z30group_norm_nhwc_fwd_sum_kernelI11Fp16IOBf16WLi256EEv26Group_norm_nhwc_fwd_params,(.L_x_3696 - _Z30group_norm_nhwc_fwd_sum_kernelI11Fp16IOBf16WLi256EEv26Group_norm_nhwc_fwd_params)
        .other          _Z30group_norm_nhwc_fwd_sum_kernelI11Fp16IOBf16WLi256EEv26Group_norm_nhwc_fwd_params,@"STO_CUDA_ENTRY STV_DEFAULT"
_Z30group_norm_nhwc_fwd_sum_kernelI11Fp16IOBf16WLi256EEv26Group_norm_nhwc_fwd_params:
.text._Z30group_norm_nhwc_fwd_sum_kernelI11Fp16IOBf16WLi256EEv26Group_norm_nhwc_fwd_params:
        /* <DEDUP_REMOVED lines=40> */
.L_x_3167:
        /* <DEDUP_REMOVED lines=185> */
.L_x_3166:
        /* <DEDUP_REMOVED lines=93> */
.L_x_3168:
        /* <DEDUP_REMOVED lines=49> */
.L_x_3169:
        /* <DEDUP_REMOVED lines=18> */
.L_x_3171:
[----:B------:R-:W-:Y:S05]  /*1810*/  BSYNC.RECONVERGENT B0 ;  /* 0x0000000000007941 */ /* 0x000fea0003800200 */
.L_x_3170:
[--C-:B------:R-:W-:Y:S02]  /*1820*/  HADD2.F32 R2, -RZ, R3.reuse.H0_H0 ;  /* 0x20000003ff027230 */ /* 0x100fe40000004100 */
[----:B------:R-:W-:-:S03]  /*1830*/  HADD2.F32 R3, -RZ, R3.H1_H1 ;  /* 0x30000003ff037230 */ /* 0x000fc60000004100 */
[----:B------:R-:W-:Y:S02]  /*1840*/  FMUL.FTZ R4, R2, R2 ;  /* 0x0000000202047220 */ /* 0x000fe40000410000 */
[C---:B------:R-:W-:Y:S02]  /*1850*/  FADD.FTZ R2, R3.reuse, R2 ;  /* 0x0000000203027221 */ /* 0x040fe40000010000 */
[----:B------:R-:W-:Y:S02]  /*1860*/  FFMA.FTZ R3, R3, R3, R4 ;  /* 0x0000000303037223 */ /* 0x000fe40000010004 */
[----:B------:R-:W-:Y:S02]  /*1870*/  FADD.FTZ R17, R17, R2 ;  /* 0x0000000211117221 */ /* 0x000fe40000010000 */
[----:B------:R-:W-:-:S07]  /*1880*/  FADD.FTZ R16, R16, R3 ;  /* 0x0000000310107221 */ /* 0x000fce0000010000 */
.L_x_3165:
        /* <DEDUP_REMOVED lines=164> */
.L_x_3192:
        /* <DEDUP_REMOVED lines=62> */
.L_x_3172:
        /* <DEDUP_REMOVED lines=43> */
.L_x_3173:
        /* <DEDUP_REMOVED lines=10> */
.L_x_3174:
        /* <DEDUP_REMOVED lines=8> */
.L_x_3175:
        /* <DEDUP_REMOVED lines=9> */
.L_x_3176:
        /* <DEDUP_REMOVED lines=10> */
.L_x_3177:
        /* <DEDUP_REMOVED lines=8> */
.L_x_3178:
        /* <DEDUP_REMOVED lines=9> */
.L_x_3179:
        /* <DEDUP_REMOVED lines=10> */
.L_x_3180:
        /* <DEDUP_REMOVED lines=8> */
.L_x_3181:
[----:B------:R-:W-:Y:S01]  /*2de0*/  MOV R3, R2 ;  /* 0x0000000200037202 */ /* 0x000fe20000000f00 */
[----:B------:R-:W-:-:S05]  /*2df0*/  FADD.FTZ R35, R4, R35 ;  /* 0x0000002304237221 */ /* 0x000fca0000010000 */
[----:B------:R-:W-:Y:S01]  /*2e00*/  @P2 FSEL R4, R35, R4, !P1 ;  /* 0x0000000423042208 */ /* 0x000fe20004800000 */
[----:B------:R-:W-:-:S07]  /*2e10*/  IMAD.MOV.U32 R35, RZ, RZ, RZ ;  /* 0x000000ffff237224 */ /* 0x000fce00078e00ff */
[----:B------:R-:W-:Y:S05]  /*2e20*/  WARPSYNC.COLLECTIVE R36, `(.L_x_3182) ;  /* 0x0000000024087348 */ /* 0x000fea0003c00000 */
[----:B------:R0:W1:Y:S02]  /*2e30*/  SHFL.UP P0, R35, R3, R0, R35 ;  /* 0x0400000003237389 */ /* 0x0000640000000023 */
[----:B01----:R-:W-:Y:S05]  /*2e40*/  ENDCOLLECTIVE ;  /* 0x000000000000791b */ /* 0x003fea0003800000 */
.L_x_3182:
        /* <DEDUP_REMOVED lines=11> */
.L_x_3183:
        /* <DEDUP_REMOVED lines=9> */
.L_x_3184:
        /* <DEDUP_REMOVED lines=8> */
.L_x_3185:
        /* <DEDUP_REMOVED lines=11> */
.L_x_3186:
        /* <DEDUP_REMOVED lines=8> */
.L_x_3187:
        /* <DEDUP_REMOVED lines=10> */
.L_x_3188:
        /* <DEDUP_REMOVED lines=9> */
.L_x_3189:
[----:B------:R-:W-:Y:S01]  /*3270*/  ISETP.NE.AND P1, PT, R34, RZ, PT ;  /* 0x000000ff2200720c */ /* 0x000fe20003f25270 */
[----:B------:R-:W-:Y:S01]  /*3280*/  IMAD.MOV.U32 R3, RZ, RZ, R4 ;  /* 0x000000ffff037224 */ /* 0x000fe200078e0004 */
[----:B------:R-:W-:Y:S01]  /*3290*/  MOV R33, R35 ;  /* 0x0000002300217202 */ /* 0x000fe20000000f00 */
[----:B------:R-:W-:-:S10]  /*32a0*/  HFMA2 R35, -RZ, RZ, 0, 0 ;  /* 0x00000000ff237431 */ /* 0x000fd400000001ff */
[----:B------:R-:W-:Y:S05]  /*32b0*/  WARPSYNC.COLLECTIVE R36, `(.L_x_3190) ;  /* 0x0000000024087348 */ /* 0x000fea0003c00000 */
[----:B------:R0:W1:Y:S02]  /*32c0*/  SHFL.UP P0, R35, R3, R0, R35 ;  /* 0x0400000003237389 */ /* 0x0000640000000023 */
[----:B01----:R-:W-:Y:S05]  /*32d0*/  ENDCOLLECTIVE ;  /* 0x000000000000791b */ /* 0x003fea0003800000 */
.L_x_3190:
[----:B------:R-:W-:Y:S01]  /*32e0*/  MOV R3, R2 ;  /* 0x0000000200037202 */ /* 0x000fe20000000f00 */
[----:B------:R-:W-:Y:S02]  /*32f0*/  IMAD.MOV.U32 R4, RZ, RZ, R35 ;  /* 0x000000ffff047224 */ /* 0x000fe400078e0023 */
[----:B------:R-:W-:-:S07]  /*3300*/  IMAD.MOV.U32 R35, RZ, RZ, RZ ;  /* 0x000000ffff237224 */ /* 0x000fce00078e00ff */
[----:B------:R-:W-:Y:S05]  /*3310*/  WARPSYNC.COLLECTIVE R36, `(.L_x_3191) ;  /* 0x0000000024087348 */ /* 0x000fea0003c00000 */
[----:B------:R0:W1:Y:S02]  /*3320*/  SHFL.UP P0, R35, R3, R0, R35 ;  /* 0x0400000003237389 */ /* 0x0000640000000023 */
[----:B01----:R-:W-:Y:S05]  /*3330*/  ENDCOLLECTIVE ;  /* 0x000000000000791b */ /* 0x003fea0003800000 */
.L_x_3191:
[----:B------:R-:W-:Y:S01]  /*3340*/  MOV R2, R35 ;  /* 0x0000002300027202 */ /* 0x000fe20000000f00 */
[----:B------:R-:W-:Y:S06]  /*3350*/  BRA `(.L_x_3192) ;  /* 0xffffffec00dc7947 */ /* 0x000fec000383ffff */
.L_x_3193:
        /* <DEDUP_REMOVED lines=10> */
.L_x_3696:


//--------------------- .text._Z30group_norm_nhwc_fwd_sum_kernelI11Fp16IOBf16WLi120EEv26Group_norm_nhwc_fwd_params --------------------------
	.section	.text._Z30group_norm_nhwc_fwd_sum_kernelI11Fp16IOBf16WLi120EEv26Group_norm_nhwc_fwd_params,"ax",@progbits
	.align	128
        .global         _Z30group_norm_nhwc_fwd_sum_kernelI11Fp16IOBf16WLi120EEv26Group_norm_nhwc_fwd_params
        .type           _Z30group_norm_nhwc_fwd_sum_kernelI11Fp16IOBf16WLi120EEv26Group_norm_nhwc_fwd_params,@function
        .size           _Z30group_norm_nhwc_fwd_sum_kernelI11Fp16IOBf16WLi120EEv26Group_norm_nhwc_fwd_params,(.L_x_3697 - _Z30group_norm_nhwc_fwd_sum_kernelI11Fp16IOBf16WLi120EEv26Group_norm_nhwc_fwd_params)
        .other          _Z30group_norm_nhwc_fwd_sum_kernelI11Fp16IOBf16WLi120EEv26Group_norm_nhwc_fwd_params,@"STO_CUDA_ENTRY STV_DEFAULT"
_Z30group_norm_nhwc_fwd_sum_kernelI11Fp16IOBf16WLi120EEv26Group_norm_nhwc_fwd_params:
.text._Z30group_norm_nhwc_fwd_sum_kernelI11Fp16IOBf16WLi120EEv26Group_norm_nhwc_fwd_params:
        /* <DEDUP_REMOVED lines=42> */
.L_x_3196:
        /* <DEDUP_REMOVED lines=188> */
.L_x_3195:
        /* <DEDUP_REMOVED lines=92> */
.L_x_3197:
        /* <DEDUP_REMOVED lines=49> */
.L_x_3198:
        /* <DEDUP_REMOVED lines=18> */
.L_x_3200:
[----:B------:R-:W-:Y:S05]  /*1850*/  BSYNC.RECONVERGENT B0 ;  /* 0x0000000000007941 */ /* 0x000fea0003800200 */
.L_x_3199:
[--C-:B------:R-:W-:Y:S02]  /*1860*/  HADD2.F32 R2, -RZ, R3.reuse.H0_H0 ;  /* 0x20000003ff027230 */ /* 0x100fe40000004100 */
[----:B------:R-:W-:-:S03]  /*1870*/  HADD2.F32 R3, -RZ, R3.H1_H1 ;  /* 0x30000003ff037230 */ /* 0x000fc60000004100 */
[----:B------:R-:W-:Y:S02]  /*1880*/  FMUL.FTZ R6, R2, R2 ;  /* 0x0000000202067220 */ /* 0x000fe40000410000 */
[C---:B------:R-:W-:Y:S02]  /*1890*/  FADD.FTZ R5, R3.reuse, R2 ;  /* 0x0000000203057221 */ /* 0x040fe40000010000 */
[----:B------:R-:W-:Y:S02]  /*18a0*/  FFMA.FTZ R6, R3, R3, R6 ;  /* 0x0000000303067223 */ /* 0x000fe40000010006 */
[----:B------:R-:W-:Y:S02]  /*18b0*/  FADD.FTZ R10, R10, R5 ;  /* 0x000000050a0a7221 */ /* 0x000fe40000010000 */
[----:B------:R-:W-:-:S07]  /*18c0*/  FADD.FTZ R9, R9, R6 ;  /* 0x0000000609097221 */ /* 0x000fce0000010000 */
.L_x_3194:
        /* <DEDUP_REMOVED lines=150> */
.L_x_3214:
        /* <DEDUP_REMOVED lines=46> */
.L_x_3201:
        /* <DEDUP_REMOVED lines=31> */
.L_x_3202:
[----:B0-----:R-:W-:Y:S05]  /*2700*/  WARPSYNC.COLLECTIVE R13, `(.L_x_3203) ;  /* 0x000000000d087348 */ /* 0x001fea0003c00000 */
[----:B------:R-:W-:Y:S01]  /*2710*/  NOP ;  /* 0x0000000000007918 */ /* 0x000fe20000000000 */
[----:B0-----:R-:W-:Y:S05]  /*2720*/  ENDCOLLECTIVE ;  /* 0x000000000000791b */ /* 0x001fea0003800000 */
.L_x_3203:
        /* <DEDUP_REMOVED lines=14> */
.L_x_3204:
        /* <DEDUP_REMOVED lines=9> */
.L_x_3205:
        /* <DEDUP_REMOVED lines=11> */
.L_x_3206:
        /* <DEDUP_REMOVED lines=9> */
.L_x_3207:
        /* <DEDUP_REMOVED lines=11> */
.L_x_3208:
        /* <DEDUP_REMOVED lines=9> */
.L_x_3209:
        /* <DEDUP_REMOVED lines=11> */
.L_x_3210:
        /* <DEDUP_REMOVED lines=10> */
.L_x_3211:
        /* <DEDUP_REMOVED lines=9> */
.L_x_3212:
[----:B------:R-:W-:Y:S01]  /*2d00*/  @!P0 FADD.FTZ R7, R7, R14 ;  /* 0x0000000e07078221 */ /* 0x000fe20000010000 */
[----:B------:R0:W-:Y:S04]  /*2d10*/  STS [R12+0xc0], R11 ;  /* 0x0000c00b0c007388 */ /* 0x0001e80000000800 */
[----:B------:R0:W-:Y:S04]  /*2d20*/  STS [R12+0xc4], R8 ;  /* 0x0000c4080c007388 */ /* 0x0001e80000000800 */
[----:B------:R0:W-:Y:S02]  /*2d30*/  STS [R12+0xc8], R7 ;  /* 0x0000c8070c007388 */ /* 0x0001e40000000800 */
[----:B0-----:R-:W-:Y:S05]  /*2d40*/  WARPSYNC.COLLECTIVE R13, `(.L_x_3213) ;  /* 0x000000000d087348 */ /* 0x001fea0003c00000 */
[----:B------:R-:W-:Y:S01]  /*2d50*/  NOP ;  /* 0x0000000000007918 */ /* 0x000fe20000000000 */
[----:B0-----:R-:W-:Y:S05]  /*2d60*/  ENDCOLLECTIVE ;  /* 0x000000000000791b */ /* 0x001fea0003800000 */
.L_x_3213:
[----:B------:R-:W-:Y:S05]  /*2d70*/  BRA `(.L_x_3214) ;  /* 0xfffffff4002c7947 */ /* 0x000fea000383ffff */
.L_x_3215:
        /* <DEDUP_REMOVED lines=16> */
.L_x_3697:


//--------------------- .text._Z30group_norm_nhwc_fwd_sum_kernelI11Fp16IOBf16WLi140EEv26Group_norm_nhwc_fwd_params --------------------------
	.section	.text._Z30group_norm_nhwc_fwd_sum_kernelI11Fp16IOBf16WLi140EEv26Group_norm_nhwc_fwd_params,"ax",@progbits
	.align	128
        .global         _Z30group_norm_nhwc_fwd_sum_kernelI11Fp16IOBf16WLi140EEv26Group_norm_nhwc_fwd_params
        .type           _Z30group_norm_nhwc_fwd_sum_kernelI11Fp16IOBf16WLi140EEv26Group_norm_nhwc_fwd_params,@function
        .size           _Z30group_norm_nhwc_fwd_sum_kernelI11Fp16IOBf16WLi140EEv26Group_norm_nhwc_fwd_params,(.L_x_3698 - _Z30group_norm_nhwc_fwd_sum_kernelI11Fp16IOBf16WLi140EEv26Group_norm_nhwc_fwd_params)
        .other          _Z30group_norm_nhwc_fwd_sum_kernelI11Fp16IOBf16WLi140EEv26Group_norm_nhwc_fwd_params,@"STO_CUDA_ENTRY STV_DEFAULT"
_Z30group_norm_nhwc_fwd_sum_kernelI11Fp16IOBf16WLi140EEv26Group_norm_nhwc_fwd_params:
.text._Z30group_norm_nhwc_fwd_sum_kernelI11Fp16IOBf16WLi140EEv26Group_norm_nhwc_fwd_params:
        /* <DEDUP_REMOVED lines=42> */
.L_x_3218:
        /* <DEDUP_REMOVED lines=188> */
.L_x_3217:
        /* <DEDUP_REMOVED lines=92> */
.L_x_3219:
        /* <DEDUP_REMOVED lines=49> */
.L_x_3220:
        /* <DEDUP_REMOVED lines=18> */
.L_x_3222:
[----:B------:R-:W-:Y:S05]  /*1850*/  BSYNC.RECONVERGENT B0 ;  /* 0x0000000000007941 */ /* 0x000fea0003800200 */
.L_x_3221:
[--C-:B------:R-:W-:Y:S02]  /*1860*/  HADD2.F32 R2, -RZ, R3.reuse.H0_H0 ;  /* 0x20000003ff027230 */ /* 0x100fe40000004100 */
[----:B------:R-:W-:-:S03]  /*1870*/  HADD2.F32 R3, -RZ, R3.H1_H1 ;  /* 0x30000003ff037230 */ /* 0x000fc60000004100 */
[----:B------:R-:W-:Y:S02]  /*1880*/  FMUL.FTZ R6, R2, R2 ;  /* 0x0000000202067220 */ /* 0x000fe40000410000 */
[C---:B------:R-:W-:Y:S02]  /*1890*/  FADD.FTZ R5, R3.reuse, R2 ;  /* 0x0000000203057221 */ /* 0x040fe40000010000 */
[----:B------:R-:W-:Y:S02]  /*18a0*/  FFMA.FTZ R6, R3, R3, R6 ;  /* 0x0000000303067223 */ /* 0x000fe40000010006 */
[----:B------:R-:W-:Y:S02]  /*18b0*/  FADD.FTZ R10, R10, R5 ;  /* 0x000000050a0a7221 */ /* 0x000fe40000010000 */
[----:B------:R-:W-:-:S07]  /*18c0*/  FADD.FTZ R9, R9, R6 ;  /* 0x0000000609097221 */ /* 0x000fce0000010000 */
.L_x_3216:
        /* <DEDUP_REMOVED lines=157> */
.L_x_3236:
        /* <DEDUP_REMOVED lines=60> */
.L_x_3223:
        /* <DEDUP_REMOVED lines=33> */
.L_x_3224:
[----:B------:R-:W-:Y:S05]  /*2870*/  WARPSYNC.COLLECTIVE R9, `(.L_x_3225) ;  /* 0x0000000009087348 */ /* 0x000fea0003c00000 */
[----:B------:R-:W-:Y:S01]  /*2880*/  NOP ;  /* 0x0000000000007918 */ /* 0x000fe20000000000 */
[----:B------:R-:W-:Y:S05]  /*2890*/  ENDCOLLECTIVE ;  /* 0x000000000000791b */ /* 0x000fea0003800000 */
.L_x_3225:
        /* <DEDUP_REMOVED lines=14> */
.L_x_3226:
        /* <DEDUP_REMOVED lines=9> */
.L_x_3227:
        /* <DEDUP_REMOVED lines=11> */
.L_x_3228:
        /* <DEDUP_REMOVED lines=9> */
.L_x_3229:
        /* <DEDUP_REMOVED lines=11> */
.L_x_3230:
        /* <DEDUP_REMOVED lines=9> */
.L_x_3231:
        /* <DEDUP_REMOVED lines=11> */
.L_x_3232:
        /* <DEDUP_REMOVED lines=10> */
.L_x_3233:
        /* <DEDUP_REMOVED lines=9> */
.L_x_3234:
[----:B------:R-:W-:Y:S01]  /*2e70*/  @!P0 FADD.FTZ R8, R8, R17 ;  /* 0x0000001108088221 */ /* 0x000fe20000010000 */
[----:B------:R0:W-:Y:S04]  /*2e80*/  STS [R11+0xc0], R12 ;  /* 0x0000c00c0b007388 */ /* 0x0001e80000000800 */
[----:B------:R0:W-:Y:S04]  /*2e90*/  STS [R11+0xc4], R6 ;  /* 0x0000c4060b007388 */ /* 0x0001e80000000800 */
[----:B------:R0:W-:Y:S02]  /*2ea0*/  STS [R11+0xc8], R8 ;  /* 0x0000c8080b007388 */ /* 0x0001e40000000800 */
[----:B0-----:R-:W-:Y:S05]  /*2eb0*/  WARPSYNC.COLLECTIVE R9, `(.L_x_3235) ;  /* 0x0000000009087348 */ /* 0x001fea0003c00000 */
[----:B------:R-:W-:Y:S01]  /*2ec0*/  NOP ;  /* 0x0000000000007918 */ /* 0x000fe20000000000 */
[----:B0-----:R-:W-:Y:S05]  /*2ed0*/  ENDCOLLECTIVE ;  /* 0x000000000000791b */ /* 0x001fea0003800000 */
.L_x_3235:
[----:B------:R-:W-:Y:S05]  /*2ee0*/  BRA `(.L_x_3236) ;  /* 0xfffffff000ec7947 */ /* 0x000fea000383ffff */
.L_x_3237:
        /* <DEDUP_REMOVED lines=9> */
.L_x_3698:


//--------------------- .text._Z30group_norm_nhwc_fwd_sum_kernelI11Fp16IOBf16WLi160EEv26Group_norm_nhwc_fwd_params --------------------------
	.section	.text._Z30group_norm_nhwc_fwd_sum_kernelI11Fp16IOBf16WLi160EEv26Group_norm_nhwc_fwd_params,"ax",@progbits
	.align	128
        .global         _Z30group_norm_nhwc_fwd_sum_kernelI11Fp16IOBf16WLi160EEv26Group_norm_nhwc_fwd_params
        .type           _Z30group_norm_nhwc_fwd_sum_kernelI11Fp16IOBf16WLi160EEv26Group_norm_nhwc_fwd_params,@function
        .size           _Z30group_norm_nhwc_fwd_sum_kernelI11Fp16IOBf16WLi160EEv26Group_norm_nhwc_fwd_params,(.L_x_3699 - _Z30group_norm_nhwc_fwd_sum_kernelI11Fp16IOBf16WLi160EEv26Group_norm_nhwc_fwd_params)
        .other          _Z30group_norm_nhwc_fwd_sum_kernelI11Fp16IOBf16WLi160EEv26Group_norm_nhwc_fwd_params,@"STO_CUDA_ENTRY STV_DEFAULT"
_Z30group_norm_nhwc_fwd_sum_kernelI11Fp16IOBf16WLi160EEv26Group_norm_nhwc_fwd_params:
.text._Z30group_norm_nhwc_fwd_sum_kernelI11Fp16IOBf16WLi160EEv26Group_norm_nhwc_fwd_params:
        /* <DEDUP_REMOVED lines=42> */
.L_x_3240:
        /* <DEDUP_REMOVED lines=188> */
.L_x_3239:
        /* <DEDUP_REMOVED lines=92> */
.L_x_3241:
        /* <DEDUP_REMOVED lines=49> */
.L_x_3242:
        /* <DEDUP_REMOVED lines=18> */
.L_x_3244:
[----:B------:R-:W-:Y:S05]  /*1850*/  BSYNC.RECONVERGENT B0 ;  /* 0x0000000000007941 */ /* 0x000fea0003800200 */
.L_x_3243:
[--C-:B------:R-:W-:Y:S02]  /*1860*/  HADD2.F32 R2, -RZ, R3.reuse.H0_H0 ;  /* 0x20000003ff027230 */ /* 0x100fe40000004100 */
[----:B------:R-:W-:-:S03]  /*1870*/  HADD2.F32 R3, -RZ, R3.H1_H1 ;  /* 0x30000003ff037230 */ /* 0x000fc60000004100 */
[----:B------:R-:W-:Y:S02]  /*1880*/  FMUL.FTZ R6, R2, R2 ;  /* 0x0000000202067220 */ /* 0x000fe40000410000 */
[C---:B------:R-:W-:Y:S02]  /*1890*/  FADD.FTZ R5, R3.reuse, R2 ;  /* 0x0000000203057221 */ /* 0x040fe40000010000 */
[----:B------:R-:W-:Y:S02]  /*18a0*/  FFMA.FTZ R6, R3, R3, R6 ;  /* 0x0000000303067223 */ /* 0x000fe40000010006 */
[----:B------:R-:W-:Y:S02]  /*18b0*/  FADD.FTZ R10, R10, R5 ;  /* 0x000000050a0a7221 */ /* 0x000fe40000010000 */
[----:B------:R-:W-:-:S07]  /*18c0*/  FADD.FTZ R9, R9, R6 ;  /* 0x0000000609097221 */ /* 0x000fce0000010000 */
.L_x_3238:
        /* <DEDUP_REMOVED lines=133> */
.L_x_3265:
        /* <DEDUP_REMOVED lines=36> */
.L_x_3245:
        /* <DEDUP_REMOVED lines=35> */
.L_x_3246:
        /* <DEDUP_REMOVED lines=8> */
.L_x_3247:
[----:B------:R-:W-:-:S05]  /*2610*/  SEL R27, R27, RZ, P6 ;  /* 0x000000ff1b1b7207 */ /* 0x000fca0003000000 */
[----:B------:R-:W-:Y:S01]  /*2620*/  IMAD.IADD R28, R26, 0x1, R27 ;  /* 0x000000011a1c7824 */ /* 0x000fe200078e021b */
[----:B------:R-:W-:-:S07]  /*2630*/  MOV R26, R5 ;  /* 0x00000005001a7202 */ /* 0x000fce0000000f00 */
[----:B------:R-:W-:Y:S05]  /*2640*/  WARPSYNC.COLLECTIVE R25, `(.L_x_3248) ;  /* 0x0000000019087348 */ /* 0x000fea0003c00000 */
[----:B------:R0:W1:Y:S02]  /*2650*/  SHFL.UP P0, R27, R26, R23, R24 ;  /* 0x040000171a1b7389 */ /* 0x0000640000000018 */
[----:B01----:R-:W-:Y:S05]  /*2660*/  ENDCOLLECTIVE ;  /* 0x000000000000791b */ /* 0x003fea0003800000 */
.L_x_3248:
[----:B------:R-:W-:Y:S01]  /*2670*/  MOV R26, R0 ;  /* 0x00000000001a7202 */ /* 0x000fe20000000f00 */
[----:B------:R-:W-:-:S07]  /*2680*/  IMAD.MOV.U32 R29, RZ, RZ, R27 ;  /* 0x000000ffff1d7224 */ /* 0x000fce00078e001b */
[----:B------:R-:W-:Y:S05]  /*2690*/  WARPSYNC.COLLECTIVE R25, `(.L_x_3249) ;  /* 0x0000000019087348 */ /* 0x000fea0003c00000 */
[----:B------:R0:W1:Y:S02]  /*26a0*/  SHFL.UP P0, R27, R26, R23, R24 ;  /* 0x040000171a1b7389 */ /* 0x0000640000000018 */
[----:B01----:R-:W-:Y:S05]  /*26b0*/  ENDCOLLECTIVE ;  /* 0x000000000000791b */ /* 0x003fea0003800000 */
.L_x_3249:
        /* <DEDUP_REMOVED lines=10> */
.L_x_3250:
        /* <DEDUP_REMOVED lines=8> */
.L_x_3251:
        /* <DEDUP_REMOVED lines=8> */
.L_x_3252:
        /* <DEDUP_REMOVED lines=8> */
.L_x_3253:
[----:B------:R-:W-:Y:S02]  /*28e0*/  ISETP.GE.AND P6, PT, R6, 0x4, PT ;  /* 0x000000040600780c */ /* 0x000fe40003fc6270 */
[----:B------:R-:W-:Y:S01]  /*28f0*/  ISETP.NE.AND P5, PT, R29, RZ, PT ;  /* 0x000000ff1d00720c */ /* 0x000fe20003fa5270 */
[----:B------:R-:W-:Y:S01]  /*2900*/  IMAD.MOV.U32 R26, RZ, RZ, R5 ;  /* 0x000000ffff1a7224 */ /* 0x000fe200078e0005 */
[----:B------:R-:W-:-:S11]  /*2910*/  SEL R28, R27, RZ, P6 ;  /* 0x000000ff1b1c7207 */ /* 0x000fd60003000000 */
[----:B------:R-:W-:Y:S05]  /*2920*/  WARPSYNC.COLLECTIVE R25, `(.L_x_3254) ;  /* 0x0000000019087348 */ /* 0x000fea0003c00000 */
[----:B------:R0:W1:Y:S02]  /*2930*/  SHFL.UP P0, R27, R26, R23, R24 ;  /* 0x040000171a1b7389 */ /* 0x0000640000000018 */
[----:B01----:R-:W-:Y:S05]  /*2940*/  ENDCOLLECTIVE ;  /* 0x000000000000791b */ /* 0x003fea0003800000 */
.L_x_3254:
        /* <DEDUP_REMOVED lines=9> */
.L_x_3255:
        /* <DEDUP_REMOVED lines=8> */
.L_x_3256:
        /* <DEDUP_REMOVED lines=9> */
.L_x_3257:
        /* <DEDUP_REMOVED lines=9> */
.L_x_3258:
        /* <DEDUP_REMOVED lines=9> */
.L_x_3259:
[----:B------:R-:W-:Y:S01]  /*2c10*/  ISETP.NE.AND P5, PT, R29, RZ, PT ;  /* 0x000000ff1d00720c */ /* 0x000fe20003fa5270 */
[----:B------:R-:W-:Y:S01]  /*2c20*/  IMAD.MOV.U32 R26, RZ, RZ, R5 ;  /* 0x000000ffff1a7224 */ /* 0x000fe200078e0005 */
[----:B------:R-:W-:-:S11]  /*2c30*/  SEL R6, R27, RZ, P6 ;  /* 0x000000ff1b067207 */ /* 0x000fd60003000000 */
[----:B------:R-:W-:Y:S05]  /*2c40*/  WARPSYNC.COLLECTIVE R25, `(.L_x_3260) ;  /* 0x0000000019087348 */ /* 0x000fea0003c00000 */
[----:B------:R0:W1:Y:S02]  /*2c50*/  SHFL.UP P0, R27, R26, R23, R24 ;  /* 0x040000171a1b7389 */ /* 0x0000640000000018 */
[----:B01----:R-:W-:Y:S05]  /*2c60*/  ENDCOLLECTIVE ;  /* 0x000000000000791b */ /* 0x003fea0003800000 */
.L_x_3260:
[----:B------:R-:W-:Y:S01]  /*2c70*/  IADD3 R6, PT, PT, R29, R6, RZ ;  /* 0x000000061d067210 */ /* 0x000fe20007ffe0ff */
[----:B------:R-:W-:Y:S01]  /*2c80*/  IMAD.MOV.U32 R26, RZ, RZ, R0 ;  /* 0x000000ffff1a7224 */ /* 0x000fe200078e0000 */
[----:B------:R-:W-:-:S07]  /*2c90*/  MOV R28, R27 ;  /* 0x0000001b001c7202 */ /* 0x000fce0000000f00 */
[----:B------:R-:W-:Y:S05]  /*2ca0*/  WARPSYNC.COLLECTIVE R25, `(.L_x_3261) ;  /* 0x0000000019087348 */ /* 0x000fea0003c00000 */
[----:B------:R0:W1:Y:S02]  /*2cb0*/  SHFL.UP P0, R27, R26, R23, R24 ;  /* 0x040000171a1b7389 */ /* 0x0000640000000018 */
[----:B01----:R-:W-:Y:S05]  /*2cc0*/  ENDCOLLECTIVE ;  /* 0x000000000000791b */ /* 0x003fea0003800000 */
.L_x_3261:
        /* <DEDUP_REMOVED lines=10> */
.L_x_3262:
[----:B------:R-:W-:Y:S01]  /*2d70*/  IMAD.MOV.U32 R26, RZ, RZ, R5 ;  /* 0x000000ffff1a7224 */ /* 0x000fe200078e0005 */
[----:B------:R-:W-:-:S07]  /*2d80*/  MOV R6, R27 ;  /* 0x0000001b00067202 */ /* 0x000fce0000000f00 */
[----:B------:R-:W-:Y:S05]  /*2d90*/  WARPSYNC.COLLECTIVE R25, `(.L_x_3263) ;  /* 0x0000000019087348 */ /* 0x000fea0003c00000 */
[----:B------:R0:W1:Y:S02]  /*2da0*/  SHFL.UP P0, R27, R26, R23, R24 ;  /* 0x040000171a1b7389 */ /* 0x0000640000000018 */
[----:B01----:R-:W-:Y:S05]  /*2db0*/  ENDCOLLECTIVE ;  /* 0x000000000000791b */ /* 0x003fea0003800000 */
.L_x_3263:
[----:B------:R-:W-:Y:S02]  /*2dc0*/  MOV R26, R0 ;  /* 0x00000000001a7202 */ /* 0x000fe40000000f00 */
[----:B------:R-:W-:-:S07]  /*2dd0*/  MOV R5, R27 ;  /* 0x0000001b00057202 */ /* 0x000fce0000000f00 */
[----:B------:R-:W-:Y:S05]  /*2de0*/  WARPSYNC.COLLECTIVE R25, `(.L_x_3264) ;  /* 0x0000000019087348 */ /* 0x000fea0003c00000 */
[----:B------:R0:W1:Y:S02]  /*2df0*/  SHFL.UP P0, R27, R26, R23, R24 ;  /* 0x040000171a1b7389 */ /* 0x0000640000000018 */
[----:B01----:R-:W-:Y:S05]  /*2e00*/  ENDCOLLECTIVE ;  /* 0x000000000000791b */ /* 0x003fea0003800000 */
.L_x_3264:
[----:B------:R-:W-:Y:S05]  /*2e10*/  BRA `(.L_x_3265) ;  /* 0xfffffff000c07947 */ /* 0x000fea000383ffff */
.L_x_3266:
        /* <DEDUP_REMOVED lines=14> */
.L_x_3699:


//--------------------- .text._Z30group_norm_nhwc_fwd_sum_kernelI11Fp16IOFp16WLi196EEv26Group_norm_nhwc_fwd_params --------------------------
	.section	.text._Z30group_norm_nhwc_fwd_sum_kernelI11Fp16IOFp16WLi196EEv26Group_norm_nhwc_fwd_params,"ax",@progbits
	.align	128
        .global         _Z30group_norm_nhwc_fwd_sum_kernelI11Fp16IOFp16WLi196EEv26Group_norm_nhwc_fwd_params
        .type           _Z30group_norm_nhwc_fwd_sum_kernelI11Fp16IOFp16WLi196EEv26Group_norm_nhwc_fwd_params,@function
        .size           _Z30group_norm_nhwc_fwd_sum_kernelI11Fp16IOFp16WLi196EEv26Group_norm_nhwc_fwd_params,(.L_x_3700 - _Z30group_norm_nhwc_fwd_sum_kernelI11Fp16IOFp16WLi196EEv26Group_norm_nhwc_fwd_params)
        .other          _Z30group_norm_nhwc_fwd_sum_kernelI11Fp16IOFp16WLi196EEv26Group_norm_nhwc_fwd_params,@"STO_CUDA_ENTRY STV_DEFAULT"
_Z30group_norm_nhwc_fwd_sum_kernelI11Fp16IOFp16WLi196EEv26Group_norm_nhwc_fwd_params:
.text._Z30group_norm_nhwc_fwd_sum_kernelI11Fp16IOFp16WLi196EEv26Group_norm_nhwc_fwd_params:
        /* <DEDUP_REMOVED lines=42> */
.L_x_3269:
        /* <DEDUP_REMOVED lines=188> */
.L_x_3268:
        /* <DEDUP_REMOVED lines=92> */
.L_x_3270:
        /* <DEDUP_REMOVED lines=49> */
.L_x_3271:
        /* <DEDUP_REMOVED lines=18> */
.L_x_3273:
[----:B------:R-:W-:Y:S05]  /*1850*/  BSYNC.RECONVERGENT B0 ;  /* 0x0000000000007941 */ /* 0x000fea0003800200 */
.L_x_3272:
[--C-:B------:R-:W-:Y:S02]  /*1860*/  HADD2.F32 R2, -RZ, R3.reuse.H0_H0 ;  /* 0x20000003ff027230 */ /* 0x100fe40000004100 */
[----:B------:R-:W-:-:S03]  /*1870*/  HADD2.F32 R3, -RZ, R3.H1_H1 ;  /* 0x30000003ff037230 */ /* 0x000fc60000004100 */
[----:B------:R-:W-:Y:S02]  /*1880*/  FMUL.FTZ R6, R2, R2 ;  /* 0x0000000202067220 */ /* 0x000fe40000410000 */
[C---:B------:R-:W-:Y:S02]  /*1890*/  FADD.FTZ R5, R3.reuse, R2 ;  /* 0x0000000203057221 */ /* 0x040fe40000010000 */
[----:B------:R-:W-:Y:S02]  /*18a0*/  FFMA.FTZ R6, R3, R3, R6 ;  /* 0x0000000303067223 */ /* 0x000fe40000010006 */
[----:B------:R-:W-:Y:S02]  /*18b0*/  FADD.FTZ R10, R10, R5 ;  /* 0x000000050a0a7221 */ /* 0x000fe40000010000 */
[----:B------:R-:W-:-:S07]  /*18c0*/  FADD.FTZ R9, R9, R6 ;  /* 0x0000000609097221 */ /* 0x000fce0000010000 */
.L_x_3267:
        /* <DEDUP_REMOVED lines=171> */
.L_x_3287:
        /* <DEDUP_REMOVED lines=76> */
.L_x_3274:
        /* <DEDUP_REMOVED lines=39> */
.L_x_3275:
[----:B------:R-:W-:Y:S05]  /*2ab0*/  WARPSYNC.COLLECTIVE R8, `(.L_x_3276) ;  /* 0x0000000008087348 */ /* 0x000fea0003c00000 */
[----:B------:R-:W-:Y:S01]  /*2ac0*/  NOP ;  /* 0x0000000000007918 */ /* 0x000fe20000000000 */
[----:B------:R-:W-:Y:S05]  /*2ad0*/  ENDCOLLECTIVE ;  /* 0x000000000000791b */ /* 0x000fea0003800000 */
.L_x_3276:
        /* <DEDUP_REMOVED lines=13> */
.L_x_3277:
        /* <DEDUP_REMOVED lines=9> */
.L_x_3278:
        /* <DEDUP_REMOVED lines=11> */
.L_x_3279:
        /* <DEDUP_REMOVED lines=9> */
.L_x_3280:
        /* <DEDUP_REMOVED lines=11> */
.L_x_3281:
        /* <DEDUP_REMOVED lines=9> */
.L_x_3282:
        /* <DEDUP_REMOVED lines=12> */
.L_x_3283:
        /* <DEDUP_REMOVED lines=10> */
.L_x_3284:
        /* <DEDUP_REMOVED lines=9> */
.L_x_3285:
[----:B------:R-:W-:Y:S01]  /*30b0*/  @!P0 FADD.FTZ R5, R5, R12 ;  /* 0x0000000c05058221 */ /* 0x000fe20000010000 */
[----:B------:R0:W-:Y:S04]  /*30c0*/  STS [R7+0xc0], R10 ;  /* 0x0000c00a07007388 */ /* 0x0001e80000000800 */
[----:B------:R0:W-:Y:S04]  /*30d0*/  STS [R7+0xc4], R6 ;  /* 0x0000c40607007388 */ /* 0x0001e80000000800 */
[----:B------:R0:W-:Y:S02]  /*30e0*/  STS [R7+0xc8], R5 ;  /* 0x0000c80507007388 */ /* 0x0001e40000000800 */
[----:B0-----:R-:W-:Y:S05]  /*30f0*/  WARPSYNC.COLLECTIVE R8, `(.L_x_3286) ;  /* 0x0000000008087348 */ /* 0x001fea0003c00000 */
[----:B------:R-:W-:Y:S01]  /*3100*/  NOP ;  /* 0x0000000000007918 */ /* 0x000fe20000000000 */
[----:B0-----:R-:W-:Y:S05]  /*3110*/  ENDCOLLECTIVE ;  /* 0x000000000000791b */ /* 0x001fea0003800000 */
.L_x_3286:
[----:B------:R-:W-:Y:S05]  /*3120*/  BRA `(.L_x_3287) ;  /* 0xfffffff000947947 */ /* 0x000fea000383ffff */
.L_x_3288:
        /* <DEDUP_REMOVED lines=13> */
.L_x_3700:


//--------------------- .text._Z30group_norm_nhwc_fwd_sum_kernelI11Fp16IOFp16WLi168EEv26Group_norm_nhwc_fwd_params --------------------------
	.section	.text._Z30group_norm_nhwc_fwd_sum_kernelI11Fp16IOFp16WLi168EEv26Group_norm_nhwc_fwd_params,"ax",@progbits
	.align	128
        .global         _Z30group_norm_nhwc_fwd_sum_kernelI11Fp16IOFp16WLi168EEv26Group_norm_nhwc_fwd_params
        .type           _Z30group_norm_nhwc_fwd_sum_kernelI11Fp16IOFp16WLi168EEv26Group_norm_nhwc_fwd_params,@function
        .size           _Z30group_norm_nhwc_fwd_sum_kernelI11Fp16IOFp16WLi168EEv26Group_norm_nhwc_fwd_params,(.L_x_3701 - _Z30group_norm_nhwc_fwd_sum_kernelI11Fp16IOFp16WLi168EEv26Group_norm_nhwc_fwd_params)
        .other          _Z30group_norm_nhwc_fwd_sum_kernelI11Fp16IOFp16WLi168EEv26Group_norm_nhwc_fwd_params,@"STO_CUDA_ENTRY STV_DEFAULT"
_Z30group_norm_nhwc_fwd_sum_kernelI11Fp16IOFp16WLi168EEv26Group_norm_nhwc_fwd_params:
.text._Z30group_norm_nhwc_fwd_sum_kernelI11Fp16IOFp16WLi168EEv26Group_norm_nhwc_fwd_params:
        /* <DEDUP_REMOVED lines=42> */
.L_x_3291:
        /* <DEDUP_REMOVED lines=183> */
.L_x_3290:
        /* <DEDUP_REMOVED lines=97> */
.L_x_3292:
        /* <DEDUP_REMOVED lines=49> */
.L_x_3293:
        /* <DEDUP_REMOVED lines=18> */
.L_x_3295:
[----:B------:R-:W-:Y:S05]  /*1850*/  BSYNC.RECONVERGENT B0 ;  /* 0x0000000000007941 */ /* 0x000fea0003800200 */
.L_x_3294:
[--C-:B------:R-:W-:Y:S02]  /*1860*/  HADD2.F32 R5, -RZ, R0.reuse.H0_H0 ;  /* 0x20000000ff057230 */ /* 0x100fe40000004100 */
[----:B------:R-:W-:-:S03]  /*1870*/  HADD2.F32 R0, -RZ, R0.H1_H1 ;  /* 0x30000000ff007230 */ /* 0x000fc60000004100 */
[----:B------:R-:W-:Y:S02]  /*1880*/  FMUL.FTZ R9, R5, R5 ;  /* 0x0000000505097220 */ /* 0x000fe40000410000 */
[C---:B------:R-:W-:Y:S02]  /*1890*/  FADD.FTZ R5, R0.reuse, R5 ;  /* 0x0000000500057221 */ /* 0x040fe40000010000 */
[----:B------:R-:W-:Y:S02]  /*18a0*/  FFMA.FTZ R0, R0, R0, R9 ;  /* 0x0000000000007223 */ /* 0x000fe40000010009 */
[----:B------:R-:W-:Y:S02]  /*18b0*/  FADD.FTZ R8, R8, R5 ;  /* 0x0000000508087221 */ /* 0x000fe40000010000 */
[----:B------:R-:W-:-:S07]  /*18c0*/  FADD.FTZ R7, R7, R0 ;  /* 0x0000000007077221 */ /* 0x000fce0000010000 */
.L_x_3289:
        /* <DEDUP_REMOVED lines=166> */
.L_x_3309:
        /* <DEDUP_REMOVED lines=71> */
.L_x_3296:
        /* <DEDUP_REMOVED lines=38> */
.L_x_3297:
[----:B------:R-:W-:Y:S05]  /*2a00*/  WARPSYNC.COLLECTIVE R7, `(.L_x_3298) ;  /* 0x0000000007087348 */ /* 0x000fea0003c00000 */
[----:B------:R-:W-:Y:S01]  /*2a10*/  NOP ;  /* 0x0000000000007918 */ /* 0x000fe20000000000 */
[----:B------:R-:W-:Y:S05]  /*2a20*/  ENDCOLLECTIVE ;  /* 0x000000000000791b */ /* 0x000fea0003800000 */
.L_x_3298:
        /* <DEDUP_REMOVED lines=14> */
.L_x_3299:
        /* <DEDUP_REMOVED lines=9> */
.L_x_3300:
        /* <DEDUP_REMOVED lines=11> */
.L_x_3301:
        /* <DEDUP_REMOVED lines=9> */
.L_x_3302:
        /* <DEDUP_REMOVED lines=11> */
.L_x_3303:
        /* <DEDUP_REMOVED lines=9> */
.L_x_3304:
        /* <DEDUP_REMOVED lines=11> */
.L_x_3305:
        /* <DEDUP_REMOVED lines=10> */
.L_x_3306:
        /* <DEDUP_REMOVED lines=9> */
.L_x_3307:
[----:B------:R-:W-:Y:S01]  /*3000*/  @!P0 FADD.FTZ R6, R6, R15 ;  /* 0x0000000f06068221 */ /* 0x000fe20000010000 */
[----:B------:R0:W-:Y:S04]  /*3010*/  STS [R13+0xc0], R12 ;  /* 0x0000c00c0d007388 */ /* 0x0001e80000000800 */
[----:B------:R0:W-:Y:S04]  /*3020*/  STS [R13+0xc4], R4 ;  /* 0x0000c4040d007388 */ /* 0x0001e80000000800 */
[----:B------:R0:W-:Y:S02]  /*3030*/  STS [R13+0xc8], R6 ;  /* 0x0000c8060d007388 */ /* 0x0001e40000000800 */
[----:B0-----:R-:W-:Y:S05]  /*3040*/  WARPSYNC.COLLECTIVE R7, `(.L_x_3308) ;  /* 0x0000000007087348 */ /* 0x001fea0003c00000 */
[----:B------:R-:W-:Y:S01]  /*3050*/  NOP ;  /* 0x0000000000007918 */ /* 0x000fe20000000000 */
[----:B0-----:R-:W-:Y:S05]  /*3060*/  ENDCOLLECTIVE ;  /* 0x000000000000791b */ /* 0x001fea0003800000 */
.L_x_3308:
[----:B------:R-:W-:Y:S05]  /*3070*/  BRA `(.L_x_3309) ;  /* 0xfffffff000ac7947 */ /* 0x000fea000383ffff */
.L_x_3310:
        /* <DEDUP_REMOVED lines=16> */
.L_x_3701:


//--------------------- .text._Z30group_norm_nhwc_fwd_sum_kernelI11Fp16IOFp16WLi64EEv26Group_norm_nhwc_fwd_params --------------------------
	.section	.text._Z30group_norm_nhwc_fwd_sum_kernelI11Fp16IOFp16WLi64EEv26Group_norm_nhwc_fwd_params,"ax",@progbits
	.align	128
        .global         _Z30group_norm_nhwc_fwd_sum_kernelI11Fp16IOFp16WLi64EEv26Group_norm_nhwc_fwd_params
        .type           _Z30group_norm_nhwc_fwd_sum_kernelI11Fp16IOFp16WLi64EEv26Group_norm_nhwc_fwd_params,@function
        .size           _Z30group_norm_nhwc_fwd_sum_kernelI11Fp16IOFp16WLi64EEv26Group_norm_nhwc_fwd_params,(.L_x_3702 - _Z30group_norm_nhwc_fwd_sum_kernelI11Fp16IOFp16WLi64EEv26Group_norm_nhwc_fwd_params)
        .other          _Z30group_norm_nhwc_fwd_sum_kernelI11Fp16IOFp16WLi64EEv26Group_norm_nhwc_fwd_params,@"STO_CUDA_ENTRY STV_DEFAULT"
_Z30group_norm_nhwc_fwd_sum_kernelI11Fp16IOFp16WLi64EEv26Group_norm_nhwc_fwd_params:
.text._Z30group_norm_nhwc_fwd_sum_kernelI11Fp16IOFp16WLi64EEv26Group_norm_nhwc_fwd_params:
        /* <DEDUP_REMOVED lines=42> */
.L_x_3313:
        /* <DEDUP_REMOVED lines=188> */
.L_x_3312:
        /* <DEDUP_REMOVED lines=92> */
.L_x_3314:
        /* <DEDUP_REMOVED lines=49> */
.L_x_3315:
        /* <DEDUP_REMOVED lines=18> */
.L_x_3317:
[----:B------:R-:W-:Y:S05]  /*1850*/  BSYNC.RECONVERGENT B0 ;  /* 0x0000000000007941 */ /* 0x000fea0003800200 */
.L_x_3316:
[--C-:B------:R-:W-:Y:S02]  /*1860*/  HADD2.F32 R2, -RZ, R3.reuse.H0_H0 ;  /* 0x20000003ff027230 */ /* 0x100fe40000004100 */
[----:B------:R-:W-:-:S03]  /*1870*/  HADD2.F32 R3, -RZ, R3.H1_H1 ;  /* 0x30000003ff037230 */ /* 0x000fc60000004100 */
[----:B------:R-:W-:Y:S02]  /*1880*/  FMUL.FTZ R6, R2, R2 ;  /* 0x0000000202067220 */ /* 0x000fe40000410000 */
[C---:B------:R-:W-:Y:S02]  /*1890*/  FADD.FTZ R5, R3.reuse, R2 ;  /* 0x0000000203057221 */ /* 0x040fe40000010000 */
[----:B------:R-:W-:Y:S02]  /*18a0*/  FFMA.FTZ R6, R3, R3, R6 ;  /* 0x0000000303067223 */ /* 0x000fe40000010006 */
[----:B------:R-:W-:Y:S02]  /*18b0*/  FADD.FTZ R10, R10, R5 ;  /* 0x000000050a0a7221 */ /* 0x000fe40000010000 */
[----:B------:R-:W-:-:S07]  /*18c0*/  FADD.FTZ R9, R9, R6 ;  /* 0x0000000609097221 */ /* 0x000fce0000010000 */
.L_x_3311:
        /* <DEDUP_REMOVED lines=106> */
.L_x_3338:
        /* <DEDUP_REMOVED lines=13> */
.L_x_3318:
        /* <DEDUP_REMOVED lines=31> */
.L_x_3319:
        /* <DEDUP_REMOVED lines=10> */
.L_x_3320:
[----:B------:R-:W-:Y:S01]  /*22d0*/  IMAD.MOV.U32 R22, RZ, RZ, R15 ;  /* 0x000000ffff167224 */ /* 0x000fe200078e000f */
[----:B------:R-:W-:-:S07]  /*22e0*/  MOV R18, R23 ;  /* 0x0000001700127202 */ /* 0x000fce0000000f00 */
[----:B------:R-:W-:Y:S05]  /*22f0*/  WARPSYNC.COLLECTIVE R19, `(.L_x_3321) ;  /* 0x0000000013087348 */ /* 0x000fea0003c00000 */
[----:B------:R0:W1:Y:S02]  /*2300*/  SHFL.UP P0, R23, R22, R21, R20 ;  /* 0x0400001516177389 */ /* 0x0000640000000014 */
[----:B01----:R-:W-:Y:S05]  /*2310*/  ENDCOLLECTIVE ;  /* 0x000000000000791b */ /* 0x003fea0003800000 */
.L_x_3321:
[----:B------:R-:W-:-:S04]  /*2320*/  SEL R18, R18, RZ, P1 ;  /* 0x000000ff12127207 */ /* 0x000fc80000800000 */
[----:B------:R-:W-:Y:S01]  /*2330*/  IADD3 R18, PT, PT, R17, R18, RZ ;  /* 0x0000001211127210 */ /* 0x000fe20007ffe0ff */
[----:B------:R-:W-:Y:S02]  /*2340*/  IMAD.MOV.U32 R22, RZ, RZ, R16 ;  /* 0x000000ffff167224 */ /* 0x000fe400078e0010 */
[----:B------:R-:W-:-:S07]  /*2350*/  FADD.FTZ R24, R15, R23 ;  /* 0x000000170f187221 */ /* 0x000fce0000010000 */
[----:B------:R-:W-:Y:S05]  /*2360*/  WARPSYNC.COLLECTIVE R19, `(.L_x_3322) ;  /* 0x0000000013087348 */ /* 0x000fea0003c00000 */
[----:B------:R0:W1:Y:S02]  /*2370*/  SHFL.UP P0, R23, R22, R21, R20 ;  /* 0x0400001516177389 */ /* 0x0000640000000014 */
[----:B01----:R-:W-:Y:S05]  /*2380*/  ENDCOLLECTIVE ;  /* 0x000000000000791b */ /* 0x003fea0003800000 */
.L_x_3322:
[----:B------:R-:W-:Y:S01]  /*2390*/  @P1 FSEL R15, R24, R15, !P3 ;  /* 0x0000000f180f1208 */ /* 0x000fe20005800000 */
[----:B------:R-:W-:Y:S02]  /*23a0*/  HFMA2 R21, -RZ, RZ, 0, 1.1920928955078125e-07 ;  /* 0x00000002ff157431 */ /* 0x000fe400000001ff */
[----:B------:R-:W-:Y:S01]  /*23b0*/  IMAD.MOV.U32 R22, RZ, RZ, R18 ;  /* 0x000000ffff167224 */ /* 0x000fe200078e0012 */
[----:B------:R-:W-:-:S07]  /*23c0*/  MOV R25, R23 ;  /* 0x0000001700197202 */ /* 0x000fce0000000f00 */
[----:B------:R-:W-:Y:S05]  /*23d0*/  WARPSYNC.COLLECTIVE R19, `(.L_x_3323) ;  /* 0x0000000013087348 */ /* 0x000fea0003c00000 */
[----:B------:R0:W1:Y:S02]  /*23e0*/  SHFL.UP P0, R23, R22, R21, R20 ;  /* 0x0400001516177389 */ /* 0x0000640000000014 */
[----:B01----:R-:W-:Y:S05]  /*23f0*/  ENDCOLLECTIVE ;  /* 0x000000000000791b */ /* 0x003fea0003800000 */
.L_x_3323:
        /* <DEDUP_REMOVED lines=9> */
.L_x_3324:
[----:B------:R-:W-:Y:S01]  /*2490*/  IMAD.IADD R17, R18, 0x1, R17 ;  /* 0x0000000112117824 */ /* 0x000fe200078e0211 */
[----:B------:R-:W-:Y:S02]  /*24a0*/  MOV R22, R16 ;  /* 0x0000001000167202 */ /* 0x000fe40000000f00 */
[----:B------:R-:W-:-:S07]  /*24b0*/  MOV R24, R23 ;  /* 0x0000001700187202 */ /* 0x000fce0000000f00 */
[----:B------:R-:W-:Y:S05]  /*24c0*/  WARPSYNC.COLLECTIVE R19, `(.L_x_3325) ;  /* 0x0000000013087348 */ /* 0x000fea0003c00000 */
[----:B------:R0:W1:Y:S02]  /*24d0*/  SHFL.UP P0, R23, R22, R21, R20 ;  /* 0x0400001516177389 */ /* 0x0000640000000014 */
[----:B01----:R-:W-:Y:S05]  /*24e0*/  ENDCOLLECTIVE ;  /* 0x000000000000791b */ /* 0x003fea0003800000 */
.L_x_3325:
        /* <DEDUP_REMOVED lines=8> */
.L_x_3326:
        /* <DEDUP_REMOVED lines=9> */
.L_x_3327:
[----:B------:R-:W-:-:S04]  /*2600*/  SEL R18, R18, RZ, P1 ;  /* 0x000000ff12127207 */ /* 0x000fc80000800000 */
[----:B------:R-:W-:Y:S01]  /*2610*/  IADD3 R18, PT, PT, R17, R18, RZ ;  /* 0x0000001211127210 */ /* 0x000fe20007ffe0ff */
[----:B------:R-:W-:Y:S02]  /*2620*/  IMAD.MOV.U32 R22, RZ, RZ, R16 ;  /* 0x000000ffff167224 */ /* 0x000fe400078e0010 */
[----:B------:R-:W-:-:S07]  /*2630*/  FADD.FTZ R24, R15, R23 ;  /* 0x000000170f187221 */ /* 0x000fce0000010000 */
[----:B------:R-:W-:Y:S05]  /*2640*/  WARPSYNC.COLLECTIVE R19, `(.L_x_3328) ;  /* 0x0000000013087348 */ /* 0x000fea0003c00000 */
[----:B------:R0:W1:Y:S02]  /*2650*/  SHFL.UP P0, R23, R22, R21, R20 ;  /* 0x0400001516177389 */ /* 0x0000640000000014 */
[----:B01----:R-:W-:Y:S05]  /*2660*/  ENDCOLLECTIVE ;  /* 0x000000000000791b */ /* 0x003fea0003800000 */
.L_x_3328:
[----:B------:R-:W-:Y:S01]  /*2670*/  @P1 FSEL R15, R24, R15, !P2 ;  /* 0x0000000f180f1208 */ /* 0x000fe20005000000 */
[----:B------:R-:W-:Y:S02]  /*2680*/  HFMA2 R21, -RZ, RZ, 0, 4.76837158203125e-07 ;  /* 0x00000008ff157431 */ /* 0x000fe400000001ff */
[----:B------:R-:W-:Y:S01]  /*2690*/  IMAD.MOV.U32 R22, RZ, RZ, R18 ;  /* 0x000000ffff167224 */ /* 0x000fe200078e0012 */
[----:B------:R-:W-:-:S07]  /*26a0*/  MOV R25, R23 ;  /* 0x0000001700197202 */ /* 0x000fce0000000f00 */
[----:B------:R-:W-:Y:S05]  /*26b0*/  WARPSYNC.COLLECTIVE R19, `(.L_x_3329) ;  /* 0x0000000013087348 */ /* 0x000fea0003c00000 */
[----:B------:R0:W1:Y:S02]  /*26c0*/  SHFL.UP P0, R23, R22, R21, R20 ;  /* 0x0400001516177389 */ /* 0x0000640000000014 */
[----:B01----:R-:W-:Y:S05]  /*26d0*/  ENDCOLLECTIVE ;  /* 0x000000000000791b */ /* 0x003fea0003800000 */
.L_x_3329:
        /* <DEDUP_REMOVED lines=8> */
.L_x_3330:
[----:B------:R-:W-:Y:S01]  /*2760*/  IMAD.IADD R17, R18, 0x1, R17 ;  /* 0x0000000112117824 */ /* 0x000fe200078e0211 */
[----:B------:R-:W-:Y:S01]  /*2770*/  MOV R22, R16 ;  /* 0x0000001000167202 */ /* 0x000fe20000000f00 */
[----:B------:R-:W-:-:S07]  /*2780*/  IMAD.MOV.U32 R24, RZ, RZ, R23 ;  /* 0x000000ffff187224 */ /* 0x000fce00078e0017 */
[----:B------:R-:W-:Y:S05]  /*2790*/  WARPSYNC.COLLECTIVE R19, `(.L_x_3331) ;  /* 0x0000000013087348 */ /* 0x000fea0003c00000 */
[----:B------:R0:W1:Y:S02]  /*27a0*/  SHFL.UP P0, R23, R22, R21, R20 ;  /* 0x0400001516177389 */ /* 0x0000640000000014 */
[----:B01----:R-:W-:Y:S05]  /*27b0*/  ENDCOLLECTIVE ;  /* 0x000000000000791b */ /* 0x003fea0003800000 */
.L_x_3331:
        /* <DEDUP_REMOVED lines=8> */
.L_x_3332:
        /* <DEDUP_REMOVED lines=8> */
.L_x_3333:
[----:B------:R-:W-:-:S04]  /*28c0*/  SEL R18, R18, RZ, P1 ;  /* 0x000000ff12127207 */ /* 0x000fc80000800000 */
[----:B------:R-:W-:Y:S02]  /*28d0*/  IADD3 R18, PT, PT, R17, R18, RZ ;  /* 0x0000001211127210 */ /* 0x000fe40007ffe0ff */
[----:B------:R-:W-:Y:S01]  /*28e0*/  MOV R22, R16 ;  /* 0x0000001000167202 */ /* 0x000fe20000000f00 */
[----:B------:R-:W-:-:S07]  /*28f0*/  IMAD.MOV.U32 R24, RZ, RZ, R23 ;  /* 0x000000ffff187224 */ /* 0x000fce00078e0017 */
[----:B------:R-:W-:Y:S05]  /*2900*/  WARPSYNC.COLLECTIVE R19, `(.L_x_3334) ;  /* 0x0000000013087348 */ /* 0x000fea0003c00000 */
[----:B------:R0:W1:Y:S02]  /*2910*/  SHFL.UP P0, R23, R22, R21, R20 ;  /* 0x0400001516177389 */ /* 0x0000640000000014 */
[----:B01----:R-:W-:Y:S05]  /*2920*/  ENDCOLLECTIVE ;  /* 0x000000000000791b */ /* 0x003fea0003800000 */
.L_x_3334:
        /* <DEDUP_REMOVED lines=10> */
.L_x_3335:
[----:B------:R-:W-:Y:S01]  /*29d0*/  IMAD.MOV.U32 R22, RZ, RZ, R15 ;  /* 0x000000ffff167224 */ /* 0x000fe200078e000f */
[----:B------:R-:W-:-:S07]  /*29e0*/  MOV R9, R23 ;  /* 0x0000001700097202 */ /* 0x000fce0000000f00 */
[----:B------:R-:W-:Y:S05]  /*29f0*/  WARPSYNC.COLLECTIVE R19, `(.L_x_3336) ;  /* 0x0000000013087348 */ /* 0x000fea0003c00000 */
[----:B------:R0:W1:Y:S02]  /*2a00*/  SHFL.UP P0, R23, R22, R21, R20 ;  /* 0x0400001516177389 */ /* 0x0000640000000014 */
[----:B01----:R-:W-:Y:S05]  /*2a10*/  ENDCOLLECTIVE ;  /* 0x000000000000791b */ /* 0x003fea0003800000 */
.L_x_3336:
[----:B------:R-:W-:Y:S02]  /*2a20*/  MOV R22, R16 ;  /* 0x0000001000167202 */ /* 0x000fe40000000f00 */
[----:B------:R-:W-:-:S07]  /*2a30*/  MOV R24, R23 ;  /* 0x0000001700187202 */ /* 0x000fce0000000f00 */
[----:B------:R-:W-:Y:S05]  /*2a40*/  WARPSYNC.COLLECTIVE R19, `(.L_x_3337) ;  /* 0x0000000013087348 */ /* 0x000fea0003c00000 */
[----:B------:R0:W1:Y:S02]  /*2a50*/  SHFL.UP P0, R23, R22, R21, R20 ;  /* 0x0400001516177389 */ /* 0x0000640000000014 */
[----:B01----:R-:W-:Y:S05]  /*2a60*/  ENDCOLLECTIVE ;  /* 0x000000000000791b */ /* 0x003fea0003800000 */
.L_x_3337:
[----:B------:R-:W-:Y:S05]  /*2a70*/  BRA `(.L_x_3338) ;  /* 0xfffffff4003c7947 */ /* 0x000fea000383ffff */
.L_x_3339:
        /* <DEDUP_REMOVED lines=16> */
.L_x_3702:


//--------------------- .text._Z30group_norm_nhwc_fwd_sum_kernelI11Fp16IOFp16WLi128EEv26Group_norm_nhwc_fwd_params --------------------------
	.section	.text._Z30group_norm_nhwc_fwd_sum_kernelI11Fp16IOFp16WLi128EEv26Group_norm_nhwc_fwd_params,"ax",@progbits
	.align	128
        .global         _Z30group_norm_nhwc_fwd_sum_kernelI11Fp16IOFp16WLi128EEv26Group_norm_nhwc_fwd_params
        .type           _Z30group_norm_nhwc_fwd_sum_kernelI11Fp16IOFp16WLi128EEv26Group_norm_nhwc_fwd_params,@function
        .size           _Z30group_norm_nhwc_fwd_sum_kernelI11Fp16IOFp16WLi128EEv26Group_norm_nhwc_fwd_params,(.L_x_3703 - _Z30group_norm_nhwc_fwd_sum_kernelI11Fp16IOFp16WLi128EEv26Group_norm_nhwc_fwd_params)
        .other          _Z30group_norm_nhwc_fwd_sum_kernelI11Fp16IOFp16WLi128EEv26Group_norm_nhwc_fwd_params,@"STO_CUDA_ENTRY STV_DEFAULT"
_Z30group_norm_nhwc_fwd_sum_kernelI11Fp16IOFp16WLi128EEv26Group_norm_nhwc_fwd_params:
.text._Z30group_norm_nhwc_fwd_sum_kernelI11Fp16IOFp16WLi128EEv26Group_norm_nhwc_fwd_params:
        /* <DEDUP_REMOVED lines=42> */
.L_x_3342:
        /* <DEDUP_REMOVED lines=188> */
.L_x_3341:
        /* <DEDUP_REMOVED lines=92> */
.L_x_3343:
        /* <DEDUP_REMOVED lines=49> */
.L_x_3344:
        /* <DEDUP_REMOVED lines=18> */
.L_x_3346:
[----:B------:R-:W-:Y:S05]  /*1850*/  BSYNC.RECONVERGENT B0 ;  /* 0x0000000000007941 */ /* 0x000fea0003800200 */
.L_x_3345:
[--C-:B------:R-:W-:Y:S02]  /*1860*/  HADD2.F32 R2, -RZ, R3.reuse.H0_H0 ;  /* 0x20000003ff027230 */ /* 0x100fe40000004100 */
[----:B------:R-:W-:-:S03]  /*1870*/  HADD2.F32 R3, -RZ, R3.H1_H1 ;  /* 0x30000003ff037230 */ /* 0x000fc60000004100 */
[----:B------:R-:W-:Y:S02]  /*1880*/  FMUL.FTZ R6, R2, R2 ;  /* 0x0000000202067220 */ /* 0x000fe40000410000 */
[C---:B------:R-:W-:Y:S02]  /*1890*/  FADD.FTZ R5, R3.reuse, R2 ;  /* 0x0000000203057221 */ /* 0x040fe40000010000 */
[----:B------:R-:W-:Y:S02]  /*18a0*/  FFMA.FTZ R6, R3, R3, R6 ;  /* 0x0000000303067223 */ /* 0x000fe40000010006 */
[----:B------:R-:W-:Y:S02]  /*18b0*/  FADD.FTZ R10, R10, R5 ;  /* 0x000000050a0a7221 */ /* 0x000fe40000010000 */
[----:B------:R-:W-:-:S07]  /*18c0*/  FADD.FTZ R9, R9, R6 ;  /* 0x0000000609097221 */ /* 0x000fce0000010000 */
.L_x_3340:
        /* <DEDUP_REMOVED lines=126> */
.L_x_3367:
        /* <DEDUP_REMOVED lines=32> */
.L_x_3347:
        /* <DEDUP_REMOVED lines=37> */
.L_x_3348:
        /* <DEDUP_REMOVED lines=9> */
.L_x_3349:
[----:B------:R-:W-:Y:S02]  /*2590*/  ISETP.GE.AND P6, PT, R20, 0x8, PT ;  /* 0x000000081400780c */ /* 0x000fe40003fc6270 */
[----:B------:R-:W-:Y:S02]  /*25a0*/  MOV R24, R3 ;  /* 0x0000000300187202 */ /* 0x000fe40000000f00 */
[----:B------:R-:W-:-:S09]  /*25b0*/  SEL R22, R25, RZ, P5 ;  /* 0x000000ff19167207 */ /* 0x000fd20002800000 */
[----:B------:R-:W-:Y:S05]  /*25c0*/  WARPSYNC.COLLECTIVE R17, `(.L_x_3350) ;  /* 0x0000000011087348 */ /* 0x000fea0003c00000 */
[----:B------:R0:W1:Y:S02]  /*25d0*/  SHFL.UP P0, R25, R24, R19, R18 ;  /* 0x0400001318197389 */ /* 0x0000640000000012 */
[----:B01----:R-:W-:Y:S05]  /*25e0*/  ENDCOLLECTIVE ;  /* 0x000000000000791b */ /* 0x003fea0003800000 */
.L_x_3350:
[----:B------:R-:W-:Y:S01]  /*25f0*/  IMAD.IADD R22, R21, 0x1, R22 ;  /* 0x0000000115167824 */ /* 0x000fe200078e0216 */
[----:B------:R-:W-:Y:S01]  /*2600*/  MOV R24, R0 ;  /* 0x0000000000187202 */ /* 0x000fe20000000f00 */
[----:B------:R-:W-:-:S07]  /*2610*/  IMAD.MOV.U32 R26, RZ, RZ, R25 ;  /* 0x000000ffff1a7224 */ /* 0x000fce00078e0019 */
[----:B------:R-:W-:Y:S05]  /*2620*/  WARPSYNC.COLLECTIVE R17, `(.L_x_3351) ;  /* 0x0000000011087348 */ /* 0x000fea0003c00000 */
[----:B------:R0:W1:Y:S02]  /*2630*/  SHFL.UP P0, R25, R24, R19, R18 ;  /* 0x0400001318197389 */ /* 0x0000640000000012 */
[----:B01----:R-:W-:Y:S05]  /*2640*/  ENDCOLLECTIVE ;  /* 0x000000000000791b */ /* 0x003fea0003800000 */
.L_x_3351:
        /* <DEDUP_REMOVED lines=8> */
.L_x_3352:
        /* <DEDUP_REMOVED lines=9> */
.L_x_3353:
[----:B------:R-:W-:Y:S01]  /*2760*/  IADD3 R21, PT, PT, R22, R21, RZ ;  /* 0x0000001516157210 */ /* 0x000fe20007ffe0ff */
[----:B------:R-:W-:Y:S01]  /*2770*/  IMAD.MOV.U32 R24, RZ, RZ, R0 ;  /* 0x000000ffff187224 */ /* 0x000fe200078e0000 */
[----:B------:R-:W-:-:S07]  /*2780*/  MOV R26, R25 ;  /* 0x00000019001a7202 */ /* 0x000fce0000000f00 */
[----:B------:R-:W-:Y:S05]  /*2790*/  WARPSYNC.COLLECTIVE R17, `(.L_x_3354) ;  /* 0x0000000011087348 */ /* 0x000fea0003c00000 */
[----:B------:R0:W1:Y:S02]  /*27a0*/  SHFL.UP P0, R25, R24, R19, R18 ;  /* 0x0400001318197389 */ /* 0x0000640000000012 */
[----:B01----:R-:W-:Y:S05]  /*27b0*/  ENDCOLLECTIVE ;  /* 0x000000000000791b */ /* 0x003fea0003800000 */
.L_x_3354:
        /* <DEDUP_REMOVED lines=8> */
.L_x_3355:
        /* <DEDUP_REMOVED lines=9> */
.L_x_3356:
[----:B------:R-:W-:Y:S01]  /*28d0*/  IMAD.IADD R22, R21, 0x1, R22 ;  /* 0x0000000115167824 */ /* 0x000fe200078e0216 */
[----:B------:R-:W-:Y:S01]  /*28e0*/  MOV R24, R0 ;  /* 0x0000000000187202 */ /* 0x000fe20000000f00 */
[----:B------:R-:W-:-:S07]  /*28f0*/  IMAD.MOV.U32 R26, RZ, RZ, R25 ;  /* 0x000000ffff1a7224 */ /* 0x000fce00078e0019 */
[----:B------:R-:W-:Y:S05]  /*2900*/  WARPSYNC.COLLECTIVE R17, `(.L_x_3357) ;  /* 0x0000000011087348 */ /* 0x000fea0003c00000 */
[----:B------:R0:W1:Y:S02]  /*2910*/  SHFL.UP P0, R25, R24, R19, R18 ;  /* 0x0400001318197389 */ /* 0x0000640000000012 */
[----:B01----:R-:W-:Y:S05]  /*2920*/  ENDCOLLECTIVE ;  /* 0x000000000000791b */ /* 0x003fea0003800000 */
.L_x_3357:
        /* <DEDUP_REMOVED lines=8> */
.L_x_3358:
        /* <DEDUP_REMOVED lines=9> */
.L_x_3359:
[----:B------:R-:W-:-:S04]  /*2a40*/  SEL R23, R23, RZ, P6 ;  /* 0x000000ff17177207 */ /* 0x000fc80003000000 */
[----:B------:R-:W-:Y:S01]  /*2a50*/  IADD3 R23, PT, PT, R22, R23, RZ ;  /* 0x0000001716177210 */ /* 0x000fe20007ffe0ff */
[----:B------:R-:W-:Y:S02]  /*2a60*/  IMAD.MOV.U32 R24, RZ, RZ, R0 ;  /* 0x000000ffff187224 */ /* 0x000fe400078e0000 */
[----:B------:R-:W-:-:S07]  /*2a70*/  FADD.FTZ R20, R3, R25 ;  /* 0x0000001903147221 */ /* 0x000fce0000010000 */
[----:B------:R-:W-:Y:S05]  /*2a80*/  WARPSYNC.COLLECTIVE R17, `(.L_x_3360) ;  /* 0x0000000011087348 */ /* 0x000fea0003c00000 */
[----:B------:R0:W1:Y:S02]  /*2a90*/  SHFL.UP P0, R25, R24, R19, R18 ;  /* 0x0400001318197389 */ /* 0x0000640000000012 */
[----:B01----:R-:W-:Y:S05]  /*2aa0*/  ENDCOLLECTIVE ;  /* 0x000000000000791b */ /* 0x003fea0003800000 */
.L_x_3360:
        /* <DEDUP_REMOVED lines=8> */
.L_x_3361:
        /* <DEDUP_REMOVED lines=8> */
.L_x_3362:
[----:B------:R-:W-:Y:S01]  /*2bb0*/  IMAD.IADD R22, R23, 0x1, R22 ;  /* 0x0000000117167824 */ /* 0x000fe200078e0216 */
[----:B------:R-:W-:Y:S01]  /*2bc0*/  MOV R24, R0 ;  /* 0x0000000000187202 */ /* 0x000fe20000000f00 */
[----:B------:R-:W-:-:S07]  /*2bd0*/  IMAD.MOV.U32 R26, RZ, RZ, R25 ;  /* 0x000000ffff1a7224 */ /* 0x000fce00078e0019 */
[----:B------:R-:W-:Y:S05]  /*2be0*/  WARPSYNC.COLLECTIVE R17, `(.L_x_3363) ;  /* 0x0000000011087348 */ /* 0x000fea0003c00000 */
[----:B------:R0:W1:Y:S02]  /*2bf0*/  SHFL.UP P0, R25, R24, R19, R18 ;  /* 0x0400001318197389 */ /* 0x0000640000000012 */
[----:B01----:R-:W-:Y:S05]  /*2c00*/  ENDCOLLECTIVE ;  /* 0x000000000000791b */ /* 0x003fea0003800000 */
.L_x_3363:
        /* <DEDUP_REMOVED lines=8> */
.L_x_3364:
[----:B------:R-:W-:-:S05]  /*2c90*/  FADD.FTZ R21, R0, R21 ;  /* 0x0000001500157221 */ /* 0x000fca0000010000 */
[----:B------:R-:W-:Y:S01]  /*2ca0*/  @P4 FSEL R0, R21, R0, !P5 ;  /* 0x0000000015004208 */ /* 0x000fe20006800000 */
[----:B------:R-:W-:Y:S01]  /*2cb0*/  IMAD.MOV.U32 R24, RZ, RZ, R3 ;  /* 0x000000ffff187224 */ /* 0x000fe200078e0003 */
[----:B------:R-:W-:-:S07]  /*2cc0*/  MOV R21, R25 ;  /* 0x0000001900157202 */ /* 0x000fce0000000f00 */
[----:B------:R-:W-:Y:S05]  /*2cd0*/  WARPSYNC.COLLECTIVE R17, `(.L_x_3365) ;  /* 0x0000000011087348 */ /* 0x000fea0003c00000 */
[----:B------:R0:W1:Y:S02]  /*2ce0*/  SHFL.UP P0, R25, R24, R19, R18 ;  /* 0x0400001318197389 */ /* 0x0000640000000012 */
[----:B01----:R-:W-:Y:S05]  /*2cf0*/  ENDCOLLECTIVE ;  /* 0x000000000000791b */ /* 0x003fea0003800000 */
.L_x_3365:
[----:B------:R-:W-:Y:S02]  /*2d00*/  MOV R24, R0 ;  /* 0x0000000000187202 */ /* 0x000fe40000000f00 */
[----:B------:R-:W-:-:S07]  /*2d10*/  MOV R3, R25 ;  /* 0x0000001900037202 */ /* 0x000fce0000000f00 */
[----:B------:R-:W-:Y:S05]  /*2d20*/  WARPSYNC.COLLECTIVE R17, `(.L_x_3366) ;  /* 0x0000000011087348 */ /* 0x000fea0003c00000 */
[----:B------:R0:W1:Y:S02]  /*2d30*/  SHFL.UP P0, R25, R24, R19, R18 ;  /* 0x0400001318197389 */ /* 0x0000640000000012 */
[----:B01----:R-:W-:Y:S05]  /*2d40*/  ENDCOLLECTIVE ;  /* 0x000000000000791b */ /* 0x003fea0003800000 */
.L_x_3366:
[----:B------:R-:W-:Y:S05]  /*2d50*/  BRA `(.L_x_3367) ;  /* 0xfffffff000d47947 */ /* 0x000fea000383ffff */
.L_x_3368:
        /* <DEDUP_REMOVED lines=10> */
.L_x_3703:


//--------------------- .text._Z30group_norm_nhwc_fwd_sum_kernelI11Fp16IOFp16WLi192EEv26Group_norm_nhwc_fwd_params --------------------------
	.section	.text._Z30group_norm_nhwc_fwd_sum_kernelI11Fp16IOFp16WLi192EEv26Group_norm_nhwc_fwd_params,"ax",@progbits
	.align	128
        .global         _Z30group_norm_nhwc_fwd_sum_kernelI11Fp16IOFp16WLi192EEv26Group_norm_nhwc_fwd_params
        .type           _Z30group_norm_nhwc_fwd_sum_kernelI11Fp16IOFp16WLi192EEv26Group_norm_nhwc_fwd_params,@function
        .size           _Z30group_norm_nhwc_fwd_sum_kernelI11Fp16IOFp16WLi192EEv26Group_norm_nhwc_fwd_params,(.L_x_3704 - _Z30group_norm_nhwc_fwd_sum_kernelI11Fp16IOFp16WLi192EEv26Group_norm_nhwc_fwd_params)
        .other          _Z30group_norm_nhwc_fwd_sum_kernelI11Fp16IOFp16WLi192EEv26Group_norm_nhwc_fwd_params,@"STO_CUDA_ENTRY STV_DEFAULT"
_Z30group_norm_nhwc_fwd_sum_kernelI11Fp16IOFp16WLi192EEv26Group_norm_nhwc_fwd_params:
.text._Z30group_norm_nhwc_fwd_sum_kernelI11Fp16IOFp16WLi192EEv26Group_norm_nhwc_fwd_params:
        /* <DEDUP_REMOVED lines=42> */
.L_x_3371:
        /* <DEDUP_REMOVED lines=187> */
.L_x_3370:
        /* <DEDUP_REMOVED lines=92> */
.L_x_3372:
        /* <DEDUP_REMOVED lines=50> */
.L_x_3373:
        /* <DEDUP_REMOVED lines=18> */
.L_x_3375:
[----:B------:R-:W-:Y:S05]  /*1850*/  BSYNC.RECONVERGENT B0 ;  /* 0x0000000000007941 */ /* 0x000fea0003800200 */
.L_x_3374:
[--C-:B------:R-:W-:Y:S02]  /*1860*/  HADD2.F32 R6, -RZ, R3.reuse.H0_H0 ;  /* 0x20000003ff067230 */ /* 0x100fe40000004100 */
[----:B------:R-:W-:-:S03]  /*1870*/  HADD2.F32 R3, -RZ, R3.H1_H1 ;  /* 0x30000003ff037230 */ /* 0x000fc60000004100 */
[----:B------:R-:W-:Y:S02]  /*1880*/  FMUL.FTZ R8, R6, R6 ;  /* 0x0000000606087220 */ /* 0x000fe40000410000 */
[C---:B------:R-:W-:Y:S02]  /*1890*/  FADD.FTZ R7, R3.reuse, R6 ;  /* 0x0000000603077221 */ /* 0x040fe40000010000 */
[----:B------:R-:W-:Y:S02]  /*18a0*/  FFMA.FTZ R3, R3, R3, R8 ;  /* 0x0000000303037223 */ /* 0x000fe40000010008 */
[----:B------:R-:W-:Y:S02]  /*18b0*/  FADD.FTZ R2, R2, R7 ;  /* 0x0000000702027221 */ /* 0x000fe40000010000 */
[----:B------:R-:W-:-:S07]  /*18c0*/  FADD.FTZ R0, R0, R3 ;  /* 0x0000000300007221 */ /* 0x000fce0000010000 */
.L_x_3369:
        /* <DEDUP_REMOVED lines=144> */
.L_x_3396:
        /* <DEDUP_REMOVED lines=48> */
.L_x_3376:
        /* <DEDUP_REMOVED lines=39> */
.L_x_3377:
[----:B------:R-:W-:Y:S02]  /*2740*/  HFMA2 R0, -RZ, RZ, 0, 5.9604644775390625e-08 ;  /* 0x00000001ff007431 */ /* 0x000fe400000001ff */
[----:B------:R-:W-:Y:S01]  /*2750*/  IMAD.MOV.U32 R27, RZ, RZ, RZ ;  /* 0x000000ffff1b7224 */ /* 0x000fe200078e00ff */
[----:B------:R-:W-:Y:S02]  /*2760*/  MOV R28, 0xffffffff ;  /* 0xffffffff001c7802 */ /* 0x000fe40000000f00 */
[----:B------:R-:W-:-:S13]  /*2770*/  ISETP.GE.AND P6, PT, R5, 0x1, PT ;  /* 0x000000010500780c */ /* 0x000fda0003fc6270 */
[----:B------:R-:W-:Y:S05]  /*2780*/  WARPSYNC.COLLECTIVE R28, `(.L_x_3378) ;  /* 0x000000001c087348 */ /* 0x000fea0003c00000 */
[----:B------:R0:W1:Y:S02]  /*2790*/  SHFL.UP P0, R0, R3, R0, R27 ;  /* 0x0400000003007389 */ /* 0x000064000000001b */
[----:B01----:R-:W-:Y:S05]  /*27a0*/  ENDCOLLECTIVE ;  /* 0x000000000000791b */ /* 0x003fea0003800000 */
.L_x_3378:
        /* <DEDUP_REMOVED lines=9> */
.L_x_3379:
        /* <DEDUP_REMOVED lines=8> */
.L_x_3380:
        /* <DEDUP_REMOVED lines=9> */
.L_x_3381:
        /* <DEDUP_REMOVED lines=8> */
.L_x_3382:
        /* <DEDUP_REMOVED lines=8> */
.L_x_3383:
        /* <DEDUP_REMOVED lines=9> */
.L_x_3384:
        /* <DEDUP_REMOVED lines=8> */
.L_x_3385:
        /* <DEDUP_REMOVED lines=8> */
.L_x_3386:
        /* <DEDUP_REMOVED lines=9> */
.L_x_3387:
        /* <DEDUP_REMOVED lines=8> */
.L_x_3388:
        /* <DEDUP_REMOVED lines=8> */
.L_x_3389:
        /* <DEDUP_REMOVED lines=9> */
.L_x_3390:
        /* <DEDUP_REMOVED lines=8> */
.L_x_3391:
        /* <DEDUP_REMOVED lines=8> */
.L_x_3392:
        /* <DEDUP_REMOVED lines=9> */
.L_x_3393:
[----:B------:R-:W-:Y:S01]  /*2f90*/  IMAD.MOV.U32 R3, RZ, RZ, R4 ;  /* 0x000000ffff037224 */ /* 0x000fe200078e0004 */
[----:B------:R-:W-:Y:S01]  /*2fa0*/  MOV R5, R0 ;  /* 0x0000000000057202 */ /* 0x000fe20000000f00 */
[----:B------:R-:W-:-:S07]  /*2fb0*/  HFMA2 R0, -RZ, RZ, 0, 5.9604644775390625e-08 ;  /* 0x00000001ff007431 */ /* 0x000fce00000001ff */
[----:B------:R-:W-:Y:S05]  /*2fc0*/  WARPSYNC.COLLECTIVE R28, `(.L_x_3394) ;  /* 0x000000001c087348 */ /* 0x000fea0003c00000 */
[----:B------:R0:W1:Y:S02]  /*2fd0*/  SHFL.UP P0, R0, R3, R0, R27 ;  /* 0x0400000003007389 */ /* 0x000064000000001b */
[----:B01----:R-:W-:Y:S05]  /*2fe0*/  ENDCOLLECTIVE ;  /* 0x000000000000791b */ /* 0x003fea0003800000 */
.L_x_3394:
[----:B------:R-:W-:Y:S01]  /*2ff0*/  MOV R3, R2 ;  /* 0x0000000200037202 */ /* 0x000fe20000000f00 */
[----:B------:R-:W-:Y:S02]  /*3000*/  IMAD.MOV.U32 R4, RZ, RZ, R0 ;  /* 0x000000ffff047224 */ /* 0x000fe400078e0000 */
[----:B------:R-:W-:-:S07]  /*3010*/  IMAD.MOV.U32 R0, RZ, RZ, 0x1 ;  /* 0x00000001ff007424 */ /* 0x000fce00078e00ff */
[----:B------:R-:W-:Y:S05]  /*3020*/  WARPSYNC.COLLECTIVE R28, `(.L_x_3395) ;  /* 0x000000001c087348 */ /* 0x000fea0003c00000 */
[----:B------:R0:W1:Y:S02]  /*3030*/  SHFL.UP P0, R0, R3, R0, R27 ;  /* 0x0400000003007389 */ /* 0x000064000000001b */
[----:B01----:R-:W-:Y:S05]  /*3040*/  ENDCOLLECTIVE ;  /* 0x000000000000791b */ /* 0x003fea0003800000 */
.L_x_3395:
[----:B------:R-:W-:Y:S01]  /*3050*/  MOV R2, R0 ;  /* 0x0000000000027202 */ /* 0x000fe20000000f00 */
[----:B------:R-:W-:Y:S06]  /*3060*/  BRA `(.L_x_3396) ;  /* 0xfffffff000587947 */ /* 0x000fec000383ffff */
.L_x_3397:
        /* <DEDUP_REMOVED lines=9> */
.L_x_3704:


//--------------------- .text._Z30group_norm_nhwc_fwd_sum_kernelI11Fp16IOFp16WLi448EEv26Group_norm_nhwc_fwd_params --------------------------
	.section	.text._Z30group_norm_nhwc_fwd_sum_kernelI11Fp16IOFp16WLi448EEv26Group_norm_nhwc_fwd_params,"ax",@progbits
	.align	128
        .global         _Z30group_norm_nhwc_fwd_sum_kernelI11Fp16IOFp16WLi448EEv26Group_norm_nhwc_fwd_params
        .type           _Z30group_norm_nhwc_fwd_sum_kernelI11Fp16IOFp16WLi448EEv26Group_norm_nhwc_fwd_params,@function
        .size           _Z30group_norm_nhwc_fwd_sum_kernelI11Fp16IOFp16WLi448EEv26Group_norm_nhwc_fwd_params,(.L_x_3705 - _Z30group_norm_nhwc_fwd_sum_kernelI11Fp16IOFp16WLi448EEv26Group_norm_nhwc_fwd_params)
        .other          _Z30group_norm_nhwc_fwd_sum_kernelI11Fp16IOFp16WLi448EEv26Group_norm_nhwc_fwd_params,@"STO_CUDA_ENTRY STV_DEFAULT"
_Z30group_norm_nhwc_fwd_sum_kernelI11Fp16IOFp16WLi448EEv26Group_norm_nhwc_fwd_params:
.text._Z30group_norm_nhwc_fwd_sum_kernelI11Fp16IOFp16WLi448EEv26Group_norm_nhwc_fwd_params:
        /* <DEDUP_REMOVED lines=40> */
.L_x_3400:
        /* <DEDUP_REMOVED lines=188> */
.L_x_3399:
        /* <DEDUP_REMOVED lines=97> */
.L_x_3401:
        /* <DEDUP_REMOVED lines=50> */
.L_x_3402:
        /* <DEDUP_REMOVED lines=18> */
.L_x_3404:
[----:B------:R-:W-:Y:S05]  /*1890*/  BSYNC.RECONVERGENT B0 ;  /* 0x0000000000007941 */ /* 0x000fea0003800200 */
.L_x_3403:
[--C-:B------:R-:W-:Y:S02]  /*18a0*/  HADD2.F32 R2, -RZ, R3.reuse.H0_H0 ;  /* 0x20000003ff027230 */ /* 0x100fe40000004100 */
[----:B------:R-:W-:-:S03]  /*18b0*/  HADD2.F32 R3, -RZ, R3.H1_H1 ;  /* 0x30000003ff037230 */ /* 0x000fc60000004100 */
[----:B------:R-:W-:Y:S02]  /*18c0*/  FMUL.FTZ R4, R2, R2 ;  /* 0x0000000202047220 */ /* 0x000fe40000410000 */
[C---:B------:R-:W-:Y:S02]  /*18d0*/  FADD.FTZ R2, R3.reuse, R2 ;  /* 0x0000000203027221 */ /* 0x040fe40000010000 */
[----:B------:R-:W-:Y:S02]  /*18e0*/  FFMA.FTZ R3, R3, R3, R4 ;  /* 0x0000000303037223 */ /* 0x000fe40000010004 */
[----:B------:R-:W-:Y:S02]  /*18f0*/  FADD.FTZ R7, R7, R2 ;  /* 0x0000000207077221 */ /* 0x000fe40000010000 */
[----:B------:R-:W-:-:S07]  /*1900*/  FADD.FTZ R6, R6, R3 ;  /* 0x0000000306067221 */ /* 0x000fce0000010000 */
.L_x_3398:
        /* <DEDUP_REMOVED lines=223> */
.L_x_3425:
        /* <DEDUP_REMOVED lines=114> */
.L_x_3405:
        /* <DEDUP_REMOVED lines=44> */
.L_x_3406:
        /* <DEDUP_REMOVED lines=9> */
.L_x_3407:
        /* <DEDUP_REMOVED lines=9> */
.L_x_3408:
        /* <DEDUP_REMOVED lines=9> */
.L_x_3409:
        /* <DEDUP_REMOVED lines=9> */
.L_x_3410:
[----:B------:R-:W-:Y:S01]  /*3320*/  SEL R3, R0, RZ, P1 ;  /* 0x000000ff00037207 */ /* 0x000fe20000800000 */
[----:B------:R-:W-:-:S03]  /*3330*/  HFMA2 R0, -RZ, RZ, 0, 1.1920928955078125e-07 ;  /* 0x00000002ff007431 */ /* 0x000fc600000001ff */
[----:B------:R-:W-:Y:S01]  /*3340*/  IADD3 R50, PT, PT, R50, R3, RZ ;  /* 0x0000000332327210 */ /* 0x000fe20007ffe0ff */
[----:B------:R-:W-:-:S07]  /*3350*/  IMAD.MOV.U32 R3, RZ, RZ, R4 ;  /* 0x000000ffff037224 */ /* 0x000fce00078e0004 */
[----:B------:R-:W-:Y:S05]  /*3360*/  WARPSYNC.COLLECTIVE R49, `(.L_x_3411) ;  /* 0x0000000031087348 */ /* 0x000fea0003c00000 */
[----:B------:R0:W1:Y:S02]  /*3370*/  SHFL.UP P6, R0, R3, R0, R48 ;  /* 0x0400000003007389 */ /* 0x00006400000c0030 */
[----:B01----:R-:W-:Y:S05]  /*3380*/  ENDCOLLECTIVE ;  /* 0x000000000000791b */ /* 0x003fea0003800000 */
.L_x_3411:
        /* <DEDUP_REMOVED lines=9> */
.L_x_3412:
        /* <DEDUP_REMOVED lines=9> */
.L_x_3413:
[----:B------:R-:W-:Y:S01]  /*34b0*/  SEL R3, R0, RZ, P1 ;  /* 0x000000ff00037207 */ /* 0x000fe20000800000 */
[----:B------:R-:W-:-:S04]  /*34c0*/  IMAD.MOV.U32 R0, RZ, RZ, 0x4 ;  /* 0x00000004ff007424 */ /* 0x000fc800078e00ff */
[----:B------:R-:W-:Y:S01]  /*34d0*/  IMAD.IADD R50, R50, 0x1, R3 ;  /* 0x0000000132327824 */ /* 0x000fe200078e0203 */
[----:B------:R-:W-:-:S07]  /*34e0*/  MOV R3, R4 ;  /* 0x0000000400037202 */ /* 0x000fce0000000f00 */
[----:B------:R-:W-:Y:S05]  /*34f0*/  WARPSYNC.COLLECTIVE R49, `(.L_x_3414) ;  /* 0x0000000031087348 */ /* 0x000fea0003c00000 */
[----:B------:R0:W1:Y:S02]  /*3500*/  SHFL.UP P6, R0, R3, R0, R48 ;  /* 0x0400000003007389 */ /* 0x00006400000c0030 */
[----:B01----:R-:W-:Y:S05]  /*3510*/  ENDCOLLECTIVE ;  /* 0x000000000000791b */ /* 0x003fea0003800000 */
.L_x_3414:
        /* <DEDUP_REMOVED lines=8> */
.L_x_3415:
        /* <DEDUP_REMOVED lines=9> */
.L_x_3416:
        /* <DEDUP_REMOVED lines=8> */
.L_x_3417:
        /* <DEDUP_REMOVED lines=9> */
.L_x_3418:
        /* <DEDUP_REMOVED lines=9> */
.L_x_3419:
        /* <DEDUP_REMOVED lines=9> */
.L_x_3420:
        /* <DEDUP_REMOVED lines=8> */
.L_x_3421:
        /* <DEDUP_REMOVED lines=9> */
.L_x_3422:
[----:B------:R-:W-:Y:S01]  /*3970*/  ISETP.NE.AND P0, PT, R61, RZ, PT ;  /* 0x000000ff3d00720c */ /* 0x000fe20003f05270 */
[----:B------:R-:W-:Y:S01]  /*3980*/  IMAD.MOV.U32 R3, RZ, RZ, R4 ;  /* 0x000000ffff037224 */ /* 0x000fe200078e0004 */
[----:B------:R-:W-:Y:S01]  /*3990*/  MOV R60, R0 ;  /* 0x00000000003c7202 */ /* 0x000fe20000000f00 */
[----:B------:R-:W-:-:S10]  /*39a0*/  HFMA2 R0, -RZ, RZ, 0, 5.9604644775390625e-08 ;  /* 0x00000001ff007431 */ /* 0x000fd400000001ff */
[----:B------:R-:W-:Y:S05]  /*39b0*/  WARPSYNC.COLLECTIVE R49, `(.L_x_3423) ;  /* 0x0000000031087348 */ /* 0x000fea0003c00000 */
[----:B------:R0:W1:Y:S02]  /*39c0*/  SHFL.UP P6, R0, R3, R0, R48 ;  /* 0x0400000003007389 */ /* 0x00006400000c0030 */
[----:B01----:R-:W-:Y:S05]  /*39d0*/  ENDCOLLECTIVE ;  /* 0x000000000000791b */ /* 0x003fea0003800000 */
.L_x_3423:
[----:B------:R-:W-:Y:S01]  /*39e0*/  MOV R3, R2 ;  /* 0x0000000200037202 */ /* 0x000fe20000000f00 */
[----:B------:R-:W-:Y:S02]  /*39f0*/  IMAD.MOV.U32 R4, RZ, RZ, R0 ;  /* 0x000000ffff047224 */ /* 0x000fe400078e0000 */
[----:B------:R-:W-:-:S07]  /*3a00*/  IMAD.MOV.U32 R0, RZ, RZ, 0x1 ;  /* 0x00000001ff007424 */ /* 0x000fce00078e00ff */
[----:B------:R-:W-:Y:S05]  /*3a10*/  WARPSYNC.COLLECTIVE R49, `(.L_x_3424) ;  /* 0x0000000031087348 */ /* 0x000fea0003c00000 */
[----:B------:R0:W1:Y:S02]  /*3a20*/  SHFL.UP P6, R0, R3, R0, R48 ;  /* 0x0400000003007389 */ /* 0x00006400000c0030 */
[----:B01----:R-:W-:Y:S05]  /*3a30*/  ENDCOLLECTIVE ;  /* 0x000000000000791b */ /* 0x003fea0003800000 */
.L_x_3424:
[----:B------:R-:W-:Y:S01]  /*3a40*/  MOV R2, R0 ;  /* 0x0000000000027202 */ /* 0x000fe20000000f00 */
[----:B------:R-:W-:Y:S06]  /*3a50*/  BRA `(.L_x_3425) ;  /* 0xffffffec00287947 */ /* 0x000fec000383ffff */
.L_x_3426:
        /* <DEDUP_REMOVED lines=10> */
.L_x_3705:


//--------------------- .text._Z30group_norm_nhwc_fwd_sum_kernelI11Fp16IOFp16WLi256EEv26Group_norm_nhwc_fwd_params --------------------------
	.section	.text._Z30group_norm_nhwc_fwd_sum_kernelI11Fp16IOFp16WLi256EEv26Group_norm_nhwc_fwd_params,"ax",@progbits
	.align	128
        .global         _Z30group_norm_nhwc_fwd_sum_kernelI11Fp16IOFp16WLi256EEv26Group_norm_nhwc_fwd_params
        .type           _Z30group_norm_nhwc_fwd_sum_kernelI11Fp16IOFp16WLi256EEv26Group_norm_nhwc_fwd_params,@function
        .size           _Z30group_norm_nhwc_fwd_sum_kernelI11Fp16IOFp16WLi256EEv26Group_norm_nhwc_fwd_params,(.L_x_3706 - _Z30group_norm_nhwc_fwd_sum_kernelI11Fp16IOFp16WLi256EEv26Group_norm_nhwc_fwd_params)
        .other          _Z30group_norm_nhwc_fwd_sum_kernelI11Fp16IOFp16WLi256EEv26Group_norm_nhwc_fwd_params,@"STO_CUDA_ENTRY STV_DEFAULT"
_Z30group_norm_nhwc_fwd_sum_kernelI11Fp16IOFp16WLi256EEv26Group_norm_nhwc_fwd_params:
.text._Z30group_norm_nhwc_fwd_sum_kernelI11Fp16IOFp16WLi256EEv26Group_norm_nhwc_fwd_params:
        /* <DEDUP_REMOVED lines=40> */
.L_x_3429:
        /* <DEDUP_REMOVED lines=185> */
.L_x_3428:
        /* <DEDUP_REMOVED lines=93> */
.L_x_3430:
        /* <DEDUP_REMOVED lines=49> */
.L_x_3431:
        /* <DEDUP_REMOVED lines=18> */
.L_x_3433:
[----:B------:R-:W-:Y:S05]  /*1810*/  BSYNC.RECONVERGENT B0 ;  /* 0x0000000000007941 */ /* 0x000fea0003800200 */
.L_x_3432:
[--C-:B------:R-:W-:Y:S02]  /*1820*/  HADD2.F32 R2, -RZ, R3.reuse.H0_H0 ;  /* 0x20000003ff027230 */ /* 0x100fe40000004100 */
[----:B------:R-:W-:-:S03]  /*1830*/  HADD2.F32 R3, -RZ, R3.H1_H1 ;  /* 0x30000003ff037230 */ /* 0x000fc60000004100 */
[----:B------:R-:W-:Y:S02]  /*1840*/  FMUL.FTZ R4, R2, R2 ;  /* 0x0000000202047220 */ /* 0x000fe40000410000 */
[C---:B------:R-:W-:Y:S02]  /*1850*/  FADD.FTZ R2, R3.reuse, R2 ;  /* 0x0000000203027221 */ /* 0x040fe40000010000 */
[----:B------:R-:W-:Y:S02]  /*1860*/  FFMA.FTZ R3, R3, R3, R4 ;  /* 0x0000000303037223 */ /* 0x000fe40000010004 */
[----:B------:R-:W-:Y:S02]  /*1870*/  FADD.FTZ R17, R17, R2 ;  /* 0x0000000211117221 */ /* 0x000fe40000010000 */
[----:B------:R-:W-:-:S07]  /*1880*/  FADD.FTZ R16, R16, R3 ;  /* 0x0000000310107221 */ /* 0x000fce0000010000 */
.L_x_3427:
        /* <DEDUP_REMOVED lines=164> */
.L_x_3454:
        /* <DEDUP_REMOVED lines=62> */
.L_x_3434:
        /* <DEDUP_REMOVED lines=43> */
.L_x_3435:
        /* <DEDUP_REMOVED lines=10> */
.L_x_3436:
        /* <DEDUP_REMOVED lines=8> */
.L_x_3437:
        /* <DEDUP_REMOVED lines=9> */
.L_x_3438:
        /* <DEDUP_REMOVED lines=10> */
.L_x_3439:
        /* <DEDUP_REMOVED lines=8> */
.L_x_3440:
        /* <DEDUP_REMOVED lines=9> */
.L_x_3441:
        /* <DEDUP_REMOVED lines=10> */
.L_x_3442:
        /* <DEDUP_REMOVED lines=8> */
.L_x_3443:
[----:B------:R-:W-:Y:S01]  /*2de0*/  MOV R3, R2 ;  /* 0x0000000200037202 */ /* 0x000fe20000000f00 */
[----:B------:R-:W-:-:S05]  /*2df0*/  FADD.FTZ R35, R4, R35 ;  /* 0x0000002304237221 */ /* 0x000fca0000010000 */
[----:B------:R-:W-:Y:S01]  /*2e00*/  @P2 FSEL R4, R35, R4, !P1 ;  /* 0x0000000423042208 */ /* 0x000fe20004800000 */
[----:B------:R-:W-:-:S07]  /*2e10*/  IMAD.MOV.U32 R35, RZ, RZ, RZ ;  /* 0x000000ffff237224 */ /* 0x000fce00078e00ff */
[----:B------:R-:W-:Y:S05]  /*2e20*/  WARPSYNC.COLLECTIVE R36, `(.L_x_3444) ;  /* 0x0000000024087348 */ /* 0x000fea0003c00000 */
[----:B------:R0:W1:Y:S02]  /*2e30*/  SHFL.UP P0, R35, R3, R0, R35 ;  /* 0x0400000003237389 */ /* 0x0000640000000023 */
[----:B01----:R-:W-:Y:S05]  /*2e40*/  ENDCOLLECTIVE ;  /* 0x000000000000791b */ /* 0x003fea0003800000 */
.L_x_3444:
        /* <DEDUP_REMOVED lines=11> */
.L_x_3445:
        /* <DEDUP_REMOVED lines=9> */
.L_x_3446:
        /* <DEDUP_REMOVED lines=8> */
.L_x_3447:
        /* <DEDUP_REMOVED lines=11> */
.L_x_3448:
        /* <DEDUP_REMOVED lines=8> */
.L_x_3449:
        /* <DEDUP_REMOVED lines=10> */
.L_x_3450:
        /* <DEDUP_REMOVED lines=9> */
.L_x_3451:
[----:B------:R-:W-:Y:S01]  /*3270*/  ISETP.NE.AND P1, PT, R34, RZ, PT ;  /* 0x000000ff2200720c */ /* 0x000fe20003f25270 */
[----:B------:R-:W-:Y:S01]  /*3280*/  IMAD.MOV.U32 R3, RZ, RZ, R4 ;  /* 0x000000ffff037224 */ /* 0x000fe200078e0004 */
[----:B------:R-:W-:Y:S01]  /*3290*/  MOV R33, R35 ;  /* 0x0000002300217202 */ /* 0x000fe20000000f00 */
[----:B------:R-:W-:-:S10]  /*32a0*/  HFMA2 R35, -RZ, RZ, 0, 0 ;  /* 0x00000000ff237431 */ /* 0x000fd400000001ff */
[----:B------:R-:W-:Y:S05]  /*32b0*/  WARPSYNC.COLLECTIVE R36, `(.L_x_3452) ;  /* 0x0000000024087348 */ /* 0x000fea0003c00000 */
[----:B------:R0:W1:Y:S02]  /*32c0*/  SHFL.UP P0, R35, R3, R0, R35 ;  /* 0x0400000003237389 */ /* 0x0000640000000023 */
[----:B01----:R-:W-:Y:S05]  /*32d0*/  ENDCOLLECTIVE ;  /* 0x000000000000791b */ /* 0x003fea0003800000 */
.L_x_3452:
[----:B------:R-:W-:Y:S01]  /*32e0*/  MOV R3, R2 ;  /* 0x0000000200037202 */ /* 0x000fe20000000f00 */
[----:B------:R-:W-:Y:S02]  /*32f0*/  IMAD.MOV.U32 R4, RZ, RZ, R35 ;  /* 0x000000ffff047224 */ /* 0x000fe400078e0023 */
[----:B------:R-:W-:-:S07]  /*3300*/  IMAD.MOV.U32 R35, RZ, RZ, RZ ;  /* 0x000000ffff237224 */ /* 0x000fce00078e00ff */
[----:B------:R-:W-:Y:S05]  /*3310*/  WARPSYNC.COLLECTIVE R36, `(.L_x_3453) ;  /* 0x0000000024087348 */ /* 0x000fea0003c00000 */
[----:B------:R0:W1:Y:S02]  /*3320*/  SHFL.UP P0, R35, R3, R0, R35 ;  /* 0x0400000003237389 */ /* 0x0000640000000023 */
[----:B01----:R-:W-:Y:S05]  /*3330*/  ENDCOLLECTIVE ;  /* 0x000000000000791b */ /* 0x003fea0003800000 */
.L_x_3453:
[----:B------:R-:W-:Y:S01]  /*3340*/  MOV R2, R35 ;  /* 0x0000002300027202 */ /* 0x000fe20000000f00 */
[----:B------:R-:W-:Y:S06]  /*3350*/  BRA `(.L_x_3454) ;  /* 0xffffffec00dc7947 */ /* 0x000fec000383ffff */
.L_x_3455:
        /* <DEDUP_REMOVED lines=10> */
.L_x_3706:


//--------------------- .text._Z30group_norm_nhwc_fwd_sum_kernelI11Fp16IOFp16WLi120EEv26Group_norm_nhwc_fwd_params --------------------------
	.section	.text._Z30group_norm_nhwc_fwd_sum_kernelI11Fp16IOFp16WLi120EEv26Group_norm_nhwc_fwd_params,"ax",@progbits
	.align	128
        .global         _Z30group_norm_nhwc_fwd_sum_kernelI11Fp16IOFp16WLi120EEv26Group_norm_nhwc_fwd_params
        .type           _Z30group_norm_nhwc_fwd_sum_kernelI11Fp16IOFp16WLi120EEv26Group_norm_nhwc_fwd_params,@function
        .size           _Z30group_norm_nhwc_fwd_sum_kernelI11Fp16IOFp16WLi120EEv26Group_norm_nhwc_fwd_params,(.L_x_3707 - _Z30group_norm_nhwc_fwd_sum_kernelI11Fp16IOFp16WLi120EEv26Group_norm_nhwc_fwd_params)
        .other          _Z30group_norm_nhwc_fwd_sum_kernelI11Fp16IOFp16WLi120EEv26Group_norm_nhwc_fwd_params,@"STO_CUDA_ENTRY STV_DEFAULT"
_Z30group_norm_nhwc_fwd_sum_kernelI11Fp16IOFp16WLi120EEv26Group_norm_nhwc_fwd_params:
.text._Z30group_norm_nhwc_fwd_sum_kernelI11Fp16IOFp16WLi120EEv26Group_norm_nhwc_fwd_params:
        /* <DEDUP_REMOVED lines=42> */
.L_x_3458:
        /* <DEDUP_REMOVED lines=188> */
.L_x_3457:
        /* <DEDUP_REMOVED lines=92> */
.L_x_3459:
        /* <DEDUP_REMOVED lines=49> */
.L_x_3460:
        /* <DEDUP_REMOVED lines=18> */
.L_x_3462:
[----:B------:R-:W-:Y:S05]  /*1850*/  BSYNC.RECONVERGENT B0 ;  /* 0x0000000000007941 */ /* 0x000fea0003800200 */
.L_x_3461:
[--C-:B------:R-:W-:Y:S02]  /*1860*/  HADD2.F32 R2, -RZ, R3.reuse.H0_H0 ;  /* 0x20000003ff027230 */ /* 0x100fe40000004100 */
[----:B------:R-:W-:-:S03]  /*1870*/  HADD2.F32 R3, -RZ, R3.H1_H1 ;  /* 0x30000003ff037230 */ /* 0x000fc60000004100 */
[----:B------:R-:W-:Y:S02]  /*1880*/  FMUL.FTZ R6, R2, R2 ;  /* 0x0000000202067220 */ /* 0x000fe40000410000 */
[C---:B------:R-:W-:Y:S02]  /*1890*/  FADD.FTZ R5, R3.reuse, R2 ;  /* 0x0000000203057221 */ /* 0x040fe40000010000 */
[----:B------:R-:W-:Y:S02]  /*18a0*/  FFMA.FTZ R6, R3, R3, R6 ;  /* 0x0000000303067223 */ /* 0x000fe40000010006 */
[----:B------:R-:W-:Y:S02]  /*18b0*/  FADD.FTZ R10, R10, R5 ;  /* 0x000000050a0a7221 */ /* 0x000fe40000010000 */
[----:B------:R-:W-:-:S07]  /*18c0*/  FADD.FTZ R9, R9, R6 ;  /* 0x0000000609097221 */ /* 0x000fce0000010000 */
.L_x_3456:
        /* <DEDUP_REMOVED lines=150> */
.L_x_3476:
        /* <DEDUP_REMOVED lines=46> */
.L_x_3463:
        /* <DEDUP_REMOVED lines=31> */
.L_x_3464:
[----:B0-----:R-:W-:Y:S05]  /*2700*/  WARPSYNC.COLLECTIVE R13, `(.L_x_3465) ;  /* 0x000000000d087348 */ /* 0x001fea0003c00000 */
[----:B------:R-:W-:Y:S01]  /*2710*/  NOP ;  /* 0x0000000000007918 */ /* 0x000fe20000000000 */
[----:B0-----:R-:W-:Y:S05]  /*2720*/  ENDCOLLECTIVE ;  /* 0x000000000000791b */ /* 0x001fea0003800000 */
.L_x_3465:
        /* <DEDUP_REMOVED lines=14> */
.L_x_3466:
        /* <DEDUP_REMOVED lines=9> */
.L_x_3467:
        /* <DEDUP_REMOVED lines=11> */
.L_x_3468:
        /* <DEDUP_REMOVED lines=9> */
.L_x_3469:
        /* <DEDUP_REMOVED lines=11> */
.L_x_3470:
        /* <DEDUP_REMOVED lines=9> */
.L_x_3471:
        /* <DEDUP_REMOVED lines=11> */
.L_x_3472:
        /* <DEDUP_REMOVED lines=10> */
.L_x_3473:
        /* <DEDUP_REMOVED lines=9> */
.L_x_3474:
[----:B------:R-:W-:Y:S01]  /*2d00*/  @!P0 FADD.FTZ R7, R7, R14 ;  /* 0x0000000e07078221 */ /* 0x000fe20000010000 */
[----:B------:R0:W-:Y:S04]  /*2d10*/  STS [R12+0xc0], R11 ;  /* 0x0000c00b0c007388 */ /* 0x0001e80000000800 */
[----:B------:R0:W-:Y:S04]  /*2d20*/  STS [R12+0xc4], R8 ;  /* 0x0000c4080c007388 */ /* 0x0001e80000000800 */
[----:B------:R0:W-:Y:S02]  /*2d30*/  STS [R12+0xc8], R7 ;  /* 0x0000c8070c007388 */ /* 0x0001e40000000800 */
[----:B0-----:R-:W-:Y:S05]  /*2d40*/  WARPSYNC.COLLECTIVE R13, `(.L_x_3475) ;  /* 0x000000000d087348 */ /* 0x001fea0003c00000 */
[----:B------:R-:W-:Y:S01]  /*2d50*/  NOP ;  /* 0x0000000000007918 */ /* 0x000fe20000000000 */
[----:B0-----:R-:W-:Y:S05]  /*2d60*/  ENDCOLLECTIVE ;  /* 0x000000000000791b */ /* 0x001fea0003800000 */
.L_x_3475:
[----:B------:R-:W-:Y:S05]  /*2d70*/  BRA `(.L_x_3476) ;  /* 0xfffffff4002c7947 */ /* 0x000fea000383ffff */
.L_x_3477:
        /* <DEDUP_REMOVED lines=16> */
.L_x_3707:


//--------------------- .text._Z30group_norm_nhwc_fwd_sum_kernelI11Fp16IOFp16WLi140EEv26Group_norm_nhwc_fwd_params --------------------------
	.section	.text._Z30group_norm_nhwc_fwd_sum_kernelI11Fp16IOFp16WLi140EEv26Group_norm_nhwc_fwd_params,"ax",@progbits
	.align	128
        .global         _Z30group_norm_nhwc_fwd_sum_kernelI11Fp16IOFp16WLi140EEv26Group_norm_nhwc_fwd_params
        .type           _Z30group_norm_nhwc_fwd_sum_kernelI11Fp16IOFp16WLi140EEv26Group_norm_nhwc_fwd_params,@function
        .size           _Z30group_norm_nhwc_fwd_sum_kernelI11Fp16IOFp16WLi140EEv26Group_norm_nhwc_fwd_params,(.L_x_3708 - _Z30group_norm_nhwc_fwd_sum_kernelI11Fp16IOFp16WLi140EEv26Group_norm_nhwc_fwd_params)
        .other          _Z30group_norm_nhwc_fwd_sum_kernelI11Fp16IOFp16WLi140EEv26Group_norm_nhwc_fwd_params,@"STO_CUDA_ENTRY STV_DEFAULT"
_Z30group_norm_nhwc_fwd_sum_kernelI11Fp16IOFp16WLi140EEv26Group_norm_nhwc_fwd_params:
.text._Z30group_norm_nhwc_fwd_sum_kernelI11Fp16IOFp16WLi140EEv26Group_norm_nhwc_fwd_params:
        /* <DEDUP_REMOVED lines=42> */
.L_x_3480:
        /* <DEDUP_REMOVED lines=188> */
.L_x_3479:
        /* <DEDUP_REMOVED lines=92> */
.L_x_3481:
        /* <DEDUP_REMOVED lines=49> */
.L_x_3482:
        /* <DEDUP_REMOVED lines=18> */
.L_x_3484:
[----:B------:R-:W-:Y:S05]  /*1850*/  BSYNC.RECONVERGENT B0 ;  /* 0x0000000000007941 */ /* 0x000fea0003800200 */
.L_x_3483:
[--C-:B------:R-:W-:Y:S02]  /*1860*/  HADD2.F32 R2, -RZ, R3.reuse.H0_H0 ;  /* 0x20000003ff027230 */ /* 0x100fe40000004100 */
[----:B------:R-:W-:-:S03]  /*1870*/  HADD2.F32 R3, -RZ, R3.H1_H1 ;  /* 0x30000003ff037230 */ /* 0x000fc60000004100 */
[----:B------:R-:W-:Y:S02]  /*1880*/  FMUL.FTZ R6, R2, R2 ;  /* 0x0000000202067220 */ /* 0x000fe40000410000 */
[C---:B------:R-:W-:Y:S02]  /*1890*/  FADD.FTZ R5, R3.reuse, R2 ;  /* 0x0000000203057221 */ /* 0x040fe40000010000 */
[----:B------:R-:W-:Y:S02]  /*18a0*/  FFMA.FTZ R6, R3, R3, R6 ;  /* 0x0000000303067223 */ /* 0x000fe40000010006 */
[----:B------:R-:W-:Y:S02]  /*18b0*/  FADD.FTZ R10, R10, R5 ;  /* 0x000000050a0a7221 */ /* 0x000fe40000010000 */
[----:B------:R-:W-:-:S07]  /*18c0*/  FADD.FTZ R9, R9, R6 ;  /* 0x0000000609097221 */ /* 0x000fce0000010000 */
.L_x_3478:
        /* <DEDUP_REMOVED lines=157> */
.L_x_3498:
        /* <DEDUP_REMOVED lines=60> */
.L_x_3485:
        /* <DEDUP_REMOVED lines=33> */
.L_x_3486:
[----:B------:R-:W-:Y:S05]  /*2870*/  WARPSYNC.COLLECTIVE R9, `(.L_x_3487) ;  /* 0x0000000009087348 */ /* 0x000fea0003c00000 */
[----:B------:R-:W-:Y:S01]  /*2880*/  NOP ;  /* 0x0000000000007918 */ /* 0x000fe20000000000 */
[----:B------:R-:W-:Y:S05]  /*2890*/  ENDCOLLECTIVE ;  /* 0x000000000000791b */ /* 0x000fea0003800000 */
.L_x_3487:
        /* <DEDUP_REMOVED lines=14> */
.L_x_3488:
        /* <DEDUP_REMOVED lines=9> */
.L_x_3489:
        /* <DEDUP_REMOVED lines=11> */
.L_x_3490:
        /* <DEDUP_REMOVED lines=9> */
.L_x_3491:
        /* <DEDUP_REMOVED lines=11> */
.L_x_3492:
        /* <DEDUP_REMOVED lines=9> */
.L_x_3493:
        /* <DEDUP_REMOVED lines=11> */
.L_x_3494:
        /* <DEDUP_REMOVED lines=10> */
.L_x_3495:
        /* <DEDUP_REMOVED lines=9> */
.L_x_3496:
[----:B------:R-:W-:Y:S01]  /*2e70*/  @!P0 FADD.FTZ R8, R8, R17 ;  /* 0x0000001108088221 */ /* 0x000fe20000010000 */
[----:B------:R0:W-:Y:S04]  /*2e80*/  STS [R11+0xc0], R12 ;  /* 0x0000c00c0b007388 */ /* 0x0001e80000000800 */
[----:B------:R0:W-:Y:S04]  /*2e90*/  STS [R11+0xc4], R6 ;  /* 0x0000c4060b007388 */ /* 0x0001e80000000800 */
[----:B------:R0:W-:Y:S02]  /*2ea0*/  STS [R11+0xc8], R8 ;  /* 0x0000c8080b007388 */ /* 0x0001e40000000800 */
[----:B0-----:R-:W-:Y:S05]  /*2eb0*/  WARPSYNC.COLLECTIVE R9, `(.L_x_3497) ;  /* 0x0000000009087348 */ /* 0x001fea0003c00000 */
[----:B------:R-:W-:Y:S01]  /*2ec0*/  NOP ;  /* 0x0000000000007918 */ /* 0x000fe20000000000 */
[----:B0-----:R-:W-:Y:S05]  /*2ed0*/  ENDCOLLECTIVE ;  /* 0x000000000000791b */ /* 0x001fea0003800000 */
.L_x_3497:
[----:B------:R-:W-:Y:S05]  /*2ee0*/  BRA `(.L_x_3498) ;  /* 0xfffffff000ec7947 */ /* 0x000fea000383ffff */
.L_x_3499:
        /* <DEDUP_REMOVED lines=9> */
.L_x_3708:


//--------------------- .text._Z30group_norm_nhwc_fwd_sum_kernelI11Fp16IOFp16WLi160EEv26Group_norm_nhwc_fwd_params --------------------------
	.section	.text._Z30group_norm_nhwc_fwd_sum_kernelI11Fp16IOFp16WLi160EEv26Group_norm_nhwc_fwd_params,"ax",@progbits
	.align	128
        .global         _Z30group_norm_nhwc_fwd_sum_kernelI11Fp16IOFp16WLi160EEv26Group_norm_nhwc_fwd_params
        .type           _Z30group_norm_nhwc_fwd_sum_kernelI11Fp16IOFp16WLi160EEv26Group_norm_nhwc_fwd_params,@function
        .size           _Z30group_norm_nhwc_fwd_sum_kernelI11Fp16IOFp16WLi160EEv26Group_norm_nhwc_fwd_params,(.L_x_3709 - _Z30group_norm_nhwc_fwd_sum_kernelI11Fp16IOFp16WLi160EEv26Group_norm_nhwc_fwd_params)
        .other          _Z30group_norm_nhwc_fwd_sum_kernelI11Fp16IOFp16WLi160EEv26Group_norm_nhwc_fwd_params,@"STO_CUDA_ENTRY STV_DEFAULT"
_Z30group_norm_nhwc_fwd_sum_kernelI11Fp16IOFp16WLi160EEv26Group_norm_nhwc_fwd_params:
.text._Z30group_norm_nhwc_fwd_sum_kernelI11Fp16IOFp16WLi160EEv26Group_norm_nhwc_fwd_params:
        /* <DEDUP_REMOVED lines=42> */
.L_x_3502:
        /* <DEDUP_REMOVED lines=188> */
.L_x_3501:
        /* <DEDUP_REMOVED lines=92> */
.L_x_3503:
        /* <DEDUP_REMOVED lines=49> */
.L_x_3504:
        /* <DEDUP_REMOVED lines=18> */
.L_x_3506:
[----:B------:R-:W-:Y:S05]  /*1850*/  BSYNC.RECONVERGENT B0 ;  /* 0x0000000000007941 */ /* 0x000fea0003800200 */
.L_x_3505:
[--C-:B------:R-:W-:Y:S02]  /*1860*/  HADD2.F32 R2, -RZ, R3.reuse.H0_H0 ;  /* 0x20000003ff027230 */ /* 0x100fe40000004100 */
[----:B------:R-:W-:-:S03]  /*1870*/  HADD2.F32 R3, -RZ, R3.H1_H1 ;  /* 0x30000003ff037230 */ /* 0x000fc60000004100 */
[----:B------:R-:W-:Y:S02]  /*1880*/  FMUL.FTZ R6, R2, R2 ;  /* 0x0000000202067220 */ /* 0x000fe40000410000 */
[C---:B------:R-:W-:Y:S02]  /*1890*/  FADD.FTZ R5, R3.reuse, R2 ;  /* 0x0000000203057221 */ /* 0x040fe40000010000 */
[----:B------:R-:W-:Y:S02]  /*18a0*/  FFMA.FTZ R6, R3, R3, R6 ;  /* 0x0000000303067223 */ /* 0x000fe40000010006 */
[----:B------:R-:W-:Y:S02]  /*18b0*/  FADD.FTZ R10, R10, R5 ;  /* 0x000000050a0a7221 */ /* 0x000fe40000010000 */
[----:B------:R-:W-:-:S07]  /*18c0*/  FADD.FTZ R9, R9, R6 ;  /* 0x0000000609097221 */ /* 0x000fce0000010000 */
.L_x_3500:
        /* <DEDUP_REMOVED lines=133> */
.L_x_3527:
        /* <DEDUP_REMOVED lines=36> */
.L_x_3507:
        /* <DEDUP_REMOVED lines=35> */
.L_x_3508:
        /* <DEDUP_REMOVED lines=8> */
.L_x_3509:
[----:B------:R-:W-:-:S05]  /*2610*/  SEL R27, R27, RZ, P6 ;  /* 0x000000ff1b1b7207 */ /* 0x000fca0003000000 */
[----:B------:R-:W-:Y:S01]  /*2620*/  IMAD.IADD R28, R26, 0x1, R27 ;  /* 0x000000011a1c7824 */ /* 0x000fe200078e021b */
[----:B------:R-:W-:-:S07]  /*2630*/  MOV R26, R5 ;  /* 0x00000005001a7202 */ /* 0x000fce0000000f00 */
[----:B------:R-:W-:Y:S05]  /*2640*/  WARPSYNC.COLLECTIVE R25, `(.L_x_3510) ;  /* 0x0000000019087348 */ /* 0x000fea0003c00000 */
[----:B------:R0:W1:Y:S02]  /*2650*/  SHFL.UP P0, R27, R26, R23, R24 ;  /* 0x040000171a1b7389 */ /* 0x0000640000000018 */
[----:B01----:R-:W-:Y:S05]  /*2660*/  ENDCOLLECTIVE ;  /* 0x000000000000791b */ /* 0x003fea0003800000 */
.L_x_3510:
[----:B------:R-:W-:Y:S01]  /*2670*/  MOV R26, R0 ;  /* 0x00000000001a7202 */ /* 0x000fe20000000f00 */
[----:B------:R-:W-:-:S07]  /*2680*/  IMAD.MOV.U32 R29, RZ, RZ, R27 ;  /* 0x000000ffff1d7224 */ /* 0x000fce00078e001b */
[----:B------:R-:W-:Y:S05]  /*2690*/  WARPSYNC.COLLECTIVE R25, `(.L_x_3511) ;  /* 0x0000000019087348 */ /* 0x000fea0003c00000 */
[----:B------:R0:W1:Y:S02]  /*26a0*/  SHFL.UP P0, R27, R26, R23, R24 ;  /* 0x040000171a1b7389 */ /* 0x0000640000000018 */
[----:B01----:R-:W-:Y:S05]  /*26b0*/  ENDCOLLECTIVE ;  /* 0x000000000000791b */ /* 0x003fea0003800000 */
.L_x_3511:
        /* <DEDUP_REMOVED lines=10> */
.L_x_3512:
        /* <DEDUP_REMOVED lines=8> */
.L_x_3513:
        /* <DEDUP_REMOVED lines=8> */
.L_x_3514:
        /* <DEDUP_REMOVED lines=8> */
.L_x_3515:
[----:B------:R-:W-:Y:S02]  /*28e0*/  ISETP.GE.AND P6, PT, R6, 0x4, PT ;  /* 0x000000040600780c */ /* 0x000fe40003fc6270 */
[----:B------:R-:W-:Y:S01]  /*28f0*/  ISETP.NE.AND P5, PT, R29, RZ, PT ;  /* 0x000000ff1d00720c */ /* 0x000fe20003fa5270 */
[----:B------:R-:W-:Y:S01]  /*2900*/  IMAD.MOV.U32 R26, RZ, RZ, R5 ;  /* 0x000000ffff1a7224 */ /* 0x000fe200078e0005 */
[----:B------:R-:W-:-:S11]  /*2910*/  SEL R28, R27, RZ, P6 ;  /* 0x000000ff1b1c7207 */ /* 0x000fd60003000000 */
[----:B------:R-:W-:Y:S05]  /*2920*/  WARPSYNC.COLLECTIVE R25, `(.L_x_3516) ;  /* 0x0000000019087348 */ /* 0x000fea0003c00000 */
[----:B------:R0:W1:Y:S02]  /*2930*/  SHFL.UP P0, R27, R26, R23, R24 ;  /* 0x040000171a1b7389 */ /* 0x0000640000000018 */
[----:B01----:R-:W-:Y:S05]  /*2940*/  ENDCOLLECTIVE ;  /* 0x000000000000791b */ /* 0x003fea0003800000 */
.L_x_3516:
        /* <DEDUP_REMOVED lines=9> */
.L_x_3517:
        /* <DEDUP_REMOVED lines=8> */
.L_x_3518:
        /* <DEDUP_REMOVED lines=9> */
.L_x_3519:
        /* <DEDUP_REMOVED lines=9> */
.L_x_3520:
        /* <DEDUP_REMOVED lines=9> */
.L_x_3521:
[----:B------:R-:W-:Y:S01]  /*2c10*/  ISETP.NE.AND P5, PT, R29, RZ, PT ;  /* 0x000000ff1d00720c */ /* 0x000fe20003fa5270 */
[----:B------:R-:W-:Y:S01]  /*2c20*/  IMAD.MOV.U32 R26, RZ, RZ, R5 ;  /* 0x000000ffff1a7224 */ /* 0x000fe200078e0005 */
[----:B------:R-:W-:-:S11]  /*2c30*/  SEL R6, R27, RZ, P6 ;  /* 0x000000ff1b067207 */ /* 0x000fd60003000000 */
[----:B------:R-:W-:Y:S05]  /*2c40*/  WARPSYNC.COLLECTIVE R25, `(.L_x_3522) ;  /* 0x0000000019087348 */ /* 0x000fea0003c00000 */
[----:B------:R0:W1:Y:S02]  /*2c50*/  SHFL.UP P0, R27, R26, R23, R24 ;  /* 0x040000171a1b7389 */ /* 0x0000640000000018 */
[----:B01----:R-:W-:Y:S05]  /*2c60*/  ENDCOLLECTIVE ;  /* 0x000000000000791b */ /* 0x003fea0003800000 */
.L_x_3522:
[----:B------:R-:W-:Y:S01]  /*2c70*/  IADD3 R6, PT, PT, R29, R6, RZ ;  /* 0x000000061d067210 */ /* 0x000fe20007ffe0ff */
[----:B------:R-:W-:Y:S01]  /*2c80*/  IMAD.MOV.U32 R26, RZ, RZ, R0 ;  /* 0x000000ffff1a7224 */ /* 0x000fe200078e0000 */
[----:B------:R-:W-:-:S07]  /*2c90*/  MOV R28, R27 ;  /* 0x0000001b001c7202 */ /* 0x000fce0000000f00 */
[----:B------:R-:W-:Y:S05]  /*2ca0*/  WARPSYNC.COLLECTIVE R25, `(.L_x_3523) ;  /* 0x0000000019087348 */ /* 0x000fea0003c00000 */
[----:B------:R0:W1:Y:S02]  /*2cb0*/  SHFL.UP P0, R27, R26, R23, R24 ;  /* 0x040000171a1b7389 */ /* 0x0000640000000018 */
[----:B01----:R-:W-:Y:S05]  /*2cc0*/  ENDCOLLECTIVE ;  /* 0x000000000000791b */ /* 0x003fea0003800000 */
.L_x_3523:
        /* <DEDUP_REMOVED lines=10> */
.L_x_3524:
[----:B------:R-:W-:Y:S01]  /*2d70*/  IMAD.MOV.U32 R26, RZ, RZ, R5 ;  /* 0x000000ffff1a7224 */ /* 0x000fe200078e0005 */
[----:B------:R-:W-:-:S07]  /*2d80*/  MOV R6, R27 ;  /* 0x0000001b00067202 */ /* 0x000fce0000000f00 */
[----:B------:R-:W-:Y:S05]  /*2d90*/  WARPSYNC.COLLECTIVE R25, `(.L_x_3525) ;  /* 0x0000000019087348 */ /* 0x000fea0003c00000 */
[----:B------:R0:W1:Y:S02]  /*2da0*/  SHFL.UP P0, R27, R26, R23, R24 ;  /* 0x040000171a1b7389 */ /* 0x0000640000000018 */
[----:B01----:R-:W-:Y:S05]  /*2db0*/  ENDCOLLECTIVE ;  /* 0x000000000000791b */ /* 0x003fea0003800000 */
.L_x_3525:
[----:B------:R-:W-:Y:S02]  /*2dc0*/  MOV R26, R0 ;  /* 0x00000000001a7202 */ /* 0x000fe40000000f00 */
[----:B------:R-:W-:-:S07]  /*2dd0*/  MOV R5, R27 ;  /* 0x0000001b00057202 */ /* 0x000fce0000000f00 */
[----:B------:R-:W-:Y:S05]  /*2de0*/  WARPSYNC.COLLECTIVE R25, `(.L_x_3526) ;  /* 0x0000000019087348 */ /* 0x000fea0003c00000 */
[----:B------:R0:W1:Y:S02]  /*2df0*/  SHFL.UP P0, R27, R26, R23, R24 ;  /* 0x040000171a1b7389 */ /* 0x0000640000000018 */
[----:B01----:R-:W-:Y:S05]  /*2e00*/  ENDCOLLECTIVE ;  /* 0x000000000000791b */ /* 0x003fea0003800000 */
.L_x_3526:
[----:B------:R-:W-:Y:S05]  /*2e10*/  BRA `(.L_x_3527) ;  /* 0xfffffff000c07947 */ /* 0x000fea000383ffff */
.L_x_3528:
        /* <DEDUP_REMOVED lines=14> */
.L_x_3709:


//--------------------- .nv.shared.reserved.0     --------------------------
	.section	.nv.shared.reserved.0,"aw",@nobits
	.weak		__nv_reservedSMEM_offset_0_alias
	.size		__nv_reservedSMEM_offset_0_alias, 0, 64
	.other		__nv_reservedSMEM_offset_0_alias,@"STO_CUDA_RESERVED_SHARED STV_DEFAULT"
__nv_reservedSMEM_offset_0_alias:
	.zero		0
	.zero		64


//--------------------- .nv.global                --------------------------
	.section	.nv.global,"aw",@nobits
.nv.global:
	.type		_ZN62_INTERNAL_cf15bb87_31_group_norm_nhwc_fwd_two_pass_cu_d07e6dcf6thrust24THRUST_300001_SM_1000_NS12placeholders2_5E,@object
	.size		_ZN62_INTERNAL_cf15bb87_31_group_norm_nhwc_fwd_two_pass_cu_d07e6dcf6thrust24THRUST_300001_SM_1000_NS12placeholders2_5E,(_ZN62_INTERNAL_cf15bb87_31_group_norm_nhwc_fwd_two_pass_cu_d07e6dcf4cuda3std3__45__cpo6cbeginE - _ZN62_INTERNAL_cf15bb87_31_group_norm_nhwc_fwd_two_pass_cu_d07e6dcf6thrust24THRUST_300001_SM_1000_NS12placeholders2_5E)
_ZN62_INTERNAL_cf15bb87_31_group_norm_nhwc_fwd_two_pass_cu_d07e6dcf6thrust24THRUST_300001_SM_1000_NS12placeholders2_5E:
	.zero		1
	.type		_ZN62_INTERNAL_cf15bb87_31_group_norm_nhwc_fwd_two_pass_cu_d07e6dcf4cuda3std3__45__cpo6cbeginE,@object
	.size		_ZN62_INTERNAL_cf15bb87_31_group_norm_nhwc_fwd_two_pass_cu_d07e6dcf4cuda3std3__45__cpo6cbeginE,(_ZN62_INTERNAL_cf15bb87_31_group_norm_nhwc_fwd_two_pass_cu_d07e6dcf4cuda3std6ranges3__45__cpo6cbeginE - _ZN62_INTERNAL_cf15bb87_31_group_norm_nhwc_fwd_two_pass_cu_d07e6dcf4cuda3std3__45__cpo6cbeginE)
_ZN62_INTERNAL_cf15bb87_31_group_norm_nhwc_fwd_two_pass_cu_d07e6dcf4cuda3std3__45__cpo6cbeginE:
	.zero		1
	.type		_ZN62_INTERNAL_cf15bb87_31_group_norm_nhwc_fwd_two_pass_cu_d07e6dcf4cuda3std6ranges3__45__cpo6cbeginE,@object
	.size		_ZN62_INTERNAL_cf15bb87_31_group_norm_nhwc_fwd_two_pass_cu_d07e6dcf4cuda3std6ranges3__45__cpo6cbeginE,(_ZN62_INTERNAL_cf15bb87_31_group_norm_nhwc_fwd_two_pass_cu_d07e6dcf4cuda3std3__48in_placeE - _ZN62_INTERNAL_cf15bb87_31_group_norm_nhwc_fwd_two_pass_cu_d07e6dcf4cuda3std6ranges3__45__cpo6cbeginE)
_ZN62_INTERNAL_cf15bb87_31_group_norm_nhwc_fwd_two_pass_cu_d07e6dcf4cuda3std6ranges3__45__cpo6cbeginE:
	.zero		1
	.type		_ZN62_INTERNAL_cf15bb87_31_group_norm_nhwc_fwd_two_pass_cu_d07e6dcf4cuda3std3__48in_placeE,@object
	.size		_ZN62_INTERNAL_cf15bb87_31_group_norm_nhwc_fwd_two_pass_cu_d07e6dcf4cuda3std3__48in_placeE,(_ZN62_INTERNAL_cf15bb87_31_group_norm_nhwc_fwd_two_pass_cu_d07e6dcf4cuda3std6ranges3__45__cpo4sizeE - _ZN62_INTERNAL_cf15bb87_31_group_norm_nhwc_fwd_two_pass_cu_d07e6dcf4cuda3std3__48in_placeE)
_ZN62_INTERNAL_cf15bb87_31_group_norm_nhwc_fwd_two_pass_cu_d07e6dcf4cuda3std3__48in_placeE:
	.zero		1
	.type		_ZN62_INTERNAL_cf15bb87_31_group_norm_nhwc_fwd_two_pass_cu_d07e6dcf4cuda3std6ranges3__45__cpo4sizeE,@object
	.size		_ZN62_INTERNAL_cf15bb87_31_group_norm_nhwc_fwd_two_pass_cu_d07e6dcf4cuda3std6ranges3__45__cpo4sizeE,(_ZN62_INTERNAL_cf15bb87_31_group_norm_nhwc_fwd_two_pass_cu_d07e6dcf6thrust24THRUST_300001_SM_1000_NS12placeholders2_9E - _ZN62_INTERNAL_cf15bb87_31_group_norm_nhwc_fwd_two_pass_cu_d07e6dcf4cuda3std6ranges3__45__cpo4sizeE)
_ZN62_INTERNAL_cf15bb87_31_group_norm_nhwc_fwd_two_pass_cu_d07e6dcf4cuda3std6ranges3__45__cpo4sizeE:
	.zero		1
	.type		_ZN62_INTERNAL_cf15bb87_31_group_norm_nhwc_fwd_two_pass_cu_d07e6dcf6thrust24THRUST_300001_SM_1000_NS12placeholders2_9E,@object
	.size		_ZN62_INTERNAL_cf15bb87_31_group_norm_nhwc_fwd_two_pass_cu_d07e6dcf6thrust24THRUST_300001_SM_1000_NS12placeholders2_9E,(_ZN62_INTERNAL_cf15bb87_31_group_norm_nhwc_fwd_two_pass_cu_d07e6dcf4cuda3std3__45__cpo7crbeginE - _ZN62_INTERNAL_cf15bb87_31_group_norm_nhwc_fwd_two_pass_cu_d07e6dcf6thrust24THRUST_300001_SM_1000_NS12placeholders2_9E)
_ZN62_INTERNAL_cf15bb87_31_group_norm_nhwc_fwd_two_pass_cu_d07e6dcf6thrust24THRUST_300001_SM_1000_NS12placeholders2_9E:
	.zero		1
	.type		_ZN62_INTERNAL_cf15bb87_31_group_norm_nhwc_fwd_two_pass_cu_d07e6dcf4cuda3std3__45__cpo7crbeginE,@object
	.size		_ZN62_INTERNAL_cf15bb87_31_group_norm_nhwc_fwd_two_pass_cu_d07e6dcf4cuda3std3__45__cpo7crbeginE,(_ZN62_INTERNAL_cf15bb87_31_group_norm_nhwc_fwd_two_pass_cu_d07e6dcf4cuda3std6ranges3__45__cpo4nextE - _ZN62_INTERNAL_cf15bb87_31_group_norm_nhwc_fwd_two_pass_cu_d07e6dcf4cuda3std3__45__cpo7crbeginE)
_ZN62_INTERNAL_cf15bb87_31_group_norm_nhwc_fwd_two_pass_cu_d07e6dcf4cuda3std3__45__cpo7crbeginE:
	.zero		1
	.type		_ZN62_INTERNAL_cf15bb87_31_group_norm_nhwc_fwd_two_pass_cu_d07e6dcf4cuda3std6ranges3__45__cpo4nextE,@object
	.size		_ZN62_INTERNAL_cf15bb87_31_group_norm_nhwc_fwd_two_pass_cu_d07e6dcf4cuda3std6ranges3__45__cpo4nextE,(_ZN62_INTERNAL_cf15bb87_31_group_norm_nhwc_fwd_two_pass_cu_d07e6dcf4cuda3std6ranges3__45__cpo4swapE - _ZN62_INTERNAL_cf15bb87_31_group_norm_nhwc_fwd_two_pass_cu_d07e6dcf4cuda3std6ranges3__45__cpo4nextE)
_ZN62_INTERNAL_cf15bb87_31_group_norm_nhwc_fwd_two_pass_cu_d07e6dcf4cuda3std6ranges3__45__cpo4nextE:
	.zero		1
	.type		_ZN62_INTERNAL_cf15bb87_31_group_norm_nhwc_fwd_two_pass_cu_d07e6dcf4cuda3std6ranges3__45__cpo4swapE,@object
	.size		_ZN62_INTERNAL_cf15bb87_31_group_norm_nhwc_fwd_two_pass_cu_d07e6dcf4cuda3std6ranges3__45__cpo4swapE,(_ZN62_INTERNAL_cf15bb87_31_group_norm_nhwc_fwd_two_pass_cu_d07e6dcf6thrust24THRUST_300001_SM_1000_NS12placeholders2_1E - _ZN62_INTERNAL_cf15bb87_31_group_norm_nhwc_fwd_two_pass_cu_d07e6dcf4cuda3std6ranges3__45__cpo4swapE)
_ZN62_INTERNAL_cf15bb87_31_group_norm_nhwc_fwd_two_pass_cu_d07e6dcf4cuda3std6ranges3__45__cpo4swapE:
	.zero		1
	.type		_ZN62_INTERNAL_cf15bb87_31_group_norm_nhwc_fwd_two_pass_cu_d07e6dcf6thrust24THRUST_300001_SM_1000_NS12placeholders2_1E,@object
	.size		_ZN62_INTERNAL_cf15bb87_31_group_norm_nhwc_fwd_two_pass_cu_d07e6dcf6thrust24THRUST_300001_SM_1000_NS12placeholders2_1E,(_ZN62_INTERNAL_cf15bb87_31_group_norm_nhwc_fwd_two_pass_cu_d07e6dcf6thrust24THRUST_300001_SM_1000_NS12placeholders2_3E - _ZN62_INTERNAL_cf15bb87_31_group_norm_nhwc_fwd_two_pass_cu_d07e6dcf6thrust24THRUST_300001_SM_1000_NS12placeholders2_1E)
_ZN62_INTERNAL_cf15bb87_31_group_norm_nhwc_fwd_two_pass_cu_d07e6dcf6thrust24THRUST_300001_SM_1000_NS12placeholders2_1E:
	.zero		1
	.type		_ZN62_INTERNAL_cf15bb87_31_group_norm_nhwc_fwd_two_pass_cu_d07e6dcf6thrust24THRUST_300001_SM_1000_NS12placeholders2_3E,@object
	.size		_ZN62_INTERNAL_cf15bb87_31_group_norm_nhwc_fwd_two_pass_cu_d07e6dcf6thrust24THRUST_300001_SM_1000_NS12placeholders2_3E,(_ZN62_INTERNAL_cf15bb87_31_group_norm_nhwc_fwd_two_pass_cu_d07e6dcf4cuda3std3__45__cpo5beginE - _ZN62_INTERNAL_cf15bb87_31_group_norm_nhwc_fwd_two_pass_cu_d07e6dcf6thrust24THRUST_300001_SM_1000_NS12placeholders2_3E)
_ZN62_INTERNAL_cf15bb87_31_group_norm_nhwc_fwd_two_pass_cu_d07e6dcf6thrust24THRUST_300001_SM_1000_NS12placeholders2_3E:
	.zero		1
	.type		_ZN62_INTERNAL_cf15bb87_31_group_norm_nhwc_fwd_two_pass_cu_d07e6dcf4cuda3std3__45__cpo5beginE,@object
	.size		_ZN62_INTERNAL_cf15bb87_31_group_norm_nhwc_fwd_two_pass_cu_d07e6dcf4cuda3std3__45__cpo5beginE,(_ZN62_INTERNAL_cf15bb87_31_group_norm_nhwc_fwd_two_pass_cu_d07e6dcf4cuda3std6ranges3__45__cpo5beginE - _ZN62_INTERNAL_cf15bb87_31_group_norm_nhwc_fwd_two_pass_cu_d07e6dcf4cuda3std3__45__cpo5beginE)
_ZN62_INTERNAL_cf15bb87_31_group_norm_nhwc_fwd_two_pass_cu_d07e6dcf4cuda3std3__45__cpo5beginE:
	.zero		1
	.type		_ZN62_INTERNAL_cf15bb87_31_group_norm_nhwc_fwd_two_pass_cu_d07e6dcf4cuda3std6ranges3__45__cpo5beginE,@object
	.size		_ZN62_INTERNAL_cf15bb87_31_group_norm_nhwc_fwd_two_pass_cu_d07e6dcf4cuda3std6ranges3__45__cpo5beginE,(_ZN62_INTERNAL_cf15bb87_31_group_norm_nhwc_fwd_two_pass_cu_d07e6dcf4cuda3std3__464_GLOBAL__N__cf15bb87_31_group_norm_nhwc_fwd_two_pass_cu_d07e6dcf6ignoreE - _ZN62_INTERNAL_cf15bb87_31_group_norm_nhwc_fwd_two_pass_cu_d07e6dcf4cuda3std6ranges3__45__cpo5beginE)
_ZN62_INTERNAL_cf15bb87_31_group_norm_nhwc_fwd_two_pass_cu_d07e6dcf4cuda3std6ranges3__45__cpo5beginE:
	.zero		1
	.type		_ZN62_INTERNAL_cf15bb87_31_group_norm_nhwc_fwd_two_pass_cu_d07e6dcf4cuda3std3__464_GLOBAL__N__cf15bb87_31_group_norm_nhwc_fwd_two_pass_cu_d07e6dcf6ignoreE,@object
	.size		_ZN62_INTERNAL_cf15bb87_31_group_norm_nhwc_fwd_two_pass_cu_d07e6dcf4cuda3std3__464_GLOBAL__N__cf15bb87_31_group_norm_nhwc_fwd_two_pass_cu_d07e6dcf6ignoreE,(_ZN62_INTERNAL_cf15bb87_31_group_norm_nhwc_fwd_two_pass_cu_d07e6dcf4cuda3std6ranges3__45__cpo4dataE - _ZN62_INTERNAL_cf15bb87_31_group_norm_nhwc_fwd_two_pass_cu_d07e6dcf4cuda3std3__464_GLOBAL__N__cf15bb87_31_group_norm_nhwc_fwd_two_pass_cu_d07e6dcf6ignoreE)
_ZN62_INTERNAL_cf15bb87_31_group_norm_nhwc_fwd_two_pass_cu_d07e6dcf4cuda3std3__464_GLOBAL__N__cf15bb87_31_group_norm_nhwc_fwd_two_pass_cu_d07e6dcf6ignoreE:
	.zero		1
	.type		_ZN62_INTERNAL_cf15bb87_31_group_norm_nhwc_fwd_two_pass_cu_d07e6dcf4cuda3std6ranges3__45__cpo4dataE,@object
	.size		_ZN62_INTERNAL_cf15bb87_31_group_norm_nhwc_fwd_two_pass_cu_d07e6dcf4cuda3std6ranges3__45__cpo4dataE,(_ZN62_INTERNAL_cf15bb87_31_group_norm_nhwc_fwd_two_pass_cu_d07e6dcf6thrust24THRUST_300001_SM_1000_NS12placeholders2_7E - _ZN62_INTERNAL_cf15bb87_31_group_norm_nhwc_fwd_two_pass_cu_d07e6dcf4cuda3std6ranges3__45__cpo4dataE)
_ZN62_INTERNAL_cf15bb87_31_group_norm_nhwc_fwd_two_pass_cu_d07e6dcf4cuda3std6ranges3__45__cpo4dataE:
	.zero		1
	.type		_ZN62_INTERNAL_cf15bb87_31_group_norm_nhwc_fwd_two_pass_cu_d07e6dcf6thrust24THRUST_300001_SM_1000_NS12placeholders2_7E,@object
	.size		_ZN62_INTERNAL_cf15bb87_31_group_norm_nhwc_fwd_two_pass_cu_d07e6dcf6thrust24THRUST_300001_SM_1000_NS12placeholders2_7E,(_ZN62_INTERNAL_cf15bb87_31_group_norm_nhwc_fwd_two_pass_cu_d07e6dcf4cuda3std3__45__cpo6rbeginE - _ZN62_INTERNAL_cf15bb87_31_group_norm_nhwc_fwd_two_pass_cu_d07e6dcf6thrust24THRUST_300001_SM_1000_NS12placeholders2_7E)
_ZN62_INTERNAL_cf15bb87_31_group_norm_nhwc_fwd_two_pass_cu_d07e6dcf6thrust24THRUST_300001_SM_1000_NS12placeholders2_7E:
	.zero		1
	.type		_ZN62_INTERNAL_cf15bb87_31_group_norm_nhwc_fwd_two_pass_cu_d07e6dcf4cuda3std3__45__cpo6rbeginE,@object
	.size		_ZN62_INTERNAL_cf15bb87_31_group_norm_nhwc_fwd_two_pass_cu_d07e6dcf4cuda3std3__45__cpo6rbeginE,(_ZN62_INTERNAL_cf15bb87_31_group_norm_nhwc_fwd_two_pass_cu_d07e6dcf4cuda3std6ranges3__45__cpo7advanceE - _ZN62_INTERNAL_cf15bb87_31_group_norm_nhwc_fwd_two_pass_cu_d07e6dcf4cuda3std3__45__cpo6rbeginE)
_ZN62_INTERNAL_cf15bb87_31_group_norm_nhwc_fwd_two_pass_cu_d07e6dcf4cuda3std3__45__cpo6rbeginE:
	.zero		1
	.type		_ZN62_INTERNAL_cf15bb87_31_group_norm_nhwc_fwd_two_pass_cu_d07e6dcf4cuda3std6ranges3__45__cpo7advanceE,@object
	.size		_ZN62_INTERNAL_cf15bb87_31_group_norm_nhwc_fwd_two_pass_cu_d07e6dcf4cuda3std6ranges3__45__cpo7advanceE,(_ZN62_INTERNAL_cf15bb87_31_group_norm_nhwc_fwd_two_pass_cu_d07e6dcf4cuda3std3__47nulloptE - _ZN62_INTERNAL_cf15bb87_31_group_norm_nhwc_fwd_two_pass_cu_d07e6dcf4cuda3std6ranges3__45__cpo7advanceE)
_ZN62_INTERNAL_cf15bb87_31_group_norm_nhwc_fwd_two_pass_cu_d07e6dcf4cuda3std6ranges3__45__cpo7advanceE:
	.zero		1
	.type		_ZN62_INTERNAL_cf15bb87_31_group_norm_nhwc_fwd_two_pass_cu_d07e6dcf4cuda3std3__47nulloptE,@object
	.size		_ZN62_INTERNAL_cf15bb87_31_group_norm_nhwc_fwd_two_pass_cu_d07e6dcf4cuda3std3__47nulloptE,(_ZN62_INTERNAL_cf15bb87_31_group_norm_nhwc_fwd_two_pass_cu_d07e6dcf4cuda3std6ranges3__45__cpo8distanceE - _ZN62_INTERNAL_cf15bb87_31_group_norm_nhwc_fwd_two_pass_cu_d07e6dcf4cuda3std3__47nulloptE)
_ZN62_INTERNAL_cf15bb87_31_group_norm_nhwc_fwd_two_pass_cu_d07e6dcf4cuda3std3__47nulloptE:
	.zero		1
	.type		_ZN62_INTERNAL_cf15bb87_31_group_norm_nhwc_fwd_two_pass_cu_d07e6dcf4cuda3std6ranges3__45__cpo8distanceE,@object
	.size		_ZN62_INTERNAL_cf15bb87_31_group_norm_nhwc_fwd_two_pass_cu_d07e6dcf4cuda3std6ranges3__45__cpo8distanceE,(_ZN62_INTERNAL_cf15bb87_31_group_norm_nhwc_fwd_two_pass_cu_d07e6dcf6thrust24THRUST_300001_SM_1000_NS12placeholders2_6E - _ZN62_INTERNAL_cf15bb87_31_group_norm_nhwc_fwd_two_pass_cu_d07e6dcf4cuda3std6ranges3__45__cpo8distanceE)
_ZN62_INTERNAL_cf15bb87_31_group_norm_nhwc_fwd_two_pass_cu_d07e6dcf4cuda3std6ranges3__45__cpo8distanceE:
	.zero		1
	.type		_ZN62_INTERNAL_cf15bb87_31_group_norm_nhwc_fwd_two_pass_cu_d07e6dcf6thrust24THRUST_300001_SM_1000_NS12placeholders2_6E,@object
	.size		_ZN62_INTERNAL_cf15bb87_31_group_norm_nhwc_fwd_two_pass_cu_d07e6dcf6thrust24THRUST_300001_SM_1000_NS12placeholders2_6E,(_ZN62_INTERNAL_cf15bb87_31_group_norm_nhwc_fwd_two_pass_cu_d07e6dcf4cuda3std3__45__cpo4cendE - _ZN62_INTERNAL_cf15bb87_31_group_norm_nhwc_fwd_two_pass_cu_d07e6dcf6thrust24THRUST_300001_SM_1000_NS12placeholders2_6E)
_ZN62_INTERNAL_cf15bb87_31_group_norm_nhwc_fwd_two_pass_cu_d07e6dcf6thrust24THRUST_300001_SM_1000_NS12placeholders2_6E:
	.zero		1
	.type		_ZN62_INTERNAL_cf15bb87_31_group_norm_nhwc_fwd_two_pass_cu_d07e6dcf4cuda3std3__45__cpo4cendE,@object
	.size		_ZN62_INTERNAL_cf15bb87_31_group_norm_nhwc_fwd_two_pass_cu_d07e6dcf4cuda3std3__45__cpo4cendE,(_ZN62_INTERNAL_cf15bb87_31_group_norm_nhwc_fwd_two_pass_cu_d07e6dcf4cuda3std6ranges3__45__cpo4cendE - _ZN62_INTERNAL_cf15bb87_31_group_norm_nhwc_fwd_two_pass_cu_d07e6dcf4cuda3std3__45__cpo4cendE)
_ZN62_INTERNAL_cf15bb87_31_group_norm_nhwc_fwd_two_pass_cu_d07e6dcf4cuda3std3__45__cpo4cendE:
	.zero		1
	.type		_ZN62_INTERNAL_cf15bb87_31_group_norm_nhwc_fwd_two_pass_cu_d07e6dcf4cuda3std6ranges3__45__cpo4cendE,@object
	.size		_ZN62_INTERNAL_cf15bb87_31_group_norm_nhwc_fwd_two_pass_cu_d07e6dcf4cuda3std6ranges3__45__cpo4cendE,(_ZN62_INTERNAL_cf15bb87_31_group_norm_nhwc_fwd_two_pass_cu_d07e6dcf4cuda3std3__420unreachable_sentinelE - _ZN62_INTERNAL_cf15bb87_31_group_norm_nhwc_fwd_two_pass_cu_d07e6dcf4cuda3std6ranges3__45__cpo4cendE)
_ZN62_INTERNAL_cf15bb87_31_group_norm_nhwc_fwd_two_pass_cu_d07e6dcf4cuda3std6ranges3__45__cpo4cendE:
	.zero		1
	.type		_ZN62_INTERNAL_cf15bb87_31_group_norm_nhwc_fwd_two_pass_cu_d07e6dcf4cuda3std3__420unreachable_sentinelE,@object
	.size		_ZN62_INTERNAL_cf15bb87_31_group_norm_nhwc_fwd_two_pass_cu_d07e6dcf4cuda3std3__420unreachable_sentinelE,(_ZN62_INTERNAL_cf15bb87_31_group_norm_nhwc_fwd_two_pass_cu_d07e6dcf4cuda3std6ranges3__45__cpo5ssizeE - _ZN62_INTERNAL_cf15bb87_31_group_norm_nhwc_fwd_two_pass_cu_d07e6dcf4cuda3std3__420unreachable_sentinelE)
_ZN62_INTERNAL_cf15bb87_31_group_norm_nhwc_fwd_two_pass_cu_d07e6dcf4cuda3std3__420unreachable_sentinelE:
	.zero		1
	.type		_ZN62_INTERNAL_cf15bb87_31_group_norm_nhwc_fwd_two_pass_cu_d07e6dcf4cuda3std6ranges3__45__cpo5ssizeE,@object
	.size		_ZN62_INTERNAL_cf15bb87_31_group_norm_nhwc_fwd_two_pass_cu_d07e6dcf4cuda3std6ranges3__45__cpo5ssizeE,(_ZN62_INTERNAL_cf15bb87_31_group_norm_nhwc_fwd_two_pass_cu_d07e6dcf6thrust24THRUST_300001_SM_1000_NS12placeholders3_10E - _ZN62_INTERNAL_cf15bb87_31_group_norm_nhwc_fwd_two_pass_cu_d07e6dcf4cuda3std6ranges3__45__cpo5ssizeE)
_ZN62_INTERNAL_cf15bb87_31_group_norm_nhwc_fwd_two_pass_cu_d07e6dcf4cuda3std6ranges3__45__cpo5ssizeE:
	.zero		1
	.type		_ZN62_INTERNAL_cf15bb87_31_group_norm_nhwc_fwd_two_pass_cu_d07e6dcf6thrust24THRUST_300001_SM_1000_NS12placeholders3_10E,@object
	.size		_ZN62_INTERNAL_cf15bb87_31_group_norm_nhwc_fwd_two_pass_cu_d07e6dcf6thrust24THRUST_300001_SM_1000_NS12placeholders3_10E,(_ZN62_INTERNAL_cf15bb87_31_group_norm_nhwc_fwd_two_pass_cu_d07e6dcf4cuda3std3__45__cpo5crendE - _ZN62_INTERNAL_cf15bb87_31_group_norm_nhwc_fwd_two_pass_cu_d07e6dcf6thrust24THRUST_300001_SM_1000_NS12placeholders3_10E)
_ZN62_INTERNAL_cf15bb87_31_group_norm_nhwc_fwd_two_pass_cu_d07e6dcf6thrust24THRUST_300001_SM_1000_NS12placeholders3_10E:
	.zero		1
	.type		_ZN62_INTERNAL_cf15bb87_31_group_norm_nhwc_fwd_two_pass_cu_d07e6dcf4cuda3std3__45__cpo5crendE,@object
	.size		_ZN62_INTERNAL_cf15bb87_31_group_norm_nhwc_fwd_two_pass_cu_d07e6dcf4cuda3std3__45__cpo5crendE,(_ZN62_INTERNAL_cf15bb87_31_group_norm_nhwc_fwd_two_pass_cu_d07e6dcf4cuda3std6ranges3__45__cpo4prevE - _ZN62_INTERNAL_cf15bb87_31_group_norm_nhwc_fwd_two_pass_cu_d07e6dcf4cuda3std3__45__cpo5crendE)
_ZN62_INTERNAL_cf15bb87_31_group_norm_nhwc_fwd_two_pass_cu_d07e6dcf4cuda3std3__45__cpo5crendE:
	.zero		1
	.type		_ZN62_INTERNAL_cf15bb87_31_group_norm_nhwc_fwd_two_pass_cu_d07e6dcf4cuda3std6ranges3__45__cpo4prevE,@object
	.size		_ZN62_INTERNAL_cf15bb87_31_group_norm_nhwc_fwd_two_pass_cu_d07e6dcf4cuda3std6ranges3__45__cpo4prevE,(_ZN62_INTERNAL_cf15bb87_31_group_norm_nhwc_fwd_two_pass_cu_d07e6dcf4cuda3std6ranges3__45__cpo9iter_moveE - _ZN62_INTERNAL_cf15bb87_31_group_norm_nhwc_fwd_two_pass_cu_d07e6dcf4cuda3std6ranges3__45__cpo4prevE)
_ZN62_INTERNAL_cf15bb87_31_group_norm_nhwc_fwd_two_pass_cu_d07e6dcf4cuda3std6ranges3__45__cpo4prevE:
	.zero		1
	.type		_ZN62_INTERNAL_cf15bb87_31_group_norm_nhwc_fwd_two_pass_cu_d07e6dcf4cuda3std6ranges3__45__cpo9iter_moveE,@object
	.size		_ZN62_INTERNAL_cf15bb87_31_group_norm_nhwc_fwd_two_pass_cu_d07e6dcf4cuda3std6ranges3__45__cpo9iter_moveE,(_ZN62_INTERNAL_cf15bb87_31_group_norm_nhwc_fwd_two_pass_cu_d07e6dcf6thrust24THRUST_300001_SM_1000_NS12placeholders2_2E - _ZN62_INTERNAL_cf15bb87_31_group_norm_nhwc_fwd_two_pass_cu_d07e6dcf4cuda3std6ranges3__45__cpo9iter_moveE)
_ZN62_INTERNAL_cf15bb87_31_group_norm_nhwc_fwd_two_pass_cu_d07e6dcf4cuda3std6ranges3__45__cpo9iter_moveE:
	.zero		1
	.type		_ZN62_INTERNAL_cf15bb87_31_group_norm_nhwc_fwd_two_pass_cu_d07e6dcf6thrust24THRUST_300001_SM_1000_NS12placeholders2_2E,@object
	.size		_ZN62_INTERNAL_cf15bb87_31_group_norm_nhwc_fwd_two_pass_cu_d07e6dcf6thrust24THRUST_300001_SM_1000_NS12placeholders2_2E,(_ZN62_INTERNAL_cf15bb87_31_group_norm_nhwc_fwd_two_pass_cu_d07e6dcf6thrust24THRUST_300001_SM_1000_NS12placeholders2_4E - _ZN62_INTERNAL_cf15bb87_31_group_norm_nhwc_fwd_two_pass_cu_d07e6dcf6thrust24THRUST_300001_SM_1000_NS12placeholders2_2E)
_ZN62_INTERNAL_cf15bb87_31_group_norm_nhwc_fwd_two_pass_cu_d07e6dcf6thrust24THRUST_300001_SM_1000_NS12placeholders2_2E:
	.zero		1
	.type		_ZN62_INTERNAL_cf15bb87_31_group_norm_nhwc_fwd_two_pass_cu_d07e6dcf6thrust24THRUST_300001_SM_1000_NS12placeholders2_4E,@object
	.size		_ZN62_INTERNAL_cf15bb87_31_group_norm_nhwc_fwd_two_pass_cu_d07e6dcf6thrust24THRUST_300001_SM_1000_NS12placeholders2_4E,(_ZN62_INTERNAL_cf15bb87_31_group_norm_nhwc_fwd_two_pass_cu_d07e6dcf4cuda3std3__45__cpo3endE - _ZN62_INTERNAL_cf15bb87_31_group_norm_nhwc_fwd_two_pass_cu_d07e6dcf6thrust24THRUST_300001_SM_1000_NS12placeholders2_4E)
_ZN62_INTERNAL_cf15bb87_31_group_norm_nhwc_fwd_two_pass_cu_d07e6dcf6thrust24THRUST_300001_SM_1000_NS12placeholders2_4E:
	.zero		1
	.type		_ZN62_INTERNAL_cf15bb87_31_group_norm_nhwc_fwd_two_pass_cu_d07e6dcf4cuda3std3__45__cpo3endE,@object
	.size		_ZN62_INTERNAL_cf15bb87_31_group_norm_nhwc_fwd_two_pass_cu_d07e6dcf4cuda3std3__45__cpo3endE,(_ZN62_INTERNAL_cf15bb87_31_group_norm_nhwc_fwd_two_pass_cu_d07e6dcf4cuda3std6ranges3__45__cpo3endE - _ZN62_INTERNAL_cf15bb87_31_group_norm_nhwc_fwd_two_pass_cu_d07e6dcf4cuda3std3__45__cpo3endE)
_ZN62_INTERNAL_cf15bb87_31_group_norm_nhwc_fwd_two_pass_cu_d07e6dcf4cuda3std3__45__cpo3endE:
	.zero		1
	.type		_ZN62_INTERNAL_cf15bb87_31_group_norm_nhwc_fwd_two_pass_cu_d07e6dcf4cuda3std6ranges3__45__cpo3endE,@object
	.size		_ZN62_INTERNAL_cf15bb87_31_group_norm_nhwc_fwd_two_pass_cu_d07e6dcf4cuda3std6ranges3__45__cpo3endE,(_ZN62_INTERNAL_cf15bb87_31_group_norm_nhwc_fwd_two_pass_cu_d07e6dcf4cuda3std3__419piecewise_constructE - _ZN62_INTERNAL_cf15bb87_31_group_norm_nhwc_fwd_two_pass_cu_d07e6dcf4cuda3std6ranges3__45__cpo3endE)
_ZN62_INTERNAL_cf15bb87_31_group_norm_nhwc_fwd_two_pass_cu_d07e6dcf4cuda3std6ranges3__45__cpo3endE:
	.zero		1
	.type		_ZN62_INTERNAL_cf15bb87_31_group_norm_nhwc_fwd_two_pass_cu_d07e6dcf4cuda3std3__419piecewise_constructE,@object
	.size		_ZN62_INTERNAL_cf15bb87_31_group_norm_nhwc_fwd_two_pass_cu_d07e6dcf4cuda3std3__419piecewise_constructE,(_ZN62_INTERNAL_cf15bb87_31_group_norm_nhwc_fwd_two_pass_cu_d07e6dcf4cuda3std6ranges3__45__cpo5cdataE - _ZN62_INTERNAL_cf15bb87_31_group_norm_nhwc_fwd_two_pass_cu_d07e6dcf4cuda3std3__419piecewise_constructE)
_ZN62_INTERNAL_cf15bb87_31_group_norm_nhwc_fwd_two_pass_cu_d07e6dcf4cuda3std3__419piecewise_constructE:
	.zero		1
	.type		_ZN62_INTERNAL_cf15bb87_31_group_norm_nhwc_fwd_two_pass_cu_d07e6dcf4cuda3std6ranges3__45__cpo5cdataE,@object
	.size		_ZN62_INTERNAL_cf15bb87_31_group_norm_nhwc_fwd_two_pass_cu_d07e6dcf4cuda3std6ranges3__45__cpo5cdataE,(_ZN62_INTERNAL_cf15bb87_31_group_norm_nhwc_fwd_two_pass_cu_d07e6dcf6thrust24THRUST_300001_SM_1000_NS12placeholders2_8E - _ZN62_INTERNAL_cf15bb87_31_group_norm_nhwc_fwd_two_pass_cu_d07e6dcf4cuda3std6ranges3__45__cpo5cdataE)
_ZN62_INTERNAL_cf15bb87_31_group_norm_nhwc_fwd_two_pass_cu_d07e6dcf4cuda3std6ranges3__45__cpo5cdataE:
	.zero		1
	.type		_ZN62_INTERNAL_cf15bb87_31_group_norm_nhwc_fwd_two_pass_cu_d07e6dcf6thrust24THRUST_300001_SM_1000_NS12placeholders2_8E,@object
	.size		_ZN62_INTERNAL_cf15bb87_31_group_norm_nhwc_fwd_two_pass_cu_d07e6dcf6thrust24THRUST_300001_SM_1000_NS12placeholders2_8E,(_ZN62_INTERNAL_cf15bb87_31_group_norm_nhwc_fwd_two_pass_cu_d07e6dcf4cuda3std3__45__cpo4rendE - _ZN62_INTERNAL_cf15bb87_31_group_norm_nhwc_fwd_two_pass_cu_d07e6dcf6thrust24THRUST_300001_SM_1000_NS12placeholders2_8E)
_ZN62_INTERNAL_cf15bb87_31_group_norm_nhwc_fwd_two_pass_cu_d07e6dcf6thrust24THRUST_300001_SM_1000_NS12placeholders2_8E:
	.zero		1
	.type		_ZN62_INTERNAL_cf15bb87_31_group_norm_nhwc_fwd_two_pass_cu_d07e6dcf4cuda3std3__45__cpo4rendE,@object
	.size		_ZN62_INTERNAL_cf15bb87_31_group_norm_nhwc_fwd_two_pass_cu_d07e6dcf4cuda3std3__45__cpo4rendE,(_ZN62_INTERNAL_cf15bb87_31_group_norm_nhwc_fwd_two_pass_cu_d07e6dcf4cuda3std6ranges3__45__cpo9iter_swapE - _ZN62_INTERNAL_cf15bb87_31_group_norm_nhwc_fwd_two_pass_cu_d07e6dcf4cuda3std3__45__cpo4rendE)
_ZN62_INTERNAL_cf15bb87_31_group_norm_nhwc_fwd_two_pass_cu_d07e6dcf4cuda3std3__45__cpo4rendE:
	.zero		1
	.type		_ZN62_INTERNAL_cf15bb87_31_group_norm_nhwc_fwd_two_pass_cu_d07e6dcf4cuda3std6ranges3__45__cpo9iter_swapE,@object
	.size		_ZN62_INTERNAL_cf15bb87_31_group_norm_nhwc_fwd_two_pass_cu_d07e6dcf4cuda3std6ranges3__45__cpo9iter_swapE,(_ZN62_INTERNAL_cf15bb87_31_group_norm_nhwc_fwd_two_pass_cu_d07e6dcf4cuda3std3__48unexpectE - _ZN62_INTERNAL_cf15bb87_31_group_norm_nhwc_fwd_two_pass_cu_d07e6dcf4cuda3std6ranges3__45__cpo9iter_swapE)
_ZN62_INTERNAL_cf15bb87_31_group_norm_nhwc_fwd_two_pass_cu_d07e6dcf4cuda3std6ranges3__45__cpo9iter_swapE:
	.zero		1
	.type		_ZN62_INTERNAL_cf15bb87_31_group_norm_nhwc_fwd_two_pass_cu_d07e6dcf4cuda3std3__48unexpectE,@object
	.size		_ZN62_INTERNAL_cf15bb87_31_group_norm_nhwc_fwd_two_pass_cu_d07e6dcf4cuda3std3__48unexpectE,(_ZN62_INTERNAL_cf15bb87_31_group_norm_nhwc_fwd_two_pass_cu_d07e6dcf6thrust24THRUST_300001_SM_1000_NS6system6detail10sequential3seqE - _ZN62_INTERNAL_cf15bb87_31_group_norm_nhwc_fwd_two_pass_cu_d07e6dcf4cuda3std3__48unexpectE)
_ZN62_INTERNAL_cf15bb87_31_group_norm_nhwc_fwd_two_pass_cu_d07e6dcf4cuda3std3__48unexpectE:
	.zero		1
	.type		_ZN62_INTERNAL_cf15bb87_31_group_norm_nhwc_fwd_two_pass_cu_d07e6dcf6thrust24THRUST_300001_SM_1000_NS6system6detail10sequential3seqE,@object
	.size		_ZN62_INTERNAL_cf15bb87_31_group_norm_nhwc_fwd_two_pass_cu_d07e6dcf6thrust24THRUST_300001_SM_1000_NS6system6detail10sequential3seqE,(.L_29 - _ZN62_INTERNAL_cf15bb87_31_group_norm_nhwc_fwd_two_pass_cu_d07e6dcf6thrust24THRUST_300001_SM_1000_NS6system6detail10sequential3seqE)
_ZN62_INTERNAL_cf15bb87_31_group_norm_nhwc_fwd_two_pass_cu_d07e6dcf6thrust24THRUST_300001_SM_1000_NS6system6detail10sequential3seqE:
	.zero		1
.L_29:


//--------------------- .nv.shared._Z30group_norm_nhwc_fwd_sum_kernelI11Fp32IOFp32WLi196EEv26Group_norm_nhwc_fwd_params --------------------------
	.section	.nv.shared._Z30group_norm_nhwc_fwd_sum_kernelI11Fp32IOFp32WLi196EEv26Group_norm_nhwc_fwd_params,"aw",@nobits
	.sectionflags	@""
	.align	16
.nv.shared._Z30group_norm_nhwc_fwd_sum_kernelI11Fp32IOFp32WLi196EEv26Group_norm_nhwc_fwd_params:
	.zero		5488


//--------------------- .nv.shared._Z30group_norm_nhwc_fwd_sum_kernelI11Fp32IOFp32WLi168EEv26Group_norm_nhwc_fwd_params --------------------------
	.section	.nv.shared._Z30group_norm_nhwc_fwd_sum_kernelI11Fp32IOFp32WLi168EEv26Group_norm_nhwc_fwd_params,"aw",@nobits
	.sectionflags	@""
	.align	16
.nv.shared._Z30group_norm_nhwc_fwd_sum_kernelI11Fp32IOFp32WLi168EEv26Group_norm_nhwc_fwd_params:
	.zero		5264


//--------------------- .nv.shared._Z30group_norm_nhwc_fwd_sum_kernelI11Fp32IOFp32WLi64EEv26Group_norm_nhwc_fwd_params --------------------------
	.section	.nv.shared._Z30group_norm_nhwc_fwd_sum_kernelI11Fp32IOFp32WLi64EEv26Group_norm_nhwc_fwd_params,"aw",@nobits
	.sectionflags	@""
	.align	16
.nv.shared._Z30group_norm_nhwc_fwd_sum_kernelI11Fp32IOFp32WLi64EEv26Group_norm_nhwc_fwd_params:
	.zero		2336


//--------------------- .nv.shared._Z30group_norm_nhwc_fwd_sum_kernelI11Fp32IOFp32WLi128EEv26Group_norm_nhwc_fwd_params --------------------------
	.section	.nv.shared._Z30group_norm_nhwc_fwd_sum_kernelI11Fp32IOFp32WLi128EEv26Group_norm_nhwc_fwd_params,"aw",@nobits
	.sectionflags	@""
	.align	16
.nv.shared._Z30group_norm_nhwc_fwd_sum_kernelI11Fp32IOFp32WLi128EEv26Group_norm_nhwc_fwd_params:
	.zero		4000


//--------------------- .nv.shared._Z30group_norm_nhwc_fwd_sum_kernelI11Fp32IOFp32WLi192EEv26Group_norm_nhwc_fwd_params --------------------------
	.section	.nv.shared._Z30group_norm_nhwc_fwd_sum_kernelI11Fp32IOFp32WLi192EEv26Group_norm_nhwc_fwd_params,"aw",@nobits
	.sectionflags	@""
	.align	16
.nv.shared._Z30group_norm_nhwc_fwd_sum_kernelI11Fp32IOFp32WLi192EEv26Group_norm_nhwc_fwd_params:
	.zero		5280


//--------------------- .nv.shared._Z30group_norm_nhwc_fwd_sum_kernelI11Fp32IOFp32WLi448EEv26Group_norm_nhwc_fwd_params --------------------------
	.section	.nv.shared._Z30group_norm_nhwc_fwd_sum_kernelI11Fp32IOFp32WLi448EEv26Group_norm_nhwc_fwd_params,"aw",@nobits
	.sectionflags	@""
	.align	16
.nv.shared._Z30group_norm_nhwc_fwd_sum_kernelI11Fp32IOFp32WLi448EEv26Group_norm_nhwc_fwd_params:
	.zero		10400


//--------------------- .nv.shared._Z30group_norm_nhwc_fwd_sum_kernelI11Fp32IOFp32WLi256EEv26Group_norm_nhwc_fwd_params --------------------------
	.section	.nv.shared._Z30group_norm_nhwc_fwd_sum_kernelI11Fp32IOFp32WLi256EEv26Group_norm_nhwc_fwd_params,"aw",@nobits
	.sectionflags	@""
	.align	16
.nv.shared._Z30group_norm_nhwc_fwd_sum_kernelI11Fp32IOFp32WLi256EEv26Group_norm_nhwc_fwd_params:
	.zero		6560


//--------------------- .nv.shared._Z30group_norm_nhwc_fwd_sum_kernelI11Fp32IOFp32WLi120EEv26Group_norm_nhwc_fwd_params --------------------------
	.section	.nv.shared._Z30group_norm_nhwc_fwd_sum_kernelI11Fp32IOFp32WLi120EEv26Group_norm_nhwc_fwd_params,"aw",@nobits
	.sectionflags	@""
	.align	16
.nv.shared._Z30group_norm_nhwc_fwd_sum_kernelI11Fp32IOFp32WLi120EEv26Group_norm_nhwc_fwd_params:
	.zero		4368


//--------------------- .nv.shared._Z30group_norm_nhwc_fwd_sum_kernelI11Fp32IOFp32WLi140EEv26Group_norm_nhwc_fwd_params --------------------------
	.section	.nv.shared._Z30group_norm_nhwc_fwd_sum_kernelI11Fp32IOFp32WLi140EEv26Group_norm_nhwc_fwd_params,"aw",@nobits
	.sectionflags	@""
	.align	16
.nv.shared._Z30group_norm_nhwc_fwd_sum_kernelI11Fp32IOFp32WLi140EEv26Group_norm_nhwc_fwd_params:
	.zero		4368


//--------------------- .nv.shared._Z30group_norm_nhwc_fwd_sum_kernelI11Fp32IOFp32WLi160EEv26Group_norm_nhwc_fwd_params --------------------------
	.section	.nv.shared._Z30group_norm_nhwc_fwd_sum_kernelI11Fp32IOFp32WLi160EEv26Group_norm_nhwc_fwd_params,"aw",@nobits
	.sectionflags	@""
	.align	16
.nv.shared._Z30group_norm_nhwc_fwd_sum_kernelI11Fp32IOFp32WLi160EEv26Group_norm_nhwc_fwd_params:
	.zero		4256


//--------------------- .nv.shared._Z30group_norm_nhwc_fwd_sum_kernelI11Fp32IOBf16WLi196EEv26Group_norm_nhwc_fwd_params --------------------------
	.section	.nv.shared._Z30group_norm_nhwc_fwd_sum_kernelI11Fp32IOBf16WLi196EEv26Group_norm_nhwc_fwd_params,"aw",@nobits
	.sectionflags	@""
	.align	16
.nv.shared._Z30group_norm_nhwc_fwd_sum_kernelI11Fp32IOBf16WLi196EEv26Group_norm_nhwc_fwd_params:
	.zero		5488


//--------------------- .nv.shared._Z30group_norm_nhwc_fwd_sum_kernelI11Fp32IOBf16WLi168EEv26Group_norm_nhwc_fwd_params --------------------------
	.section	.nv.shared._Z30group_norm_nhwc_fwd_sum_kernelI11Fp32IOBf16WLi168EEv26Group_norm_nhwc_fwd_params,"aw",@nobits
	.sectionflags	@""
	.align	16
.nv.shared._Z30group_norm_nhwc_fwd_sum_kernelI11Fp32IOBf16WLi168EEv26Group_norm_nhwc_fwd_params:
	.zero		5264


//--------------------- .nv.shared._Z30group_norm_nhwc_fwd_sum_kernelI11Fp32IOBf16WLi64EEv26Group_norm_nhwc_fwd_params --------------------------
	.section	.nv.shared._Z30group_norm_nhwc_fwd_sum_kernelI11Fp32IOBf16WLi64EEv26Group_norm_nhwc_fwd_params,"aw",@nobits
	.sectionflags	@""
	.align	16
.nv.shared._Z30group_norm_nhwc_fwd_sum_kernelI11Fp32IOBf16WLi64EEv26Group_norm_nhwc_fwd_params:
	.zero		2336


//--------------------- .nv.shared._Z30group_norm_nhwc_fwd_sum_kernelI11Fp32IOBf16WLi128EEv26Group_norm_nhwc_fwd_params --------------------------
	.section	.nv.shared._Z30group_norm_nhwc_fwd_sum_kernelI11Fp32IOBf16WLi128EEv26Group_norm_nhwc_fwd_params,"aw",@nobits
	.sectionflags	@""
	.align	16
.nv.shared._Z30group_norm_nhwc_fwd_sum_kernelI11Fp32IOBf16WLi128EEv26Group_norm_nhwc_fwd_params:
	.zero		4000


//--------------------- .nv.shared._Z30group_norm_nhwc_fwd_sum_kernelI11Fp32IOBf16WLi192EEv26Group_norm_nhwc_fwd_params --------------------------
	.section	.nv.shared._Z30group_norm_nhwc_fwd_sum_kernelI11Fp32IOBf16WLi192EEv26Group_norm_nhwc_fwd_params,"aw",@nobits
	.sectionflags	@""
	.align	16
.nv.shared._Z30group_norm_nhwc_fwd_sum_kernelI11Fp32IOBf16WLi192EEv26Group_norm_nhwc_fwd_params:
	.zero		5280


//--------------------- .nv.shared._Z30group_norm_nhwc_fwd_sum_kernelI11Fp32IOBf16WLi448EEv26Group_norm_nhwc_fwd_params --------------------------
	.section	.nv.shared._Z30group_norm_nhwc_fwd_sum_kernelI11Fp32IOBf16WLi448EEv26Group_norm_nhwc_fwd_params,"aw",@nobits
	.sectionflags	@""
	.align	16
.nv.shared._Z30group_norm_nhwc_fwd_sum_kernelI11Fp32IOBf16WLi448EEv26Group_norm_nhwc_fwd_params:
	.zero		10400


//--------------------- .nv.shared._Z30group_norm_nhwc_fwd_sum_kernelI11Fp32IOBf16WLi256EEv26Group_norm_nhwc_fwd_params --------------------------
	.section	.nv.shared._Z30group_norm_nhwc_fwd_sum_kernelI11Fp32IOBf16WLi256EEv26Group_norm_nhwc_fwd_params,"aw",@nobits
	.sectionflags	@""
	.align	16
.nv.shared._Z30group_norm_nhwc_fwd_sum_kernelI11Fp32IOBf16WLi256EEv26Group_norm_nhwc_fwd_params:
	.zero		6560


//--------------------- .nv.shared._Z30group_norm_nhwc_fwd_sum_kernelI11Fp32IOBf16WLi120EEv26Group_norm_nhwc_fwd_params --------------------------
	.section	.nv.shared._Z30group_norm_nhwc_fwd_sum_kernelI11Fp32IOBf16WLi120EEv26Group_norm_nhwc_fwd_params,"aw",@nobits
	.sectionflags	@""
	.align	16
.nv.shared._Z30group_norm_nhwc_fwd_sum_kernelI11Fp32IOBf16WLi120EEv26Group_norm_nhwc_fwd_params:
	.zero		4368


//--------------------- .nv.shared._Z30group_norm_nhwc_fwd_sum_kernelI11Fp32IOBf16WLi140EEv26Group_norm_nhwc_fwd_params --------------------------
	.section	.nv.shared._Z30group_norm_nhwc_fwd_sum_kernelI11Fp32IOBf16WLi140EEv26Group_norm_nhwc_fwd_params,"aw",@nobits
	.sectionflags	@""
	.align	16
.nv.shared._Z30group_norm_nhwc_fwd_sum_kernelI11Fp32IOBf16WLi140EEv26Group_norm_nhwc_fwd_params:
	.zero		4368


//--------------------- .nv.shared._Z30group_norm_nhwc_fwd_sum_kernelI11Fp32IOBf16WLi160EEv26Group_norm_nhwc_fwd_params --------------------------
	.section	.nv.shared._Z30group_norm_nhwc_fwd_sum_kernelI11Fp32IOBf16WLi160EEv26Group_norm_nhwc_fwd_params,"aw",@nobits
	.sectionflags	@""
	.align	16
.nv.shared._Z30group_norm_nhwc_fwd_sum_kernelI11Fp32IOBf16WLi160EEv26Group_norm_nhwc_fwd_params:
	.zero		4256


//--------------------- .nv.shared._Z30group_norm_nhwc_fwd_sum_kernelI11Fp32IOFp16WLi196EEv26Group_norm_nhwc_fwd_params --------------------------
	.section	.nv.shared._Z30group_norm_nhwc_fwd_sum_kernelI11Fp32IOFp16WLi196EEv26Group_norm_nhwc_fwd_params,"aw",@nobits
	.sectionflags	@""
	.align	16
.nv.shared._Z30group_norm_nhwc_fwd_sum_kernelI11Fp32IOFp16WLi196EEv26Group_norm_nhwc_fwd_params:
	.zero		5488


//--------------------- .nv.shared._Z30group_norm_nhwc_fwd_sum_kernelI11Fp32IOFp16WLi168EEv26Group_norm_nhwc_fwd_params --------------------------
	.section	.nv.shared._Z30group_norm_nhwc_fwd_sum_kernelI11Fp32IOFp16WLi168EEv26Group_norm_nhwc_fwd_params,"aw",@nobits
	.sectionflags	@""
	.align	16
.nv.shared._Z30group_norm_nhwc_fwd_sum_kernelI11Fp32IOFp16WLi168EEv26Group_norm_nhwc_fwd_params:
	.zero		5264


//--------------------- .nv.shared._Z30group_norm_nhwc_fwd_sum_kernelI11Fp32IOFp16WLi64EEv26Group_norm_nhwc_fwd_params --------------------------
	.section	.nv.shared._Z30group_norm_nhwc_fwd_sum_kernelI11Fp32IOFp16WLi64EEv26Group_norm_nhwc_fwd_params,"aw",@nobits
	.sectionflags	@""
	.align	16
.nv.shared._Z30group_norm_nhwc_fwd_sum_kernelI11Fp32IOFp16WLi64EEv26Group_norm_nhwc_fwd_params:
	.zero		2336


//--------------------- .nv.shared._Z30group_norm_nhwc_fwd_sum_kernelI11Fp32IOFp16WLi128EEv26Group_norm_nhwc_fwd_params --------------------------
	.section	.nv.shared._Z30group_norm_nhwc_fwd_sum_kernelI11Fp32IOFp16WLi128EEv26Group_norm_nhwc_fwd_params,"aw",@nobits
	.sectionflags	@""
	.align	16
.nv.shared._Z30group_norm_nhwc_fwd_sum_kernelI11Fp32IOFp16WLi128EEv26Group_norm_nhwc_fwd_params:
	.zero		4000


//--------------------- .nv.shared._Z30group_norm_nhwc_fwd_sum_kernelI11Fp32IOFp16WLi192EEv26Group_norm_nhwc_fwd_params --------------------------
	.section	.nv.shared._Z30group_norm_nhwc_fwd_sum_kernelI11Fp32IOFp16WLi192EEv26Group_norm_nhwc_fwd_params,"aw",@nobits
	.sectionflags	@""
	.align	16
.nv.shared._Z30group_norm_nhwc_fwd_sum_kernelI11Fp32IOFp16WLi192EEv26Group_norm_nhwc_fwd_params:
	.zero		5280


//--------------------- .nv.shared._Z30group_norm_nhwc_fwd_sum_kernelI11Fp32IOFp16WLi448EEv26Group_norm_nhwc_fwd_params --------------------------
	.section	.nv.shared._Z30group_norm_nhwc_fwd_sum_kernelI11Fp32IOFp16WLi448EEv26Group_norm_nhwc_fwd_params,"aw",@nobits
	.sectionflags	@""
	.align	16
.nv.shared._Z30group_norm_nhwc_fwd_sum_kernelI11Fp32IOFp16WLi448EEv26Group_norm_nhwc_fwd_params:
	.zero		10400


//--------------------- .nv.shared._Z30group_norm_nhwc_fwd_sum_kernelI11Fp32IOFp16WLi256EEv26Group_norm_nhwc_fwd_params --------------------------
	.section	.nv.shared._Z30group_norm_nhwc_fwd_sum_kernelI11Fp32IOFp16WLi256EEv26Group_norm_nhwc_fwd_params,"aw",@nobits
	.sectionflags	@""
	.align	16
.nv.shared._Z30group_norm_nhwc_fwd_sum_kernelI11Fp32IOFp16WLi256EEv26Group_norm_nhwc_fwd_params:
	.zero		6560


//--------------------- .nv.shared._Z30group_norm_nhwc_fwd_sum_kernelI11Fp32IOFp16WLi120EEv26Group_norm_nhwc_fwd_params --------------------------
	.section	.nv.shared._Z30group_norm_nhwc_fwd_sum_kernelI11Fp32IOFp16WLi120EEv26Group_norm_nhwc_fwd_params,"aw",@nobits
	.sectionflags	@""
	.align	16
.nv.shared._Z30group_norm_nhwc_fwd_sum_kernelI11Fp32IOFp16WLi120EEv26Group_norm_nhwc_fwd_params:
	.zero		4368


//--------------------- .nv.shared._Z30group_norm_nhwc_fwd_sum_kernelI11Fp32IOFp16WLi140EEv26Group_norm_nhwc_fwd_params --------------------------
	.section	.nv.shared._Z30group_norm_nhwc_fwd_sum_kernelI11Fp32IOFp16WLi140EEv26Group_norm_nhwc_fwd_params,"aw",@nobits
	.sectionflags	@""
	.align	16
.nv.shared._Z30group_norm_nhwc_fwd_sum_kernelI11Fp32IOFp16WLi140EEv26Group_norm_nhwc_fwd_params:
	.zero		4368


//--------------------- .nv.shared._Z30group_norm_nhwc_fwd_sum_kernelI11Fp32IOFp16WLi160EEv26Group_norm_nhwc_fwd_params --------------------------
	.section	.nv.shared._Z30group_norm_nhwc_fwd_sum_kernelI11Fp32IOFp16WLi160EEv26Group_norm_nhwc_fwd_params,"aw",@nobits
	.sectionflags	@""
	.align	16
.nv.shared._Z30group_norm_nhwc_fwd_sum_kernelI11Fp32IOFp16WLi160EEv26Group_norm_nhwc_fwd_params:
	.zero		4256


//--------------------- .nv.shared._Z30group_norm_nhwc_fwd_sum_kernelI11Bf16IOFp32WLi196EEv26Group_norm_nhwc_fwd_params --------------------------
	.section	.nv.shared._Z30group_norm_nhwc_fwd_sum_kernelI11Bf16IOFp32WLi196EEv26Group_norm_nhwc_fwd_params,"aw",@nobits
	.sectionflags	@""
	.align	16
.nv.shared._Z30group_norm_nhwc_fwd_sum_kernelI11Bf16IOFp32WLi196EEv26Group_norm_nhwc_fwd_params:
	.zero		5488


//--------------------- .nv.shared._Z30group_norm_nhwc_fwd_sum_kernelI11Bf16IOFp32WLi168EEv26Group_norm_nhwc_fwd_params --------------------------
	.section	.nv.shared._Z30group_norm_nhwc_fwd_sum_kernelI11Bf16IOFp32WLi168EEv26Group_norm_nhwc_fwd_params,"aw",@nobits
	.sectionflags	@""
	.align	16
.nv.shared._Z30group_norm_nhwc_fwd_sum_kernelI11Bf16IOFp32WLi168EEv26Group_norm_nhwc_fwd_params:
	.zero		5264


//--------------------- .nv.shared._Z30group_norm_nhwc_fwd_sum_kernelI11Bf16IOFp32WLi64EEv26Group_norm_nhwc_fwd_params --------------------------
	.section	.nv.shared._Z30group_norm_nhwc_fwd_sum_kernelI11Bf16IOFp32WLi64EEv26Group_norm_nhwc_fwd_params,"aw",@nobits
	.sectionflags	@""
	.align	16
.nv.shared._Z30group_norm_nhwc_fwd_sum_kernelI11Bf16IOFp32WLi64EEv26Group_norm_nhwc_fwd_params:
	.zero		2336


//--------------------- .nv.shared._Z30group_norm_nhwc_fwd_sum_kernelI11Bf16IOFp32WLi128EEv26Group_norm_nhwc_fwd_params --------------------------
	.section	.nv.shared._Z30group_norm_nhwc_fwd_sum_kernelI11Bf16IOFp32WLi128EEv26Group_norm_nhwc_fwd_params,"aw",@nobits
	.sectionflags	@""
	.align	16
.nv.shared._Z30group_norm_nhwc_fwd_sum_kernelI11Bf16IOFp32WLi128EEv26Group_norm_nhwc_fwd_params:
	.zero		4000


//--------------------- .nv.shared._Z30group_norm_nhwc_fwd_sum_kernelI11Bf16IOFp32WLi192EEv26Group_norm_nhwc_fwd_params --------------------------
	.section	.nv.shared._Z30group_norm_nhwc_fwd_sum_kernelI11Bf16IOFp32WLi192EEv26Group_norm_nhwc_fwd_params,"aw",@nobits
	.sectionflags	@""
	.align	16
.nv.shared._Z30group_norm_nhwc_fwd_sum_kernelI11Bf16IOFp32WLi192EEv26Group_norm_nhwc_fwd_params:
	.zero		5280


//--------------------- .nv.shared._Z30group_norm_nhwc_fwd_sum_kernelI11Bf16IOFp32WLi448EEv26Group_norm_nhwc_fwd_params --------------------------
	.section	.nv.shared._Z30group_norm_nhwc_fwd_sum_kernelI11Bf16IOFp32WLi448EEv26Group_norm_nhwc_fwd_params,"aw",@nobits
	.sectionflags	@""
	.align	16
.nv.shared._Z30group_norm_nhwc_fwd_sum_kernelI11Bf16IOFp32WLi448EEv26Group_norm_nhwc_fwd_params:
	.zero		10400


//--------------------- .nv.shared._Z30group_norm_nhwc_fwd_sum_kernelI11Bf16IOFp32WLi256EEv26Group_norm_nhwc_fwd_params --------------------------
	.section	.nv.shared._Z30group_norm_nhwc_fwd_sum_kernelI11Bf16IOFp32WLi256EEv26Group_norm_nhwc_fwd_params,"aw",@nobits
	.sectionflags	@""
	.align	16
.nv.shared._Z30group_norm_nhwc_fwd_sum_kernelI11Bf16IOFp32WLi256EEv26Group_norm_nhwc_fwd_params:
	.zero		6560


//--------------------- .nv.shared._Z30group_norm_nhwc_fwd_sum_kernelI11Bf16IOFp32WLi120EEv26Group_norm_nhwc_fwd_params --------------------------
	.section	.nv.shared._Z30group_norm_nhwc_fwd_sum_kernelI11Bf16IOFp32WLi120EEv26Group_norm_nhwc_fwd_params,"aw",@nobits
	.sectionflags	@""
	.align	16
.nv.shared._Z30group_norm_nhwc_fwd_sum_kernelI11Bf16IOFp32WLi120EEv26Group_norm_nhwc_fwd_params:
	.zero		4368


//--------------------- .nv.shared._Z30group_norm_nhwc_fwd_sum_kernelI11Bf16IOFp32WLi140EEv26Group_norm_nhwc_fwd_params --------------------------
	.section	.nv.shared._Z30group_norm_nhwc_fwd_sum_kernelI11Bf16IOFp32WLi140EEv26Group_norm_nhwc_fwd_params,"aw",@nobits
	.sectionflags	@""
	.align	16
.nv.shared._Z30group_norm_nhwc_fwd_sum_kernelI11Bf16IOFp32WLi140EEv26Group_norm_nhwc_fwd_params:
	.zero		4368


//--------------------- .nv.shared._Z30group_norm_nhwc_fwd_sum_kernelI11Bf16IOFp32WLi160EEv26Group_norm_nhwc_fwd_params --------------------------
	.section	.nv.shared._Z30group_norm_nhwc_fwd_sum_kernelI11Bf16IOFp32WLi160EEv26Group_norm_nhwc_fwd_params,"aw",@nobits
	.sectionflags	@""
	.align	16
.nv.shared._Z30group_norm_nhwc_fwd_sum_kernelI11Bf16IOFp32WLi160EEv26Group_norm_nhwc_fwd_params:
	.zero		4256


//--------------------- .nv.shared._Z30group_norm_nhwc_fwd_sum_kernelI11Bf16IOBf16WLi196EEv26Group_norm_nhwc_fwd_params --------------------------
	.section	.nv.shared._Z30group_norm_nhwc_fwd_sum_kernelI11Bf16IOBf16WLi196EEv26Group_norm_nhwc_fwd_params,"aw",@nobits
	.sectionflags	@""
	.align	16
.nv.shared._Z30group_norm_nhwc_fwd_sum_kernelI11Bf16IOBf16WLi196EEv26Group_norm_nhwc_fwd_params:
	.zero		5488


//--------------------- .nv.shared._Z30group_norm_nhwc_fwd_sum_kernelI11Bf16IOBf16WLi168EEv26Group_norm_nhwc_fwd_params --------------------------
	.section	.nv.shared._Z30group_norm_nhwc_fwd_sum_kernelI11Bf16IOBf16WLi168EEv26Group_norm_nhwc_fwd_params,"aw",@nobits
	.sectionflags	@""
	.align	16
.nv.shared._Z30group_norm_nhwc_fwd_sum_kernelI11Bf16IOBf16WLi168EEv26Group_norm_nhwc_fwd_params:
	.zero		5264


//--------------------- .nv.shared._Z30group_norm_nhwc_fwd_sum_kernelI11Bf16IOBf16WLi64EEv26Group_norm_nhwc_fwd_params --------------------------
	.section	.nv.shared._Z30group_norm_nhwc_fwd_sum_kernelI11Bf16IOBf16WLi64EEv26Group_norm_nhwc_fwd_params,"aw",@nobits
	.sectionflags	@""
	.align	16
.nv.shared._Z30group_norm_nhwc_fwd_sum_kernelI11Bf16IOBf16WLi64EEv26Group_norm_nhwc_fwd_params:
	.zero		2336


//--------------------- .nv.shared._Z30group_norm_nhwc_fwd_sum_kernelI11Bf16IOBf16WLi128EEv26Group_norm_nhwc_fwd_params --------------------------
	.section	.nv.shared._Z30group_norm_nhwc_fwd_sum_kernelI11Bf16IOBf16WLi128EEv26Group_norm_nhwc_fwd_params,"aw",@nobits
	.sectionflags	@""
	.align	16
.nv.shared._Z30group_norm_nhwc_fwd_sum_kernelI11Bf16IOBf16WLi128EEv26Group_norm_nhwc_fwd_params:
	.zero		4000


//--------------------- .nv.shared._Z30group_norm_nhwc_fwd_sum_kernelI11Bf16IOBf16WLi192EEv26Group_norm_nhwc_fwd_params --------------------------
	.section	.nv.shared._Z30group_norm_nhwc_fwd_sum_kernelI11Bf16IOBf16WLi192EEv26Group_norm_nhwc_fwd_params,"aw",@nobits
	.sectionflags	@""
	.align	16
.nv.shared._Z30group_norm_nhwc_fwd_sum_kernelI11Bf16IOBf16WLi192EEv26Group_norm_nhwc_fwd_params:
	.zero		5280


//--------------------- .nv.shared._Z30group_norm_nhwc_fwd_sum_kernelI11Bf16IOBf16WLi448EEv26Group_norm_nhwc_fwd_params --------------------------
	.section	.nv.shared._Z30group_norm_nhwc_fwd_sum_kernelI11Bf16IOBf16WLi448EEv26Group_norm_nhwc_fwd_params,"aw",@nobits
	.sectionflags	@""
	.align	16
.nv.shared._Z30group_norm_nhwc_fwd_sum_kernelI11Bf16IOBf16WLi448EEv26Group_norm_nhwc_fwd_params:
	.zero		10400


//--------------------- .nv.shared._Z30group_norm_nhwc_fwd_sum_kernelI11Bf16IOBf16WLi256EEv26Group_norm_nhwc_fwd_params --------------------------
	.section	.nv.shared._Z30group_norm_nhwc_fwd_sum_kernelI11Bf16IOBf16WLi256EEv26Group_norm_nhwc_fwd_params,"aw",@nobits
	.sectionflags	@""
	.align	16
.nv.shared._Z30group_norm_nhwc_fwd_sum_kernelI11Bf16IOBf16WLi256EEv26Group_norm_nhwc_fwd_params:
	.zero		6560


//--------------------- .nv.shared._Z30group_norm_nhwc_fwd_sum_kernelI11Bf16IOBf16WLi120EEv26Group_norm_nhwc_fwd_params --------------------------
	.section	.nv.shared._Z30group_norm_nhwc_fwd_sum_kernelI11Bf16IOBf16WLi120EEv26Group_norm_nhwc_fwd_params,"aw",@nobits
	.sectionflags	@""
	.align	16
.nv.shared._Z30group_norm_nhwc_fwd_sum_kernelI11Bf16IOBf16WLi120EEv26Group_norm_nhwc_fwd_params:
	.zero		4368


//--------------------- .nv.shared._Z30group_norm_nhwc_fwd_sum_kernelI11Bf16IOBf16WLi140EEv26Group_norm_nhwc_fwd_params --------------------------
	.section	.nv.shared._Z30group_norm_nhwc_fwd_sum_kernelI11Bf16IOBf16WLi140EEv26Group_norm_nhwc_fwd_params,"aw",@nobits
	.sectionflags	@""
	.align	16
.nv.shared._Z30group_norm_nhwc_fwd_sum_kernelI11Bf16IOBf16WLi140EEv26Group_norm_nhwc_fwd_params:
	.zero		4368


//--------------------- .nv.shared._Z30group_norm_nhwc_fwd_sum_kernelI11Bf16IOBf16WLi160EEv26Group_norm_nhwc_fwd_params --------------------------
	.section	.nv.shared._Z30group_norm_nhwc_fwd_sum_kernelI11Bf16IOBf16WLi160EEv26Group_norm_nhwc_fwd_params,"aw",@nobits
	.sectionflags	@""
	.align	16
.nv.shared._Z30group_norm_nhwc_fwd_sum_kernelI11Bf16IOBf16WLi160EEv26Group_norm_nhwc_fwd_params:
	.zero		4256


//--------------------- .nv.shared._Z30group_norm_nhwc_fwd_sum_kernelI11Bf16IOFp16WLi196EEv26Group_norm_nhwc_fwd_params --------------------------
	.section	.nv.shared._Z30group_norm_nhwc_fwd_sum_kernelI11Bf16IOFp16WLi196EEv26Group_norm_nhwc_fwd_params,"aw",@nobits
	.sectionflags	@""
	.align	16
.nv.shared._Z30group_norm_nhwc_fwd_sum_kernelI11Bf16IOFp16WLi196EEv26Group_norm_nhwc_fwd_params:
	.zero		5488


//--------------------- .nv.shared._Z30group_norm_nhwc_fwd_sum_kernelI11Bf16IOFp16WLi168EEv26Group_norm_nhwc_fwd_params --------------------------
	.section	.nv.shared._Z30group_norm_nhwc_fwd_sum_kernelI11Bf16IOFp16WLi168EEv26Group_norm_nhwc_fwd_params,"aw",@nobits
	.sectionflags	@""
	.align	16
.nv.shared._Z30group_norm_nhwc_fwd_sum_kernelI11Bf16IOFp16WLi168EEv26Group_norm_nhwc_fwd_params:
	.zero		5264


//--------------------- .nv.shared._Z30group_norm_nhwc_fwd_sum_kernelI11Bf16IOFp16WLi64EEv26Group_norm_nhwc_fwd_params --------------------------
	.section	.nv.shared._Z30group_norm_nhwc_fwd_sum_kernelI11Bf16IOFp16WLi64EEv26Group_norm_nhwc_fwd_params,"aw",@nobits
	.sectionflags	@""
	.align	16
.nv.shared._Z30group_norm_nhwc_fwd_sum_kernelI11Bf16IOFp16WLi64EEv26Group_norm_nhwc_fwd_params:
	.zero		2336


//--------------------- .nv.shared._Z30group_norm_nhwc_fwd_sum_kernelI11Bf16IOFp16WLi128EEv26Group_norm_nhwc_fwd_params --------------------------
	.section	.nv.shared._Z30group_norm_nhwc_fwd_sum_kernelI11Bf16IOFp16WLi128EEv26Group_norm_nhwc_fwd_params,"aw",@nobits
	.sectionflags	@""
	.align	16
.nv.shared._Z30group_norm_nhwc_fwd_sum_kernelI11Bf16IOFp16WLi128EEv26Group_norm_nhwc_fwd_params:
	.zero		4000


//--------------------- .nv.shared._Z30group_norm_nhwc_fwd_sum_kernelI11Bf16IOFp16WLi192EEv26Group_norm_nhwc_fwd_params --------------------------
	.section	.nv.shared._Z30group_norm_nhwc_fwd_sum_kernelI11Bf16IOFp16WLi192EEv26Group_norm_nhwc_fwd_params,"aw",@nobits
	.sectionflags	@""
	.align	16
.nv.shared._Z30group_norm_nhwc_fwd_sum_kernelI11Bf16IOFp16WLi192EEv26Group_norm_nhwc_fwd_params:
	.zero		5280


//--------------------- .nv.shared._Z30group_norm_nhwc_fwd_sum_kernelI11Bf16IOFp16WLi448EEv26Group_norm_nhwc_fwd_params --------------------------
	.section	.nv.shared._Z30group_norm_nhwc_fwd_sum_kernelI11Bf16IOFp16WLi448EEv26Group_norm_nhwc_fwd_params,"aw",@nobits
	.sectionflags	@""
	.align	16
.nv.shared._Z30group_norm_nhwc_fwd_sum_kernelI11Bf16IOFp16WLi448EEv26Group_norm_nhwc_fwd_params:
	.zero		10400


//--------------------- .nv.shared._Z30group_norm_nhwc_fwd_sum_kernelI11Bf16IOFp16WLi256EEv26Group_norm_nhwc_fwd_params --------------------------
	.section	.nv.shared._Z30group_norm_nhwc_fwd_sum_kernelI11Bf16IOFp16WLi256EEv26Group_norm_nhwc_fwd_params,"aw",@nobits
	.sectionflags	@""
	.align	16
.nv.shared._Z30group_norm_nhwc_fwd_sum_kernelI11Bf16IOFp16WLi256EEv26Group_norm_nhwc_fwd_params:
	.zero		6560


//--------------------- .nv.shared._Z30group_norm_nhwc_fwd_sum_kernelI11Bf16IOFp16WLi120EEv26Group_norm_nhwc_fwd_params --------------------------
	.section	.nv.shared._Z30group_norm_nhwc_fwd_sum_kernelI11Bf16IOFp16WLi120EEv26Group_norm_nhwc_fwd_params,"aw",@nobits
	.sectionflags	@""
	.align	16
.nv.shared._Z30group_norm_nhwc_fwd_sum_kernelI11Bf16IOFp16WLi120EEv26Group_norm_nhwc_fwd_params:
	.zero		4368


//--------------------- .nv.shared._Z30group_norm_nhwc_fwd_sum_kernelI11Bf16IOFp16WLi140EEv26Group_norm_nhwc_fwd_params --------------------------
	.section	.nv.shared._Z30group_norm_nhwc_fwd_sum_kernelI11Bf16IOFp16WLi140EEv26Group_norm_nhwc_fwd_params,"aw",@nobits
	.sectionflags	@""
	.align	16
.nv.shared._Z30group_norm_nhwc_fwd_sum_kernelI11Bf16IOFp16WLi140EEv26Group_norm_nhwc_fwd_params:
	.zero		4368


//--------------------- .nv.shared._Z30group_norm_nhwc_fwd_sum_kernelI11Bf16IOFp16WLi160EEv26Group_norm_nhwc_fwd_params --------------------------
	.section	.nv.shared._Z30group_norm_nhwc_fwd_sum_kernelI11Bf16IOFp16WLi160EEv26Group_norm_nhwc_fwd_params,"aw",@nobits
	.sectionflags	@""
	.align	16
.nv.shared._Z30group_norm_nhwc_fwd_sum_kernelI11Bf16IOFp16WLi160EEv26Group_norm_nhwc_fwd_params:
	.zero		4256


//--------------------- .nv.shared._Z30group_norm_nhwc_fwd_sum_kernelI11Fp16IOFp32WLi196EEv26Group_norm_nhwc_fwd_params --------------------------
	.section	.nv.shared._Z30group_norm_nhwc_fwd_sum_kernelI11Fp16IOFp32WLi196EEv26Group_norm_nhwc_fwd_params,"aw",@nobits
	.sectionflags	@""
	.align	16
.nv.shared._Z30group_norm_nhwc_fwd_sum_kernelI11Fp16IOFp32WLi196EEv26Group_norm_nhwc_fwd_params:
	.zero		5488


//--------------------- .nv.shared._Z30group_norm_nhwc_fwd_sum_kernelI11Fp16IOFp32WLi168EEv26Group_norm_nhwc_fwd_params --------------------------
	.section	.nv.shared._Z30group_norm_nhwc_fwd_sum_kernelI11Fp16IOFp32WLi168EEv26Group_norm_nhwc_fwd_params,"aw",@nobits
	.sectionflags	@""
	.align	16
.nv.shared._Z30group_norm_nhwc_fwd_sum_kernelI11Fp16IOFp32WLi168EEv26Group_norm_nhwc_fwd_params:
	.zero		5264


//--------------------- .nv.shared._Z30group_norm_nhwc_fwd_sum_kernelI11Fp16IOFp32WLi64EEv26Group_norm_nhwc_fwd_params --------------------------
	.section	.nv.shared._Z30group_norm_nhwc_fwd_sum_kernelI11Fp16IOFp32WLi64EEv26Group_norm_nhwc_fwd_params,"aw",@nobits
	.sectionflags	@""
	.align	16
.nv.shared._Z30group_norm_nhwc_fwd_sum_kernelI11Fp16IOFp32WLi64EEv26Group_norm_nhwc_fwd_params:
	.zero		2336


//--------------------- .nv.shared._Z30group_norm_nhwc_fwd_sum_kernelI11Fp16IOFp32WLi128EEv26Group_norm_nhwc_fwd_params --------------------------
	.section	.nv.shared._Z30group_norm_nhwc_fwd_sum_kernelI11Fp16IOFp32WLi128EEv26Group_norm_nhwc_fwd_params,"aw",@nobits
	.sectionflags	@""
	.align	16
.nv.shared._Z30group_norm_nhwc_fwd_sum_kernelI11Fp16IOFp32WLi128EEv26Group_norm_nhwc_fwd_params:
	.zero		4000


//--------------------- .nv.shared._Z30group_norm_nhwc_fwd_sum_kernelI11Fp16IOFp32WLi192EEv26Group_norm_nhwc_fwd_params --------------------------
	.section	.nv.shared._Z30group_norm_nhwc_fwd_sum_kernelI11Fp16IOFp32WLi192EEv26Group_norm_nhwc_fwd_params,"aw",@nobits
	.sectionflags	@""
	.align	16
.nv.shared._Z30group_norm_nhwc_fwd_sum_kernelI11Fp16IOFp32WLi192EEv26Group_norm_nhwc_fwd_params:
	.zero		5280


//--------------------- .nv.shared._Z30group_norm_nhwc_fwd_sum_kernelI11Fp16IOFp32WLi448EEv26Group_norm_nhwc_fwd_params --------------------------
	.section	.nv.shared._Z30group_norm_nhwc_fwd_sum_kernelI11Fp16IOFp32WLi448EEv26Group_norm_nhwc_fwd_params,"aw",@nobits
	.sectionflags	@""
	.align	16
.nv.shared._Z30group_norm_nhwc_fwd_sum_kernelI11Fp16IOFp32WLi448EEv26Group_norm_nhwc_fwd_params:
	.zero		10400


//--------------------- .nv.shared._Z30group_norm_nhwc_fwd_sum_kernelI11Fp16IOFp32WLi256EEv26Group_norm_nhwc_fwd_params --------------------------
	.section	.nv.shared._Z30group_norm_nhwc_fwd_sum_kernelI11Fp16IOFp32WLi256EEv26Group_norm_nhwc_fwd_params,"aw",@nobits
	.sectionflags	@""
	.align	16
.nv.shared._Z30group_norm_nhwc_fwd_sum_kernelI11Fp16IOFp32WLi256EEv26Group_norm_nhwc_fwd_params:
	.zero		6560


//--------------------- .nv.shared._Z30group_norm_nhwc_fwd_sum_kernelI11Fp16IOFp32WLi120EEv26Group_norm_nhwc_fwd_params --------------------------
	.section	.nv.shared._Z30group_norm_nhwc_fwd_sum_kernelI11Fp16IOFp32WLi120EEv26Group_norm_nhwc_fwd_params,"aw",@nobits
	.sectionflags	@""
	.align	16
.nv.shared._Z30group_norm_nhwc_fwd_sum_kernelI11Fp16IOFp32WLi120EEv26Group_norm_nhwc_fwd_params:
	.zero		4368


//--------------------- .nv.shared._Z30group_norm_nhwc_fwd_sum_kernelI11Fp16IOFp32WLi140EEv26Group_norm_nhwc_fwd_params --------------------------
	.section	.nv.shared._Z30group_norm_nhwc_fwd_sum_kernelI11Fp16IOFp32WLi140EEv26Group_norm_nhwc_fwd_params,"aw",@nobits
	.sectionflags	@""
	.align	16
.nv.shared._Z30group_norm_nhwc_fwd_sum_kernelI11Fp16IOFp32WLi140EEv26Group_norm_nhwc_fwd_params:
	.zero		4368


//--------------------- .nv.shared._Z30group_norm_nhwc_fwd_sum_kernelI11Fp16IOFp32WLi160EEv26Group_norm_nhwc_fwd_params --------------------------
	.section	.nv.shared._Z30group_norm_nhwc_fwd_sum_kernelI11Fp16IOFp32WLi160EEv26Group_norm_nhwc_fwd_params,"aw",@nobits
	.sectionflags	@""
	.align	16
.nv.shared._Z30group_norm_nhwc_fwd_sum_kernelI11Fp16IOFp32WLi160EEv26Group_norm_nhwc_fwd_params:
	.zero		4256


//--------------------- .nv.shared._Z30group_norm_nhwc_fwd_sum_kernelI11Fp16IOBf16WLi196EEv26Group_norm_nhwc_fwd_params --------------------------
	.section	.nv.shared._Z30group_norm_nhwc_fwd_sum_kernelI11Fp16IOBf16WLi196EEv26Group_norm_nhwc_fwd_params,"aw",@nobits
	.sectionflags	@""
	.align	16
.nv.shared._Z30group_norm_nhwc_fwd_sum_kernelI11Fp16IOBf16WLi196EEv26Group_norm_nhwc_fwd_params:
	.zero		5488


//--------------------- .nv.shared._Z30group_norm_nhwc_fwd_sum_kernelI11Fp16IOBf16WLi168EEv26Group_norm_nhwc_fwd_params --------------------------
	.section	.nv.shared._Z30group_norm_nhwc_fwd_sum_kernelI11Fp16IOBf16WLi168EEv26Group_norm_nhwc_fwd_params,"aw",@nobits
	.sectionflags	@""
	.align	16
.nv.shared._Z30group_norm_nhwc_fwd_sum_kernelI11Fp16IOBf16WLi168EEv26Group_norm_nhwc_fwd_params:
	.zero		5264


//--------------------- .nv.shared._Z30group_norm_nhwc_fwd_sum_kernelI11Fp16IOBf16WLi64EEv26Group_norm_nhwc_fwd_params --------------------------
	.section	.nv.shared._Z30group_norm_nhwc_fwd_sum_kernelI11Fp16IOBf16WLi64EEv26Group_norm_nhwc_fwd_params,"aw",@nobits
	.sectionflags	@""
	.align	16
.nv.shared._Z30group_norm_nhwc_fwd_sum_kernelI11Fp16IOBf16WLi64EEv26Group_norm_nhwc_fwd_params:
	.zero		2336


//--------------------- .nv.shared._Z30group_norm_nhwc_fwd_sum_kernelI11Fp16IOBf16WLi128EEv26Group_norm_nhwc_fwd_params --------------------------
	.section	.nv.shared._Z30group_norm_nhwc_fwd_sum_kernelI11Fp16IOBf16WLi128EEv26Group_norm_nhwc_fwd_params,"aw",@nobits
	.sectionflags	@""
	.align	16
.nv.shared._Z30group_norm_nhwc_fwd_sum_kernelI11Fp16IOBf16WLi128EEv26Group_norm_nhwc_fwd_params:
	.zero		4000


//--------------------- .nv.shared._Z30group_norm_nhwc_fwd_sum_kernelI11Fp16IOBf16WLi192EEv26Group_norm_nhwc_fwd_params --------------------------
	.section	.nv.shared._Z30group_norm_nhwc_fwd_sum_kernelI11Fp16IOBf16WLi192EEv26Group_norm_nhwc_fwd_params,"aw",@nobits
	.sectionflags	@""
	.align	16
.nv.shared._Z30group_norm_nhwc_fwd_sum_kernelI11Fp16IOBf16WLi192EEv26Group_norm_nhwc_fwd_params:
	.zero		5280


//--------------------- .nv.shared._Z30group_norm_nhwc_fwd_sum_kernelI11Fp16IOBf16WLi448EEv26Group_norm_nhwc_fwd_params --------------------------
	.section	.nv.shared._Z30group_norm_nhwc_fwd_sum_kernelI11Fp16IOBf16WLi448EEv26Group_norm_nhwc_fwd_params,"aw",@nobits
	.sectionflags	@""
	.align	16
.nv.shared._Z30group_norm_nhwc_fwd_sum_kernelI11Fp16IOBf16WLi448EEv26Group_norm_nhwc_fwd_params:
	.zero		10400


//--------------------- .nv.shared._Z30group_norm_nhwc_fwd_sum_kernelI11Fp16IOBf16WLi256EEv26Group_norm_nhwc_fwd_params --------------------------
	.section	.nv.shared._Z30group_norm_nhwc_fwd_sum_kernelI11Fp16IOBf16WLi256EEv26Group_norm_nhwc_fwd_params,"aw",@nobits
	.sectionflags	@""
	.align	16
.nv.shared._Z30group_norm_nhwc_fwd_sum_kernelI11Fp16IOBf16WLi256EEv26Group_norm_nhwc_fwd_params:
	.zero		6560


//--------------------- .nv.shared._Z30group_norm_nhwc_fwd_sum_kernelI11Fp16IOBf16WLi120EEv26Group_norm_nhwc_fwd_params --------------------------
	.section	.nv.shared._Z30group_norm_nhwc_fwd_sum_kernelI11Fp16IOBf16WLi120EEv26Group_norm_nhwc_fwd_params,"aw",@nobits
	.sectionflags	@""
	.align	16
.nv.shared._Z30group_norm_nhwc_fwd_sum_kernelI11Fp16IOBf16WLi120EEv26Group_norm_nhwc_fwd_params:
	.zero		4368


//--------------------- .nv.shared._Z30group_norm_nhwc_fwd_sum_kernelI11Fp16IOBf16WLi140EEv26Group_norm_nhwc_fwd_params --------------------------
	.section	.nv.shared._Z30group_norm_nhwc_fwd_sum_kernelI11Fp16IOBf16WLi140EEv26Group_norm_nhwc_fwd_params,"aw",@nobits
	.sectionflags	@""
	.align	16
.nv.shared._Z30group_norm_nhwc_fwd_sum_kernelI11Fp16IOBf16WLi140EEv26Group_norm_nhwc_fwd_params:
	.zero		4368


//--------------------- .nv.shared._Z30group_norm_nhwc_fwd_sum_kernelI11Fp16IOBf16WLi160EEv26Group_norm_nhwc_fwd_params --------------------------
	.section	.nv.shared._Z30group_norm_nhwc_fwd_sum_kernelI11Fp16IOBf16WLi160EEv26Group_norm_nhwc_fwd_params,"aw",@nobits
	.sectionflags	@""
	.align	16
.nv.shared._Z30group_norm_nhwc_fwd_sum_kernelI11Fp16IOBf16WLi160EEv26Group_norm_nhwc_fwd_params:
	.zero		4256


//--------------------- .nv.shared._Z30group_norm_nhwc_fwd_sum_kernelI11Fp16IOFp16WLi196EEv26Group_norm_nhwc_fwd_params --------------------------
	.section	.nv.shared._Z30group_norm_nhwc_fwd_sum_kernelI11Fp16IOFp16WLi196EEv26Group_norm_nhwc_fwd_params,"aw",@nobits
	.sectionflags	@""
	.align	16
.nv.shared._Z30group_norm_nhwc_fwd_sum_kernelI11Fp16IOFp16WLi196EEv26Group_norm_nhwc_fwd_params:
	.zero		5488


//--------------------- .nv.shared._Z30group_norm_nhwc_fwd_sum_kernelI11Fp16IOFp16WLi168EEv26Group_norm_nhwc_fwd_params --------------------------
	.section	.nv.shared._Z30group_norm_nhwc_fwd_sum_kernelI11Fp16IOFp16WLi168EEv26Group_norm_nhwc_fwd_params,"aw",@nobits
	.sectionflags	@""
	.align	16
.nv.shared._Z30group_norm_nhwc_fwd_sum_kernelI11Fp16IOFp16WLi168EEv26Group_norm_nhwc_fwd_params:
	.zero		5264


//--------------------- .nv.shared._Z30group_norm_nhwc_fwd_sum_kernelI11Fp16IOFp16WLi64EEv26Group_norm_nhwc_fwd_params --------------------------
	.section	.nv.shared._Z30group_norm_nhwc_fwd_sum_kernelI11Fp16IOFp16WLi64EEv26Group_norm_nhwc_fwd_params,"aw",@nobits
	.sectionflags	@""
	.align	16
.nv.shared._Z30group_norm_nhwc_fwd_sum_kernelI11Fp16IOFp16WLi64EEv26Group_norm_nhwc_fwd_params:
	.zero		2336


//--------------------- .nv.shared._Z30group_norm_nhwc_fwd_sum_kernelI11Fp16IOFp16WLi128EEv26Group_norm_nhwc_fwd_params --------------------------
	.section	.nv.shared._Z30group_norm_nhwc_fwd_sum_kernelI11Fp16IOFp16WLi128EEv26Group_norm_nhwc_fwd_params,"aw",@nobits
	.sectionflags	@""
	.align	16
.nv.shared._Z30group_norm_nhwc_fwd_sum_kernelI11Fp16IOFp16WLi128EEv26Group_norm_nhwc_fwd_params:
	.zero		4000


//--------------------- .nv.shared._Z30group_norm_nhwc_fwd_sum_kernelI11Fp16IOFp16WLi192EEv26Group_norm_nhwc_fwd_params --------------------------
	.section	.nv.shared._Z30group_norm_nhwc_fwd_sum_kernelI11Fp16IOFp16WLi192EEv26Group_norm_nhwc_fwd_params,"aw",@nobits
	.sectionflags	@""
	.align	16
.nv.shared._Z30group_norm_nhwc_fwd_sum_kernelI11Fp16IOFp16WLi192EEv26Group_norm_nhwc_fwd_params:
	.zero		5280


//--------------------- .nv.shared._Z30group_norm_nhwc_fwd_sum_kernelI11Fp16IOFp16WLi448EEv26Group_norm_nhwc_fwd_params --------------------------
	.section	.nv.shared._Z30group_norm_nhwc_fwd_sum_kernelI11Fp16IOFp16WLi448EEv26Group_norm_nhwc_fwd_params,"aw",@nobits
	.sectionflags	@""
	.align	16
.nv.shared._Z30group_norm_nhwc_fwd_sum_kernelI11Fp16IOFp16WLi448EEv26Group_norm_nhwc_fwd_params:
	.zero		10400


//--------------------- .nv.shared._Z30group_norm_nhwc_fwd_sum_kernelI11Fp16IOFp16WLi256EEv26Group_norm_nhwc_fwd_params --------------------------
	.section	.nv.shared._Z30group_norm_nhwc_fwd_sum_kernelI11Fp16IOFp16WLi256EEv26Group_norm_nhwc_fwd_params,"aw",@nobits
	.sectionflags	@""
	.align	16
.nv.shared._Z30group_norm_nhwc_fwd_sum_kernelI11Fp16IOFp16WLi256EEv26Group_norm_nhwc_fwd_params:
	.zero		6560


//--------------------- .nv.shared._Z30group_norm_nhwc_fwd_sum_kernelI11Fp16IOFp16WLi120EEv26Group_norm_nhwc_fwd_params --------------------------
	.section	.nv.shared._Z30group_norm_nhwc_fwd_sum_kernelI11Fp16IOFp16WLi120EEv26Group_norm_nhwc_fwd_params,"aw",@nobits
	.sectionflags	@""
	.align	16
.nv.shared._Z30group_norm_nhwc_fwd_sum_kernelI11Fp16IOFp16WLi120EEv26Group_norm_nhwc_fwd_params:
	.zero		4368


//--------------------- .nv.shared._Z30group_norm_nhwc_fwd_sum_kernelI11Fp16IOFp16WLi140EEv26Group_norm_nhwc_fwd_params --------------------------
	.section	.nv.shared._Z30group_norm_nhwc_fwd_sum_kernelI11Fp16IOFp16WLi140EEv26Group_norm_nhwc_fwd_params,"aw",@nobits
	.sectionflags	@""
	.align	16
.nv.shared._Z30group_norm_nhwc_fwd_sum_kernelI11Fp16IOFp16WLi140EEv26Group_norm_nhwc_fwd_params:
	.zero		4368


//--------------------- .nv.shared._Z30group_norm_nhwc_fwd_sum_kernelI11Fp16IOFp16WLi160EEv26Group_norm_nhwc_fwd_params --------------------------
	.section	.nv.shared._Z30group_norm_nhwc_fwd_sum_kernelI11Fp16IOFp16WLi160EEv26Group_norm_nhwc_fwd_params,"aw",@nobits
	.sectionflags	@""
	.align	16
.nv.shared._Z30group_norm_nhwc_fwd_sum_kernelI11Fp16IOFp16WLi160EEv26Group_norm_nhwc_fwd_params:
	.zero		4256


//--------------------- .nv.constant0._ZN3cub18CUB_300001_SM_10006detail11EmptyKernelIvEEvv --------------------------
	.section	.nv.constant0._ZN3cub18CUB_300001_SM_10006detail11EmptyKernelIvEEvv,"a",@progbits
	.sectionflags	@""
	.align	4
.nv.constant0._ZN3cub18CUB_300001_SM_10006detail11EmptyKernelIvEEvv:
	.zero		896


//--------------------- .nv.constant0._Z32group_norm_nhwc_fwd_scale_kernelI11Fp32IOFp32WLi196EEv26Group_norm_nhwc_fwd_params --------------------------
	.section	.nv.constant0._Z32group_norm_nhwc_fwd_scale_kernelI11Fp32IOFp32WLi196EEv26Group_norm_nhwc_fwd_params,"a",@progbits
	.sectionflags	@""
	.align	4
.nv.constant0._Z32group_norm_nhwc_fwd_scale_kernelI11Fp32IOFp32WLi196EEv26Group_norm_nhwc_fwd_params:
	.zero		1056


//--------------------- .nv.constant0._Z32group_norm_nhwc_fwd_scale_kernelI11Fp32IOFp32WLi168EEv26Group_norm_nhwc_fwd_params --------------------------
	.section	.nv.constant0._Z32group_norm_nhwc_fwd_scale_kernelI11Fp32IOFp32WLi168EEv26Group_norm_nhwc_fwd_params,"a",@progbits
	.sectionflags	@""
	.align	4
.nv.constant0._Z32group_norm_nhwc_fwd_scale_kernelI11Fp32IOFp32WLi168EEv26Group_norm_nhwc_fwd_params:
	.zero		1056


//--------------------- .nv.constant0._Z32group_norm_nhwc_fwd_scale_kernelI11Fp32IOFp32WLi64EEv26Group_norm_nhwc_fwd_params --------------------------
	.section	.nv.constant0._Z32group_norm_nhwc_fwd_scale_kernelI11Fp32IOFp32WLi64EEv26Group_norm_nhwc_fwd_params,"a",@progbits
	.sectionflags	@""
	.align	4
.nv.constant0._Z32group_norm_nhwc_fwd_scale_kernelI11Fp32IOFp32WLi64EEv26Group_norm_nhwc_fwd_params:
	.zero		1056


//--------------------- .nv.constant0._Z32group_norm_nhwc_fwd_scale_kernelI11Fp32IOFp32WLi128EEv26Group_norm_nhwc_fwd_params --------------------------
	.section	.nv.constant0._Z32group_norm_nhwc_fwd_scale_kernelI11Fp32IOFp32WLi128EEv26Group_norm_nhwc_fwd_params,"a",@progbits
	.sectionflags	@""
	.align	4
.nv.constant0._Z32group_norm_nhwc_fwd_scale_kernelI11Fp32IOFp32WLi128EEv26Group_norm_nhwc_fwd_params:
	.zero		1056


//--------------------- .nv.constant0._Z32group_norm_nhwc_fwd_scale_kernelI11Fp32IOFp32WLi192EEv26Group_norm_nhwc_fwd_params --------------------------
	.section	.nv.constant0._Z32group_norm_nhwc_fwd_scale_kernelI11Fp32IOFp32WLi192EEv26Group_norm_nhwc_fwd_params,"a",@progbits
	.sectionflags	@""
	.align	4
.nv.constant0._Z32group_norm_nhwc_fwd_scale_kernelI11Fp32IOFp32WLi192EEv26Group_norm_nhwc_fwd_params:
	.zero		1056


//--------------------- .nv.constant0._Z32group_norm_nhwc_fwd_scale_kernelI11Fp32IOFp32WLi448EEv26Group_norm_nhwc_fwd_params --------------------------
	.section	.nv.constant0._Z32group_norm_nhwc_fwd_scale_kernelI11Fp32IOFp32WLi448EEv26Group_norm_nhwc_fwd_params,"a",@progbits
	.sectionflags	@""
	.align	4
.nv.constant0._Z32group_norm_nhwc_fwd_scale_kernelI11Fp32IOFp32WLi448EEv26Group_norm_nhwc_fwd_params:
	.zero		1056


//--------------------- .nv.constant0._Z32group_norm_nhwc_fwd_scale_kernelI11Fp32IOFp32WLi256EEv26Group_norm_nhwc_fwd_params --------------------------
	.section	.nv.constant0._Z32group_norm_nhwc_fwd_scale_kernelI11Fp32IOFp32WLi256EEv26Group_norm_nhwc_fwd_params,"a",@progbits
	.sectionflags	@""
	.align	4
.nv.constant0._Z32group_norm_nhwc_fwd_scale_kernelI11Fp32IOFp32WLi256EEv26Group_norm_nhwc_fwd_params:
	.zero		1056


//--------------------- .nv.constant0._Z32group_norm_nhwc_fwd_scale_kernelI11Fp32IOFp32WLi120EEv26Group_norm_nhwc_fwd_params --------------------------
	.section	.nv.constant0._Z32group_norm_nhwc_fwd_scale_kernelI11Fp32IOFp32WLi120EEv26Group_norm_nhwc_fwd_params,"a",@progbits
	.sectionflags	@""
	.align	4
.nv.constant0._Z32group_norm_nhwc_fwd_scale_kernelI11Fp32IOFp32WLi120EEv26Group_norm_nhwc_fwd_params:
	.zero		1056


//--------------------- .nv.constant0._Z32group_norm_nhwc_fwd_scale_kernelI11Fp32IOFp32WLi140EEv26Group_norm_nhwc_fwd_params --------------------------
	.section	.nv.constant0._Z32group_norm_nhwc_fwd_scale_kernelI11Fp32IOFp32WLi140EEv26Group_norm_nhwc_fwd_params,"a",@progbits
	.sectionflags	@""
	.align	4
.nv.constant0._Z32group_norm_nhwc_fwd_scale_kernelI11Fp32IOFp32WLi140EEv26Group_norm_nhwc_fwd_params:
	.zero		1056


//--------------------- .nv.constant0._Z32group_norm_nhwc_fwd_scale_kernelI11Fp32IOFp32WLi160EEv26Group_norm_nhwc_fwd_params --------------------------
	.section	.nv.constant0._Z32group_norm_nhwc_fwd_scale_kernelI11Fp32IOFp32WLi160EEv26Group_norm_nhwc_fwd_params,"a",@progbits
	.sectionflags	@""
	.align	4
.nv.constant0._Z32group_norm_nhwc_fwd_scale_kernelI11Fp32IOFp32WLi160EEv26Group_norm_nhwc_fwd_params:
	.zero		1056


//--------------------- .nv.constant0._Z32group_norm_nhwc_fwd_scale_kernelI11Fp32IOBf16WLi196EEv26Group_norm_nhwc_fwd_params --------------------------
	.section	.nv.constant0._Z32group_norm_nhwc_fwd_scale_kernelI11Fp32IOBf16WLi196EEv26Group_norm_nhwc_fwd_params,"a",@progbits
	.sectionflags	@""
	.align	4
.nv.constant0._Z32group_norm_nhwc_fwd_scale_kernelI11Fp32IOBf16WLi196EEv26Group_norm_nhwc_fwd_params:
	.zero		1056


//--------------------- .nv.constant0._Z32group_norm_nhwc_fwd_scale_kernelI11Fp32IOBf16WLi168EEv26Group_norm_nhwc_fwd_params --------------------------
	.section	.nv.constant0._Z32group_norm_nhwc_fwd_scale_kernelI11Fp32IOBf16WLi168EEv26Group_norm_nhwc_fwd_params,"a",@progbits
	.sectionflags	@""
	.align	4
.nv.constant0._Z32group_norm_nhwc_fwd_scale_kernelI11Fp32IOBf16WLi168EEv26Group_norm_nhwc_fwd_params:
	.zero		1056


//--------------------- .nv.constant0._Z32group_norm_nhwc_fwd_scale_kernelI11Fp32IOBf16WLi64EEv26Group_norm_nhwc_fwd_params --------------------------
	.section	.nv.constant0._Z32group_norm_nhwc_fwd_scale_kernelI11Fp32IOBf16WLi64EEv26Group_norm_nhwc_fwd_params,"a",@progbits
	.sectionflags	@""
	.align	4
.nv.constant0._Z32group_norm_nhwc_fwd_scale_kernelI11Fp32IOBf16WLi64EEv26Group_norm_nhwc_fwd_params:
	.zero		1056


//--------------------- .nv.constant0._Z32group_norm_nhwc_fwd_scale_kernelI11Fp32IOBf16WLi128EEv26Group_norm_nhwc_fwd_params --------------------------
	.section	.nv.constant0._Z32group_norm_nhwc_fwd_scale_kernelI11Fp32IOBf16WLi128EEv26Group_norm_nhwc_fwd_params,"a",@progbits
	.sectionflags	@""
	.align	4
.nv.constant0._Z32group_norm_nhwc_fwd_scale_kernelI11Fp32IOBf16WLi128EEv26Group_norm_nhwc_fwd_params:
	.zero		1056


//--------------------- .nv.constant0._Z32group_norm_nhwc_fwd_scale_kernelI11Fp32IOBf16WLi192EEv26Group_norm_nhwc_fwd_params --------------------------
	.section	.nv.constant0._Z32group_norm_nhwc_fwd_scale_kernelI11Fp32IOBf16WLi192EEv26Group_norm_nhwc_fwd_params,"a",@progbits
	.sectionflags	@""
	.align	4
.nv.constant0._Z32group_norm_nhwc_fwd_scale_kernelI11Fp32IOBf16WLi192EEv26Group_norm_nhwc_fwd_params:
	.zero		1056


//--------------------- .nv.constant0._Z32group_norm_nhwc_fwd_scale_kernelI11Fp32IOBf16WLi448EEv26Group_norm_nhwc_fwd_params --------------------------
	.section	.nv.constant0._Z32group_norm_nhwc_fwd_scale_kernelI11Fp32IOBf16WLi448EEv26Group_norm_nhwc_fwd_params,"a",@progbits
	.sectionflags	@""
	.align	4
.nv.constant0._Z32group_norm_nhwc_fwd_scale_kernelI11Fp32IOBf16WLi448EEv26Group_norm_nhwc_fwd_params:
	.zero		1056


//--------------------- .nv.constant0._Z32group_norm_nhwc_fwd_scale_kernelI11Fp32IOBf16WLi256EEv26Group_norm_nhwc_fwd_params --------------------------
	.section	.nv.constant0._Z32group_norm_nhwc_fwd_scale_kernelI11Fp32IOBf16WLi256EEv26Group_norm_nhwc_fwd_params,"a",@progbits
	.sectionflags	@""
	.align	4
.nv.constant0._Z32group_norm_nhwc_fwd_scale_kernelI11Fp32IOBf16WLi256EEv26Group_norm_nhwc_fwd_params:
	.zero		1056


//--------------------- .nv.constant0._Z32group_norm_nhwc_fwd_scale_kernelI11Fp32IOBf16WLi120EEv26Group_norm_nhwc_fwd_params --------------------------
	.section	.nv.constant0._Z32group_norm_nhwc_fwd_scale_kernelI11Fp32IOBf16WLi120EEv26Group_norm_nhwc_fwd_params,"a",@progbits
	.sectionflags	@""
	.align	4
.nv.constant0._Z32group_norm_nhwc_fwd_scale_kernelI11Fp32IOBf16WLi120EEv26Group_norm_nhwc_fwd_params:
	.zero		1056


//--------------------- .nv.constant0._Z32group_norm_nhwc_fwd_scale_kernelI11Fp32IOBf16WLi140EEv26Group_norm_nhwc_fwd_params --------------------------
	.section	.nv.constant0._Z32group_norm_nhwc_fwd_scale_kernelI11Fp32IOBf16WLi140EEv26Group_norm_nhwc_fwd_params,"a",@progbits
	.sectionflags	@""
	.align	4
.nv.constant0._Z32group_norm_nhwc_fwd_scale_kernelI11Fp32IOBf16WLi140EEv26Group_norm_nhwc_fwd_params:
	.zero		1056


//--------------------- .nv.constant0._Z32group_norm_nhwc_fwd_scale_kernelI11Fp32IOBf16WLi160EEv26Group_norm_nhwc_fwd_params --------------------------
	.section	.nv.constant0._Z32group_norm_nhwc_fwd_scale_kernelI11Fp32IOBf16WLi160EEv26Group_norm_nhwc_fwd_params,"a",@progbits
	.sectionflags	@""
	.align	4
.nv.constant0._Z32group_norm_nhwc_fwd_scale_kernelI11Fp32IOBf16WLi160EEv26Group_norm_nhwc_fwd_params:
	.zero		1056


//--------------------- .nv.constant0._Z32group_norm_nhwc_fwd_scale_kernelI11Fp32IOFp16WLi196EEv26Group_norm_nhwc_fwd_params --------------------------
	.section	.nv.constant0._Z32group_norm_nhwc_fwd_scale_kernelI11Fp32IOFp16WLi196EEv26Group_norm_nhwc_fwd_params,"a",@progbits
	.sectionflags	@""
	.align	4
.nv.constant0._Z32group_norm_nhwc_fwd_scale_kernelI11Fp32IOFp16WLi196EEv26Group_norm_nhwc_fwd_params:
	.zero		1056


//--------------------- .nv.constant0._Z32group_norm_nhwc_fwd_scale_kernelI11Fp32IOFp16WLi168EEv26Group_norm_nhwc_fwd_params --------------------------
	.section	.nv.constant0._Z32group_norm_nhwc_fwd_scale_kernelI11Fp32IOFp16WLi168EEv26Group_norm_nhwc_fwd_params,"a",@progbits
	.sectionflags	@""
	.align	4
.nv.constant0._Z32group_norm_nhwc_fwd_scale_kernelI11Fp32IOFp16WLi168EEv26Group_norm_nhwc_fwd_params:
	.zero		1056


//--------------------- .nv.constant0._Z32group_norm_nhwc_fwd_scale_kernelI11Fp32IOFp16WLi64EEv26Group_norm_nhwc_fwd_params --------------------------
	.section	.nv.constant0._Z32group_norm_nhwc_fwd_scale_kernelI11Fp32IOFp16WLi64EEv26Group_norm_nhwc_fwd_params,"a",@progbits
	.sectionflags	@""
	.align	4
.nv.constant0._Z32group_norm_nhwc_fwd_scale_kernelI11Fp32IOFp16WLi64EEv26Group_norm_nhwc_fwd_params:
	.zero		1056


//--------------------- .nv.constant0._Z32group_norm_nhwc_fwd_scale_kernelI11Fp32IOFp16WLi128EEv26Group_norm_nhwc_fwd_params --------------------------
	.section	.nv.constant0._Z32group_norm_nhwc_fwd_scale_kernelI11Fp32IOFp16WLi128EEv26Group_norm_nhwc_fwd_params,"a",@progbits
	.sectionflags	@""
	.align	4
.nv.constant0._Z32group_norm_nhwc_fwd_scale_kernelI11Fp32IOFp16WLi128EEv26Group_norm_nhwc_fwd_params:
	.zero		1056


//--------------------- .nv.constant0._Z32group_norm_nhwc_fwd_scale_kernelI11Fp32IOFp16WLi192EEv26Group_norm_nhwc_fwd_params --------------------------
	.section	.nv.constant0._Z32group_norm_nhwc_fwd_scale_kernelI11Fp32IOFp16WLi192EEv26Group_norm_nhwc_fwd_params,"a",@progbits
	.sectionflags	@""
	.align	4
.nv.constant0._Z32group_norm_nhwc_fwd_scale_kernelI11Fp32IOFp16WLi192EEv26Group_norm_nhwc_fwd_params:
	.zero		1056


//--------------------- .nv.constant0._Z32group_norm_nhwc_fwd_scale_kernelI11Fp32IOFp16WLi448EEv26Group_norm_nhwc_fwd_params --------------------------
	.section	.nv.constant0._Z32group_norm_nhwc_fwd_scale_kernelI11Fp32IOFp16WLi448EEv26Group_norm_nhwc_fwd_params,"a",@progbits
	.sectionflags	@""
	.align	4
.nv.constant0._Z32group_norm_nhwc_fwd_scale_kernelI11Fp32IOFp16WLi448EEv26Group_norm_nhwc_fwd_params:
	.zero		1056


//--------------------- .nv.constant0._Z32group_norm_nhwc_fwd_scale_kernelI11Fp32IOFp16WLi256EEv26Group_norm_nhwc_fwd_params --------------------------
	.section	.nv.constant0._Z32group_norm_nhwc_fwd_scale_kernelI11Fp32IOFp16WLi256EEv26Group_norm_nhwc_fwd_params,"a",@progbits
	.sectionflags	@""
	.align	4
.nv.constant0._Z32group_norm_nhwc_fwd_scale_kernelI11Fp32IOFp16WLi256EEv26Group_norm_nhwc_fwd_params:
	.zero		1056


//--------------------- .nv.constant0._Z32group_norm_nhwc_fwd_scale_kernelI11Fp32IOFp16WLi120EEv26Group_norm_nhwc_fwd_params --------------------------
	.section	.nv.constant0._Z32group_norm_nhwc_fwd_scale_kernelI11Fp32IOFp16WLi120EEv26Group_norm_nhwc_fwd_params,"a",@progbits
	.sectionflags	@""
	.align	4
.nv.constant0._Z32group_norm_nhwc_fwd_scale_kernelI11Fp32IOFp16WLi120EEv26Group_norm_nhwc_fwd_params:
	.zero		1056


//--------------------- .nv.constant0._Z32group_norm_nhwc_fwd_scale_kernelI11Fp32IOFp16WLi140EEv26Group_norm_nhwc_fwd_params --------------------------
	.section	.nv.constant0._Z32group_norm_nhwc_fwd_scale_kernelI11Fp32IOFp16WLi140EEv26Group_norm_nhwc_fwd_params,"a",@progbits
	.sectionflags	@""
	.align	4
.nv.constant0._Z32group_norm_nhwc_fwd_scale_kernelI11Fp32IOFp16WLi140EEv26Group_norm_nhwc_fwd_params:
	.zero		1056


//--------------------- .nv.constant0._Z32group_norm_nhwc_fwd_scale_kernelI11Fp32IOFp16WLi160EEv26Group_norm_nhwc_fwd_params --------------------------
	.section	.nv.constant0._Z32group_norm_nhwc_fwd_scale_kernelI11Fp32IOFp16WLi160EEv26Group_norm_nhwc_fwd_params,"a",@progbits
	.sectionflags	@""
	.align	4
.nv.constant0._Z32group_norm_nhwc_fwd_scale_kernelI11Fp32IOFp16WLi160EEv26Group_norm_nhwc_fwd_params:
	.zero		1056


//--------------------- .nv.constant0._Z32group_norm_nhwc_fwd_scale_kernelI11Bf16IOFp32WLi196EEv26Group_norm_nhwc_fwd_params --------------------------
	.section	.nv.constant0._Z32group_norm_nhwc_fwd_scale_kernelI11Bf16IOFp32WLi196EEv26Group_norm_nhwc_fwd_params,"a",@progbits
	.sectionflags	@""
	.align	4
.nv.constant0._Z32group_norm_nhwc_fwd_scale_kernelI11Bf16IOFp32WLi196EEv26Group_norm_nhwc_fwd_params:
	.zero		1056


//--------------------- .nv.constant0._Z32group_norm_nhwc_fwd_scale_kernelI11Bf16IOFp32WLi168EEv26Group_norm_nhwc_fwd_params --------------------------
	.section	.nv.constant0._Z32group_norm_nhwc_fwd_scale_kernelI11Bf16IOFp32WLi168EEv26Group_norm_nhwc_fwd_params,"a",@progbits
	.sectionflags	@""
	.align	4
.nv.constant0._Z32group_norm_nhwc_fwd_scale_kernelI11Bf16IOFp32WLi168EEv26Group_norm_nhwc_fwd_params:
	.zero		1056


//--------------------- .nv.constant0._Z32group_norm_nhwc_fwd_scale_kernelI11Bf16IOFp32WLi64EEv26Group_norm_nhwc_fwd_params --------------------------
	.section	.nv.constant0._Z32group_norm_nhwc_fwd_scale_kernelI11Bf16IOFp32WLi64EEv26Group_norm_nhwc_fwd_params,"a",@progbits
	.sectionflags	@""
	.align	4
.nv.constant0._Z32group_norm_nhwc_fwd_scale_kernelI11Bf16IOFp32WLi64EEv26Group_norm_nhwc_fwd_params:
	.zero		1056


//--------------------- .nv.constant0._Z32group_norm_nhwc_fwd_scale_kernelI11Bf16IOFp32WLi128EEv26Group_norm_nhwc_fwd_params --------------------------
	.section	.nv.constant0._Z32group_norm_nhwc_fwd_scale_kernelI11Bf16IOFp32WLi128EEv26Group_norm_nhwc_fwd_params,"a",@progbits
	.sectionflags	@""
	.align	4
.nv.constant0._Z32group_norm_nhwc_fwd_scale_kernelI11Bf16IOFp32WLi128EEv26Group_norm_nhwc_fwd_params:
	.zero		1056


//--------------------- .nv.constant0._Z32group_norm_nhwc_fwd_scale_kernelI11Bf16IOFp32WLi192EEv26Group_norm_nhwc_fwd_params --------------------------
	.section	.nv.constant0._Z32group_norm_nhwc_fwd_scale_kernelI11Bf16IOFp32WLi192EEv26Group_norm_nhwc_fwd_params,"a",@progbits
	.sectionflags	@""
	.align	4
.nv.constant0._Z32group_norm_nhwc_fwd_scale_kernelI11Bf16IOFp32WLi192EEv26Group_norm_nhwc_fwd_params:
	.zero		1056


//--------------------- .nv.constant0._Z32group_norm_nhwc_fwd_scale_kernelI11Bf16IOFp32WLi448EEv26Group_norm_nhwc_fwd_params --------------------------
	.section	.nv.constant0._Z32group_norm_nhwc_fwd_scale_kernelI11Bf16IOFp32WLi448EEv26Group_norm_nhwc_fwd_params,"a",@progbits
	.sectionflags	@""
	.align	4
.nv.constant0._Z32group_norm_nhwc_fwd_scale_kernelI11Bf16IOFp32WLi448EEv26Group_norm_nhwc_fwd_params:
	.zero		1056


//--------------------- .nv.constant0._Z32group_norm_nhwc_fwd_scale_kernelI11Bf16IOFp32WLi256EEv26Group_norm_nhwc_fwd_params --------------------------
	.section	.nv.constant0._Z32group_norm_nhwc_fwd_scale_kernelI11Bf16IOFp32WLi256EEv26Group_norm_nhwc_fwd_params,"a",@progbits
	.sectionflags	@""
	.align	4
.nv.constant0._Z32group_norm_nhwc_fwd_scale_kernelI11Bf16IOFp32WLi256EEv26Group_norm_nhwc_fwd_params:
	.zero		1056


//--------------------- .nv.constant0._Z32group_norm_nhwc_fwd_scale_kernelI11Bf16IOFp32WLi120EEv26Group_norm_nhwc_fwd_params --------------------------
	.section	.nv.constant0._Z32group_norm_nhwc_fwd_scale_kernelI11Bf16IOFp32WLi120EEv26Group_norm_nhwc_fwd_params,"a",@progbits
	.sectionflags	@""
	.align	4
.nv.constant0._Z32group_norm_nhwc_fwd_scale_kernelI11Bf16IOFp32WLi120EEv26Group_norm_nhwc_fwd_params:
	.zero		1056


//--------------------- .nv.constant0._Z32group_norm_nhwc_fwd_scale_kernelI11Bf16IOFp32WLi140EEv26Group_norm_nhwc_fwd_params --------------------------
	.section	.nv.constant0._Z32group_norm_nhwc_fwd_scale_kernelI11Bf16IOFp32WLi140EEv26Group_norm_nhwc_fwd_params,"a",@progbits
	.sectionflags	@""
	.align	4
.nv.constant0._Z32group_norm_nhwc_fwd_scale_kernelI11Bf16IOFp32WLi140EEv26Group_norm_nhwc_fwd_params:
	.zero		1056


//--------------------- .nv.constant0._Z32group_norm_nhwc_fwd_scale_kernelI11Bf16IOFp32WLi160EEv26Group_norm_nhwc_fwd_params --------------------------
	.section	.nv.constant0._Z32group_norm_nhwc_fwd_scale_kernelI11Bf16IOFp32WLi160EEv26Group_norm_nhwc_fwd_params,"a",@progbits
	.sectionflags	@""
	.align	4
.nv.constant0._Z32group_norm_nhwc_fwd_scale_kernelI11Bf16IOFp32WLi160EEv26Group_norm_nhwc_fwd_params:
	.zero		1056


//--------------------- .nv.constant0._Z32group_norm_nhwc_fwd_scale_kernelI11Bf16IOBf16WLi196EEv26Group_norm_nhwc_fwd_params --------------------------
	.section	.nv.constant0._Z32group_norm_nhwc_fwd_scale_kernelI11Bf16IOBf16WLi196EEv26Group_norm_nhwc_fwd_params,"a",@progbits
	.sectionflags	@""
	.align	4
.nv.constant0._Z32group_norm_nhwc_fwd_scale_kernelI11Bf16IOBf16WLi196EEv26Group_norm_nhwc_fwd_params:
	.zero		1056


//--------------------- .nv.constant0._Z32group_norm_nhwc_fwd_scale_kernelI11Bf16IOBf16WLi168EEv26Group_norm_nhwc_fwd_params --------------------------
	.section	.nv.constant0._Z32group_norm_nhwc_fwd_scale_kernelI11Bf16IOBf16WLi168EEv26Group_norm_nhwc_fwd_params,"a",@progbits
	.sectionflags	@""
	.align	4
.nv.constant0._Z32group_norm_nhwc_fwd_scale_kernelI11Bf16IOBf16WLi168EEv26Group_norm_nhwc_fwd_params:
	.zero		1056


//--------------------- .nv.constant0._Z32group_norm_nhwc_fwd_scale_kernelI11Bf16IOBf16WLi64EEv26Group_norm_nhwc_fwd_params --------------------------
	.section	.nv.constant0._Z32group_norm_nhwc_fwd_scale_kernelI11Bf16IOBf16WLi64EEv26Group_norm_nhwc_fwd_params,"a",@progbits
	.sectionflags	@""
	.align	4
.nv.constant0._Z32group_norm_nhwc_fwd_scale_kernelI11Bf16IOBf16WLi64EEv26Group_norm_nhwc_fwd_params:
	.zero		1056


//--------------------- .nv.constant0._Z32group_norm_nhwc_fwd_scale_kernelI11Bf16IOBf16WLi128EEv26Group_norm_nhwc_fwd_params --------------------------
	.section	.nv.constant0._Z32group_norm_nhwc_fwd_scale_kernelI11Bf16IOBf16WLi128EEv26Group_norm_nhwc_fwd_params,"a",@progbits
	.sectionflags	@""
	.align	4
.nv.constant0._Z32group_norm_nhwc_fwd_scale_kernelI11Bf16IOBf16WLi128EEv26Group_norm_nhwc_fwd_params:
	.zero		1056


//--------------------- .nv.constant0._Z32group_norm_nhwc_fwd_scale_kernelI11Bf16IOBf16WLi192EEv26Group_norm_nhwc_fwd_params --------------------------
	.section	.nv.constant0._Z32group_norm_nhwc_fwd_scale_kernelI11Bf16IOBf16WLi192EEv26Group_norm_nhwc_fwd_params,"a",@progbits
	.sectionflags	@""
	.align	4
.nv.constant0._Z32group_norm_nhwc_fwd_scale_kernelI11Bf16IOBf16WLi192EEv26Group_norm_nhwc_fwd_params:
	.zero		1056


//--------------------- .nv.constant0._Z32group_norm_nhwc_fwd_scale_kernelI11Bf16IOBf16WLi448EEv26Group_norm_nhwc_fwd_params --------------------------
	.section	.nv.constant0._Z32group_norm_nhwc_fwd_scale_kernelI11Bf16IOBf16WLi448EEv26Group_norm_nhwc_fwd_params,"a",@progbits
	.sectionflags	@""
	.align	4
.nv.constant0._Z32group_norm_nhwc_fwd_scale_kernelI11Bf16IOBf16WLi448EEv26Group_norm_nhwc_fwd_params:
	.zero		1056


//--------------------- .nv.constant0._Z32group_norm_nhwc_fwd_scale_kernelI11Bf16IOBf16WLi256EEv26Group_norm_nhwc_fwd_params --------------------------
	.section	.nv.constant0._Z32group_norm_nhwc_fwd_scale_kernelI11Bf16IOBf16WLi256EEv26Group_norm_nhwc_fwd_params,"a",@progbits
	.sectionflags	@""
	.align	4
.nv.constant0._Z32group_norm_nhwc_fwd_scale_kernelI11Bf16IOBf16WLi256EEv26Group_norm_nhwc_fwd_params:
	.zero		1056


//--------------------- .nv.constant0._Z32group_norm_nhwc_fwd_scale_kernelI11Bf16IOBf16WLi120EEv26Group_norm_nhwc_fwd_params --------------------------
	.section	.nv.constant0._Z32group_norm_nhwc_fwd_scale_kernelI11Bf16IOBf16WLi120EEv26Group_norm_nhwc_fwd_params,"a",@progbits
	.sectionflags	@""
	.align	4
.nv.constant0._Z32group_norm_nhwc_fwd_scale_kernelI11Bf16IOBf16WLi120EEv26Group_norm_nhwc_fwd_params:
	.zero		1056


//--------------------- .nv.constant0._Z32group_norm_nhwc_fwd_scale_kernelI11Bf16IOBf16WLi140EEv26Group_norm_nhwc_fwd_params --------------------------
	.section	.nv.constant0._Z32group_norm_nhwc_fwd_scale_kernelI11Bf16IOBf16WLi140EEv26Group_norm_nhwc_fwd_params,"a",@progbits
	.sectionflags	@""
	.align	4
.nv.constant0._Z32group_norm_nhwc_fwd_scale_kernelI11Bf16IOBf16WLi140EEv26Group_norm_nhwc_fwd_params:
	.zero		1056


//--------------------- .nv.constant0._Z32group_norm_nhwc_fwd_scale_kernelI11Bf16IOBf16WLi160EEv26Group_norm_nhwc_fwd_params --------------------------
	.section	.nv.constant0._Z32group_norm_nhwc_fwd_scale_kernelI11Bf16IOBf16WLi160EEv26Group_norm_nhwc_fwd_params,"a",@progbits
	.sectionflags	@""
	.align	4
.nv.constant0._Z32group_norm_nhwc_fwd_scale_kernelI11Bf16IOBf16WLi160EEv26Group_norm_nhwc_fwd_params:
	.zero		1056


//--------------------- .nv.constant0._Z32group_norm_nhwc_fwd_scale_kernelI11Bf16IOFp16WLi196EEv26Group_norm_nhwc_fwd_params --------------------------
	.section	.nv.constant0._Z32group_norm_nhwc_fwd_scale_kernelI11Bf16IOFp16WLi196EEv26Group_norm_nhwc_fwd_params,"a",@progbits
	.sectionflags	@""
	.align	4
.nv.constant0._Z32group_norm_nhwc_fwd_scale_kernelI11Bf16IOFp16WLi196EEv26Group_norm_nhwc_fwd_params:
	.zero		1056


//--------------------- .nv.constant0._Z32group_norm_nhwc_fwd_scale_kernelI11Bf16IOFp16WLi168EEv26Group_norm_nhwc_fwd_params --------------------------
	.section	.nv.constant0._Z32group_norm_nhwc_fwd_scale_kernelI11Bf16IOFp16WLi168EEv26Group_norm_nhwc_fwd_params,"a",@progbits
	.sectionflags	@""
	.align	4
.nv.constant0._Z32group_norm_nhwc_fwd_scale_kernelI11Bf16IOFp16WLi168EEv26Group_norm_nhwc_fwd_params:
	.zero		1056


//--------------------- .nv.constant0._Z32group_norm_nhwc_fwd_scale_kernelI11Bf16IOFp16WLi64EEv26Group_norm_nhwc_fwd_params --------------------------
	.section	.nv.constant0._Z32group_norm_nhwc_fwd_scale_kernelI11Bf16IOFp16WLi64EEv26Group_norm_nhwc_fwd_params,"a",@progbits
	.sectionflags	@""
	.align	4
.nv.constant0._Z32group_norm_nhwc_fwd_scale_kernelI11Bf16IOFp16WLi64EEv26Group_norm_nhwc_fwd_params:
	.zero		1056


//--------------------- .nv.constant0._Z32group_norm_nhwc_fwd_scale_kernelI11Bf16IOFp16WLi128EEv26Group_norm_nhwc_fwd_params --------------------------
	.section	.nv.constant0._Z32group_norm_nhwc_fwd_scale_kernelI11Bf16IOFp16WLi128EEv26Group_norm_nhwc_fwd_params,"a",@progbits
	.sectionflags	@""
	.align	4
.nv.constant0._Z32group_norm_nhwc_fwd_scale_kernelI11Bf16IOFp16WLi128EEv26Group_norm_nhwc_fwd_params:
	.zero		1056


//--------------------- .nv.constant0._Z32group_norm_nhwc_fwd_scale_kernelI11Bf16IOFp16WLi192EEv26Group_norm_nhwc_fwd_params --------------------------
	.section	.nv.constant0._Z32group_norm_nhwc_fwd_scale_kernelI11Bf16IOFp16WLi192EEv26Group_norm_nhwc_fwd_params,"a",@progbits
	.sectionflags	@""
	.align	4
.nv.constant0._Z32group_norm_nhwc_fwd_scale_kernelI11Bf16IOFp16WLi192EEv26Group_norm_nhwc_fwd_params:
	.zero		1056


//--------------------- .nv.constant0._Z32group_norm_nhwc_fwd_scale_kernelI11Bf16IOFp16WLi448EEv26Group_norm_nhwc_fwd_params --------------------------
	.section	.nv.constant0._Z32group_norm_nhwc_fwd_scale_kernelI11Bf16IOFp16WLi448EEv26Group_norm_nhwc_fwd_params,"a",@progbits
	.sectionflags	@""
	.align	4
.nv.constant0._Z32group_norm_nhwc_fwd_scale_kernelI11Bf16IOFp16WLi448EEv26Group_norm_nhwc_fwd_params:
	.zero		1056


//--------------------- .nv.constant0._Z32group_norm_nhwc_fwd_scale_kernelI11Bf16IOFp16WLi256EEv26Group_norm_nhwc_fwd_params --------------------------
	.section	.nv.constant0._Z32group_norm_nhwc_fwd_scale_kernelI11Bf16IOFp16WLi256EEv26Group_norm_nhwc_fwd_params,"a",@progbits
	.sectionflags	@""
	.align	4
.nv.constant0._Z32group_norm_nhwc_fwd_scale_kernelI11Bf16IOFp16WLi256EEv26Group_norm_nhwc_fwd_params:
	.zero		1056


//--------------------- .nv.constant0._Z32group_norm_nhwc_fwd_scale_kernelI11Bf16IOFp16WLi120EEv26Group_norm_nhwc_fwd_params --------------------------
	.section	.nv.constant0._Z32group_norm_nhwc_fwd_scale_kernelI11Bf16IOFp16WLi120EEv26Group_norm_nhwc_fwd_params,"a",@progbits
	.sectionflags	@""
	.align	4
.nv.constant0._Z32group_norm_nhwc_fwd_scale_kernelI11Bf16IOFp16WLi120EEv26Group_norm_nhwc_fwd_params:
	.zero		1056


//--------------------- .nv.constant0._Z32group_norm_nhwc_fwd_scale_kernelI11Bf16IOFp16WLi140EEv26Group_norm_nhwc_fwd_params --------------------------
	.section	.nv.constant0._Z32group_norm_nhwc_fwd_scale_kernelI11Bf16IOFp16WLi140EEv26Group_norm_nhwc_fwd_params,"a",@progbits
	.sectionflags	@""
	.align	4
.nv.constant0._Z32group_norm_nhwc_fwd_scale_kernelI11Bf16IOFp16WLi140EEv26Group_norm_nhwc_fwd_params:
	.zero		1056


//--------------------- .nv.constant0._Z32group_norm_nhwc_fwd_scale_kernelI11Bf16IOFp16WLi160EEv26Group_norm_nhwc_fwd_params --------------------------
	.section	.nv.constant0._Z32group_norm_nhwc_fwd_scale_kernelI11Bf16IOFp16WLi160EEv26Group_norm_nhwc_fwd_params,"a",@progbits
	.sectionflags	@""
	.align	4
.nv.constant0._Z32group_norm_nhwc_fwd_scale_kernelI11Bf16IOFp16WLi160EEv26Group_norm_nhwc_fwd_params:
	.zero		1056


//--------------------- .nv.constant0._Z32group_norm_nhwc_fwd_scale_kernelI11Fp16IOFp32WLi196EEv26Group_norm_nhwc_fwd_params --------------------------
	.section	.nv.constant0._Z32group_norm_nhwc_fwd_scale_kernelI11Fp16IOFp32WLi196EEv26Group_norm_nhwc_fwd_params,"a",@progbits
	.sectionflags	@""
	.align	4
.nv.constant0._Z32group_norm_nhwc_fwd_scale_kernelI11Fp16IOFp32WLi196EEv26Group_norm_nhwc_fwd_params:
	.zero		1056


//--------------------- .nv.constant0._Z32group_norm_nhwc_fwd_scale_kernelI11Fp16IOFp32WLi168EEv26Group_norm_nhwc_fwd_params --------------------------
	.section	.nv.constant0._Z32group_norm_nhwc_fwd_scale_kernelI11Fp16IOFp32WLi168EEv26Group_norm_nhwc_fwd_params,"a",@progbits
	.sectionflags	@""
	.align	4
.nv.constant0._Z32group_norm_nhwc_fwd_scale_kernelI11Fp16IOFp32WLi168EEv26Group_norm_nhwc_fwd_params:
	.zero		1056


//--------------------- .nv.constant0._Z32group_norm_nhwc_fwd_scale_kernelI11Fp16IOFp32WLi64EEv26Group_norm_nhwc_fwd_params --------------------------
	.section	.nv.constant0._Z32group_norm_nhwc_fwd_scale_kernelI11Fp16IOFp32WLi64EEv26Group_norm_nhwc_fwd_params,"a",@progbits
	.sectionflags	@""
	.align	4
.nv.constant0._Z32group_norm_nhwc_fwd_scale_kernelI11Fp16IOFp32WLi64EEv26Group_norm_nhwc_fwd_params:
	.zero		1056


//--------------------- .nv.constant0._Z32group_norm_nhwc_fwd_scale_kernelI11Fp16IOFp32WLi128EEv26Group_norm_nhwc_fwd_params --------------------------
	.section	.nv.constant0._Z32group_norm_nhwc_fwd_scale_kernelI11Fp16IOFp32WLi128EEv26Group_norm_nhwc_fwd_params,"a",@progbits
	.sectionflags	@""
	.align	4
.nv.constant0._Z32group_norm_nhwc_fwd_scale_kernelI11Fp16IOFp32WLi128EEv26Group_norm_nhwc_fwd_params:
	.zero		1056


//--------------------- .nv.constant0._Z32group_norm_nhwc_fwd_scale_kernelI11Fp16IOFp32WLi192EEv26Group_norm_nhwc_fwd_params --------------------------
	.section	.nv.constant0._Z32group_norm_nhwc_fwd_scale_kernelI11Fp16IOFp32WLi192EEv26Group_norm_nhwc_fwd_params,"a",@progbits
	.sectionflags	@""
	.align	4
.nv.constant0._Z32group_norm_nhwc_fwd_scale_kernelI11Fp16IOFp32WLi192EEv26Group_norm_nhwc_fwd_params:
	.zero		1056


//--------------------- .nv.constant0._Z32group_norm_nhwc_fwd_scale_kernelI11Fp16IOFp32WLi448EEv26Group_norm_nhwc_fwd_params --------------------------
	.section	.nv.constant0._Z32group_norm_nhwc_fwd_scale_kernelI11Fp16IOFp32WLi448EEv26Group_norm_nhwc_fwd_params,"a",@progbits
	.sectionflags	@""
	.align	4
.nv.constant0._Z32group_norm_nhwc_fwd_scale_kernelI11Fp16IOFp32WLi448EEv26Group_norm_nhwc_fwd_params:
	.zero		1056


//--------------------- .nv.constant0._Z32group_norm_nhwc_fwd_scale_kernelI11Fp16IOFp32WLi256EEv26Group_norm_nhwc_fwd_params --------------------------
	.section	.nv.constant0._Z32group_norm_nhwc_fwd_scale_kernelI11Fp16IOFp32WLi256EEv26Group_norm_nhwc_fwd_params,"a",@progbits
	.sectionflags	@""
	.align	4
.nv.constant0._Z32group_norm_nhwc_fwd_scale_kernelI11Fp16IOFp32WLi256EEv26Group_norm_nhwc_fwd_params:
	.zero		1056


//--------------------- .nv.constant0._Z32group_norm_nhwc_fwd_scale_kernelI11Fp16IOFp32WLi120EEv26Group_norm_nhwc_fwd_params --------------------------
	.section	.nv.constant0._Z32group_norm_nhwc_fwd_scale_kernelI11Fp16IOFp32WLi120EEv26Group_norm_nhwc_fwd_params,"a",@progbits
	.sectionflags	@""
	.align	4
.nv.constant0._Z32group_norm_nhwc_fwd_scale_kernelI11Fp16IOFp32WLi120EEv26Group_norm_nhwc_fwd_params:
	.zero		1056


//--------------------- .nv.constant0._Z32group_norm_nhwc_fwd_scale_kernelI11Fp16IOFp32WLi140EEv26Group_norm_nhwc_fwd_params --------------------------
	.section	.nv.constant0._Z32group_norm_nhwc_fwd_scale_kernelI11Fp16IOFp32WLi140EEv26Group_norm_nhwc_fwd_params,"a",@progbits
	.sectionflags	@""
	.align	4
.nv.constant0._Z32group_norm_nhwc_fwd_scale_kernelI11Fp16IOFp32WLi140EEv26Group_norm_nhwc_fwd_params:
	.zero		1056


//--------------------- .nv.constant0._Z32group_norm_nhwc_fwd_scale_kernelI11Fp16IOFp32WLi160EEv26Group_norm_nhwc_fwd_params --------------------------
	.section	.nv.constant0._Z32group_norm_nhwc_fwd_scale_kernelI11Fp16IOFp32WLi160EEv26Group_norm_nhwc_fwd_params,"a",@progbits
	.sectionflags	@""
	.align	4
.nv.constant0._Z32group_norm_nhwc_fwd_scale_kernelI11Fp16IOFp32WLi160EEv26Group_norm_nhwc_fwd_params:
	.zero		1056


//--------------------- .nv.constant0._Z32group_norm_nhwc_fwd_scale_kernelI11Fp16IOBf16WLi196EEv26Group_norm_nhwc_fwd_params --------------------------
	.section	.nv.constant0._Z32group_norm_nhwc_fwd_scale_kernelI11Fp16IOBf16WLi196EEv26Group_norm_nhwc_fwd_params,"a",@progbits
	.sectionflags	@""
	.align	4
.nv.constant0._Z32group_norm_nhwc_fwd_scale_kernelI11Fp16IOBf16WLi196EEv26Group_norm_nhwc_fwd_params:
	.zero		1056


//--------------------- .nv.constant0._Z32group_norm_nhwc_fwd_scale_kernelI11Fp16IOBf16WLi168EEv26Group_norm_nhwc_fwd_params --------------------------
	.section	.nv.constant0._Z32group_norm_nhwc_fwd_scale_kernelI11Fp16IOBf16WLi168EEv26Group_norm_nhwc_fwd_params,"a",@progbits
	.sectionflags	@""
	.align	4
.nv.constant0._Z32group_norm_nhwc_fwd_scale_kernelI11Fp16IOBf16WLi168EEv26Group_norm_nhwc_fwd_params:
	.zero		1056


//--------------------- .nv.constant0._Z32group_norm_nhwc_fwd_scale_kernelI11Fp16IOBf16WLi64EEv26Group_norm_nhwc_fwd_params --------------------------
	.section	.nv.constant0._Z32group_norm_nhwc_fwd_scale_kernelI11Fp16IOBf16WLi64EEv26Group_norm_nhwc_fwd_params,"a",@progbits
	.sectionflags	@""
	.align	4
.nv.constant0._Z32group_norm_nhwc_fwd_scale_kernelI11Fp16IOBf16WLi64EEv26Group_norm_nhwc_fwd_params:
	.zero		1056


//--------------------- .nv.constant0._Z32group_norm_nhwc_fwd_scale_kernelI11Fp16IOBf16WLi128EEv26Group_norm_nhwc_fwd_params --------------------------
	.section	.nv.constant0._Z32group_norm_nhwc_fwd_scale_kernelI11Fp16IOBf16WLi128EEv26Group_norm_nhwc_fwd_params,"a",@progbits
	.sectionflags	@""
	.align	4
.nv.constant0._Z32group_norm_nhwc_fwd_scale_kernelI11Fp16IOBf16WLi128EEv26Group_norm_nhwc_fwd_params:
	.zero		1056


//--------------------- .nv.constant0._Z32group_norm_nhwc_fwd_scale_kernelI11Fp16IOBf16WLi192EEv26Group_norm_nhwc_fwd_params --------------------------
	.section	.nv.constant0._Z32group_norm_nhwc_fwd_scale_kernelI11Fp16IOBf16WLi192EEv26Group_norm_nhwc_fwd_params,"a",@progbits
	.sectionflags	@""
	.align	4
.nv.constant0._Z32group_norm_nhwc_fwd_scale_kernelI11Fp16IOBf16WLi192EEv26Group_norm_nhwc_fwd_params:
	.zero		1056


//--------------------- .nv.constant0._Z32group_norm_nhwc_fwd_scale_kernelI11Fp16IOBf16WLi448EEv26Group_norm_nhwc_fwd_params --------------------------
	.section	.nv.constant0._Z32group_norm_nhwc_fwd_scale_kernelI11Fp16IOBf16WLi448EEv26Group_norm_nhwc_fwd_params,"a",@progbits
	.sectionflags	@""
	.align	4
.nv.constant0._Z32group_norm_nhwc_fwd_scale_kernelI11Fp16IOBf16WLi448EEv26Group_norm_nhwc_fwd_params:
	.zero		1056


//--------------------- .nv.constant0._Z32group_norm_nhwc_fwd_scale_kernelI11Fp16IOBf16WLi256EEv26Group_norm_nhwc_fwd_params --------------------------
	.section	.nv.constant0._Z32group_norm_nhwc_fwd_scale_kernelI11Fp16IOBf16WLi256EEv26Group_norm_nhwc_fwd_params,"a",@progbits
	.sectionflags	@""
	.align	4
.nv.constant0._Z32group_norm_nhwc_fwd_scale_kernelI11Fp16IOBf16WLi256EEv26Group_norm_nhwc_fwd_params:
	.zero		1056


//--------------------- .nv.constant0._Z32group_norm_nhwc_fwd_scale_kernelI11Fp16IOBf16WLi120EEv26Group_norm_nhwc_fwd_params --------------------------
	.section	.nv.constant0._Z32group_norm_nhwc_fwd_scale_kernelI11Fp16IOBf16WLi120EEv26Group_norm_nhwc_fwd_params,"a",@progbits
	.sectionflags	@""
	.align	4
.nv.constant0._Z32group_norm_nhwc_fwd_scale_kernelI11Fp16IOBf16WLi120EEv26Group_norm_nhwc_fwd_params:
	.zero		1056


//--------------------- .nv.constant0._Z32group_norm_nhwc_fwd_scale_kernelI11Fp16IOBf16WLi140EEv26Group_norm_nhwc_fwd_params --------------------------
	.section	.nv.constant0._Z32group_norm_nhwc_fwd_scale_kernelI11Fp16IOBf16WLi140EEv26Group_norm_nhwc_fwd_params,"a",@progbits
	.sectionflags	@""
	.align	4
.nv.constant0._Z32group_norm_nhwc_fwd_scale_kernelI11Fp16IOBf16WLi140EEv26Group_norm_nhwc_fwd_params:
	.zero		1056


//--------------------- .nv.constant0._Z32group_norm_nhwc_fwd_scale_kernelI11Fp16IOBf16WLi160EEv26Group_norm_nhwc_fwd_params --------------------------
	.section	.nv.constant0._Z32group_norm_nhwc_fwd_scale_kernelI11Fp16IOBf16WLi160EEv26Group_norm_nhwc_fwd_params,"a",@progbits
	.sectionflags	@""
	.align	4
.nv.constant0._Z32group_norm_nhwc_fwd_scale_kernelI11Fp16IOBf16WLi160EEv26Group_norm_nhwc_fwd_params:
	.zero		1056


//--------------------- .nv.constant0._Z32group_norm_nhwc_fwd_scale_kernelI11Fp16IOFp16WLi196EEv26Group_norm_nhwc_fwd_params --------------------------
	.section	.nv.constant0._Z32group_norm_nhwc_fwd_scale_kernelI11Fp16IOFp16WLi196EEv26Group_norm_nhwc_fwd_params,"a",@progbits
	.sectionflags	@""
	.align	4
.nv.constant0._Z32group_norm_nhwc_fwd_scale_kernelI11Fp16IOFp16WLi196EEv26Group_norm_nhwc_fwd_params:
	.zero		1056


//--------------------- .nv.constant0._Z32group_norm_nhwc_fwd_scale_kernelI11Fp16IOFp16WLi168EEv26Group_norm_nhwc_fwd_params --------------------------
	.section	.nv.constant0._Z32group_norm_nhwc_fwd_scale_kernelI11Fp16IOFp16WLi168EEv26Group_norm_nhwc_fwd_params,"a",@progbits
	.sectionflags	@""
	.align	4
.nv.constant0._Z32group_norm_nhwc_fwd_scale_kernelI11Fp16IOFp16WLi168EEv26Group_norm_nhwc_fwd_params:
	.zero		1056


//--------------------- .nv.constant0._Z32group_norm_nhwc_fwd_scale_kernelI11Fp16IOFp16WLi64EEv26Group_norm_nhwc_fwd_params --------------------------
	.section	.nv.constant0._Z32group_norm_nhwc_fwd_scale_kernelI11Fp16IOFp16WLi64EEv26Group_norm_nhwc_fwd_params,"a",@progbits
	.sectionflags	@""
	.align	4
.nv.constant0._Z32group_norm_nhwc_fwd_scale_kernelI11Fp16IOFp16WLi64EEv26Group_norm_nhwc_fwd_params:
	.zero		1056


//--------------------- .nv.constant0._Z32group_norm_nhwc_fwd_scale_kernelI11Fp16IOFp16WLi128EEv26Group_norm_nhwc_fwd_params --------------------------
	.section	.nv.constant0._Z32group_norm_nhwc_fwd_scale_kernelI11Fp16IOFp16WLi128EEv26Group_norm_nhwc_fwd_params,"a",@progbits
	.sectionflags	@""
	.align	4
.nv.constant0._Z32group_norm_nhwc_fwd_scale_kernelI11Fp16IOFp16WLi128EEv26Group_norm_nhwc_fwd_params:
	.zero		1056


//--------------------- .nv.constant0._Z32group_norm_nhwc_fwd_scale_kernelI11Fp16IOFp16WLi192EEv26Group_norm_nhwc_fwd_params --------------------------
	.section	.nv.constant0._Z32group_norm_nhwc_fwd_scale_kernelI11Fp16IOFp16WLi192EEv26Group_norm_nhwc_fwd_params,"a",@progbits
	.sectionflags	@""
	.align	4
.nv.constant0._Z32group_norm_nhwc_fwd_scale_kernelI11Fp16IOFp16WLi192EEv26Group_norm_nhwc_fwd_params:
	.zero		1056


//--------------------- .nv.constant0._Z32group_norm_nhwc_fwd_scale_kernelI11Fp16IOFp16WLi448EEv26Group_norm_nhwc_fwd_params --------------------------
	.section	.nv.constant0._Z32group_norm_nhwc_fwd_scale_kernelI11Fp16IOFp16WLi448EEv26Group_norm_nhwc_fwd_params,"a",@progbits
	.sectionflags	@""
	.align	4
.nv.constant0._Z32group_norm_nhwc_fwd_scale_kernelI11Fp16IOFp16WLi448EEv26Group_norm_nhwc_fwd_params:
	.zero		1056


//--------------------- .nv.constant0._Z32group_norm_nhwc_fwd_scale_kernelI11Fp16IOFp16WLi256EEv26Group_norm_nhwc_fwd_params --------------------------
	.section	.nv.constant0._Z32group_norm_nhwc_fwd_scale_kernelI11Fp16IOFp16WLi256EEv26Group_norm_nhwc_fwd_params,"a",@progbits
	.sectionflags	@""
	.align	4
.nv.constant0._Z32group_norm_nhwc_fwd_scale_kernelI11Fp16IOFp16WLi256EEv26Group_norm_nhwc_fwd_params:
	.zero		1056


//--------------------- .nv.constant0._Z32group_norm_nhwc_fwd_scale_kernelI11Fp16IOFp16WLi120EEv26Group_norm_nhwc_fwd_params --------------------------
	.section	.nv.constant0._Z32group_norm_nhwc_fwd_scale_kernelI11Fp16IOFp16WLi120EEv26Group_norm_nhwc_fwd_params,"a",@progbits
	.sectionflags	@""
	.align	4
.nv.constant0._Z32group_norm_nhwc_fwd_scale_kernelI11Fp16IOFp16WLi120EEv26Group_norm_nhwc_fwd_params:
	.zero		1056


//--------------------- .nv.constant0._Z32group_norm_nhwc_fwd_scale_kernelI11Fp16IOFp16WLi140EEv26Group_norm_nhwc_fwd_params --------------------------
	.section	.nv.constant0._Z32group_norm_nhwc_fwd_scale_kernelI11Fp16IOFp16WLi140EEv26Group_norm_nhwc_fwd_params,"a",@progbits
	.sectionflags	@""
	.align	4
.nv.constant0._Z32group_norm_nhwc_fwd_scale_kernelI11Fp16IOFp16WLi140EEv26Group_norm_nhwc_fwd_params:
	.zero		1056


//--------------------- .nv.constant0._Z32group_norm_nhwc_fwd_scale_kernelI11Fp16IOFp16WLi160EEv26Group_norm_nhwc_fwd_params --------------------------
	.section	.nv.constant0._Z32group_norm_nhwc_fwd_scale_kernelI11Fp16IOFp16WLi160EEv26Group_norm_nhwc_fwd_params,"a",@progbits
	.sectionflags	@""
	.align	4
.nv.constant0._Z32group_norm_nhwc_fwd_scale_kernelI11Fp16IOFp16WLi160EEv26Group_norm_nhwc_fwd_params:
	.zero		1056


//--------------------- .nv.constant0._Z30group_norm_nhwc_fwd_sum_kernelI11Fp32IOFp32WLi196EEv26Group_norm_nhwc_fwd_params --------------------------
	.section	.nv.constant0._Z30group_norm_nhwc_fwd_sum_kernelI11Fp32IOFp32WLi196EEv26Group_norm_nhwc_fwd_params,"a",@progbits
	.sectionflags	@""
	.align	4
.nv.constant0._Z30group_norm_nhwc_fwd_sum_kernelI11Fp32IOFp32WLi196EEv26Group_norm_nhwc_fwd_params:
	.zero		1056


//--------------------- .nv.constant0._Z30group_norm_nhwc_fwd_sum_kernelI11Fp32IOFp32WLi168EEv26Group_norm_nhwc_fwd_params --------------------------
	.section	.nv.constant0._Z30group_norm_nhwc_fwd_sum_kernelI11Fp32IOFp32WLi168EEv26Group_norm_nhwc_fwd_params,"a",@progbits
	.sectionflags	@""
	.align	4
.nv.constant0._Z30group_norm_nhwc_fwd_sum_kernelI11Fp32IOFp32WLi168EEv26Group_norm_nhwc_fwd_params:
	.zero		1056


//--------------------- .nv.constant0._Z30group_norm_nhwc_fwd_sum_kernelI11Fp32IOFp32WLi64EEv26Group_norm_nhwc_fwd_params --------------------------
	.section	.nv.constant0._Z30group_norm_nhwc_fwd_sum_kernelI11Fp32IOFp32WLi64EEv26Group_norm_nhwc_fwd_params,"a",@progbits
	.sectionflags	@""
	.align	4
.nv.constant0._Z30group_norm_nhwc_fwd_sum_kernelI11Fp32IOFp32WLi64EEv26Group_norm_nhwc_fwd_params:
	.zero		1056


//--------------------- .nv.constant0._Z30group_norm_nhwc_fwd_sum_kernelI11Fp32IOFp32WLi128EEv26Group_norm_nhwc_fwd_params --------------------------
	.section	.nv.constant0._Z30group_norm_nhwc_fwd_sum_kernelI11Fp32IOFp32WLi128EEv26Group_norm_nhwc_fwd_params,"a",@progbits
	.sectionflags	@""
	.align	4
.nv.constant0._Z30group_norm_nhwc_fwd_sum_kernelI11Fp32IOFp32WLi128EEv26Group_norm_nhwc_fwd_params:
	.zero		1056


//--------------------- .nv.constant0._Z30group_norm_nhwc_fwd_sum_kernelI11Fp32IOFp32WLi192EEv26Group_norm_nhwc_fwd_params --------------------------
	.section	.nv.constant0._Z30group_norm_nhwc_fwd_sum_kernelI11Fp32IOFp32WLi192EEv26Group_norm_nhwc_fwd_params,"a",@progbits
	.sectionflags	@""
	.align	4
.nv.constant0._Z30group_norm_nhwc_fwd_sum_kernelI11Fp32IOFp32WLi192EEv26Group_norm_nhwc_fwd_params:
	.zero		1056


//--------------------- .nv.constant0._Z30group_norm_nhwc_fwd_sum_kernelI11Fp32IOFp32WLi448EEv26Group_norm_nhwc_fwd_params --------------------------
	.section	.nv.constant0._Z30group_norm_nhwc_fwd_sum_kernelI11Fp32IOFp32WLi448EEv26Group_norm_nhwc_fwd_params,"a",@progbits
	.sectionflags	@""
	.align	4
.nv.constant0._Z30group_norm_nhwc_fwd_sum_kernelI11Fp32IOFp32WLi448EEv26Group_norm_nhwc_fwd_params:
	.zero		1056


//--------------------- .nv.constant0._Z30group_norm_nhwc_fwd_sum_kernelI11Fp32IOFp32WLi256EEv26Group_norm_nhwc_fwd_params --------------------------
	.section	.nv.constant0._Z30group_norm_nhwc_fwd_sum_kernelI11Fp32IOFp32WLi256EEv26Group_norm_nhwc_fwd_params,"a",@progbits
	.sectionflags	@""
	.align	4
.nv.constant0._Z30group_norm_nhwc_fwd_sum_kernelI11Fp32IOFp32WLi256EEv26Group_norm_nhwc_fwd_params:
	.zero		1056


//--------------------- .nv.constant0._Z30group_norm_nhwc_fwd_sum_kernelI11Fp32IOFp32WLi120EEv26Group_norm_nhwc_fwd_params --------------------------
	.section	.nv.constant0._Z30group_norm_nhwc_fwd_sum_kernelI11Fp32IOFp32WLi120EEv26Group_norm_nhwc_fwd_params,"a",@progbits
	.sectionflags	@""
	.align	4
.nv.constant0._Z30group_norm_nhwc_fwd_sum_kernelI11Fp32IOFp32WLi120EEv26Group_norm_nhwc_fwd_params:
	.zero		1056


//--------------------- .nv.constant0._Z30group_norm_nhwc_fwd_sum_kernelI11Fp32IOFp32WLi140EEv26Group_norm_nhwc_fwd_params --------------------------
	.section	.nv.constant0._Z30group_norm_nhwc_fwd_sum_kernelI11Fp32IOFp32WLi140EEv26Group_norm_nhwc_fwd_params,"a",@progbits
	.sectionflags	@""
	.align	4
.nv.constant0._Z30group_norm_nhwc_fwd_sum_kernelI11Fp32IOFp32WLi140EEv26Group_norm_nhwc_fwd_params:
	.zero		1056


//--------------------- .nv.constant0._Z30group_norm_nhwc_fwd_sum_kernelI11Fp32IOFp32WLi160EEv26Group_norm_nhwc_fwd_params --------------------------
	.section	.nv.constant0._Z30group_norm_nhwc_fwd_sum_kernelI11Fp32IOFp32WLi160EEv26Group_norm_nhwc_fwd_params,"a",@progbits
	.sectionflags	@""
	.align	4
.nv.constant0._Z30group_norm_nhwc_fwd_sum_kernelI11Fp32IOFp32WLi160EEv26Group_norm_nhwc_fwd_params:
	.zero		1056


//--------------------- .nv.constant0._Z30group_norm_nhwc_fwd_sum_kernelI11Fp32IOBf16WLi196EEv26Group_norm_nhwc_fwd_params --------------------------
	.section	.nv.constant0._Z30group_norm_nhwc_fwd_sum_kernelI11Fp32IOBf16WLi196EEv26Group_norm_nhwc_fwd_params,"a",@progbits
	.sectionflags	@""
	.align	4
.nv.constant0._Z30group_norm_nhwc_fwd_sum_kernelI11Fp32IOBf16WLi196EEv26Group_norm_nhwc_fwd_params:
	.zero		1056


//--------------------- .nv.constant0._Z30group_norm_nhwc_fwd_sum_kernelI11Fp32IOBf16WLi168EEv26Group_norm_nhwc_fwd_params --------------------------
	.section	.nv.constant0._Z30group_norm_nhwc_fwd_sum_kernelI11Fp32IOBf16WLi168EEv26Group_norm_nhwc_fwd_params,"a",@progbits
	.sectionflags	@""
	.align	4
.nv.constant0._Z30group_norm_nhwc_fwd_sum_kernelI11Fp32IOBf16WLi168EEv26Group_norm_nhwc_fwd_params:
	.zero		1056


//--------------------- .nv.constant0._Z30group_norm_nhwc_fwd_sum_kernelI11Fp32IOBf16WLi64EEv26Group_norm_nhwc_fwd_params --------------------------
	.section	.nv.constant0._Z30group_norm_nhwc_fwd_sum_kernelI11Fp32IOBf16WLi64EEv26Group_norm_nhwc_fwd_params,"a",@progbits
	.sectionflags	@""
	.align	4
.nv.constant0._Z30group_norm_nhwc_fwd_sum_kernelI11Fp32IOBf16WLi64EEv26Group_norm_nhwc_fwd_params:
	.zero		1056


//--------------------- .nv.constant0._Z30group_norm_nhwc_fwd_sum_kernelI11Fp32IOBf16WLi128EEv26Group_norm_nhwc_fwd_params --------------------------
	.section	.nv.constant0._Z30group_norm_nhwc_fwd_sum_kernelI11Fp32IOBf16WLi128EEv26Group_norm_nhwc_fwd_params,"a",@progbits
	.sectionflags	@""
	.align	4
.nv.constant0._Z30group_norm_nhwc_fwd_sum_kernelI11Fp32IOBf16WLi128EEv26Group_norm_nhwc_fwd_params:
	.zero		1056


//--------------------- .nv.constant0._Z30group_norm_nhwc_fwd_sum_kernelI11Fp32IOBf16WLi192EEv26Group_norm_nhwc_fwd_params --------------------------
	.section	.nv.constant0._Z30group_norm_nhwc_fwd_sum_kernelI11Fp32IOBf16WLi192EEv26Group_norm_nhwc_fwd_params,"a",@progbits
	.sectionflags	@""
	.align	4
.nv.constant0._Z30group_norm_nhwc_fwd_sum_kernelI11Fp32IOBf16WLi192EEv26Group_norm_nhwc_fwd_params:
	.zero		1056


//--------------------- .nv.constant0._Z30group_norm_nhwc_fwd_sum_kernelI11Fp32IOBf16WLi448EEv26Group_norm_nhwc_fwd_params --------------------------
	.section	.nv.constant0._Z30group_norm_nhwc_fwd_sum_kernelI11Fp32IOBf16WLi448EEv26Group_norm_nhwc_fwd_params,"a",@progbits
	.sectionflags	@""
	.align	4
.nv.constant0._Z30group_norm_nhwc_fwd_sum_kernelI11Fp32IOBf16WLi448EEv26Group_norm_nhwc_fwd_params:
	.zero		1056


//--------------------- .nv.constant0._Z30group_norm_nhwc_fwd_sum_kernelI11Fp32IOBf16WLi256EEv26Group_norm_nhwc_fwd_params --------------------------
	.section	.nv.constant0._Z30group_norm_nhwc_fwd_sum_kernelI11Fp32IOBf16WLi256EEv26Group_norm_nhwc_fwd_params,"a",@progbits
	.sectionflags	@""
	.align	4
.nv.constant0._Z30group_norm_nhwc_fwd_sum_kernelI11Fp32IOBf16WLi256EEv26Group_norm_nhwc_fwd_params:
	.zero		1056


//--------------------- .nv.constant0._Z30group_norm_nhwc_fwd_sum_kernelI11Fp32IOBf16WLi120EEv26Group_norm_nhwc_fwd_params --------------------------
	.section	.nv.constant0._Z30group_norm_nhwc_fwd_sum_kernelI11Fp32IOBf16WLi120EEv26Group_norm_nhwc_fwd_params,"a",@progbits
	.sectionflags	@""
	.align	4
.nv.constant0._Z30group_norm_nhwc_fwd_sum_kernelI11Fp32IOBf16WLi120EEv26Group_norm_nhwc_fwd_params:
	.zero		1056


//--------------------- .nv.constant0._Z30group_norm_nhwc_fwd_sum_kernelI11Fp32IOBf16WLi140EEv26Group_norm_nhwc_fwd_params --------------------------
	.section	.nv.constant0._Z30group_norm_nhwc_fwd_sum_kernelI11Fp32IOBf16WLi140EEv26Group_norm_nhwc_fwd_params,"a",@progbits
	.sectionflags	@""
	.align	4
.nv.constant0._Z30group_norm_nhwc_fwd_sum_kernelI11Fp32IOBf16WLi140EEv26Group_norm_nhwc_fwd_params:
	.zero		1056


//--------------------- .nv.constant0._Z30group_norm_nhwc_fwd_sum_kernelI11Fp32IOBf16WLi160EEv26Group_norm_nhwc_fwd_params --------------------------
	.section	.nv.constant0._Z30group_norm_nhwc_fwd_sum_kernelI11Fp32IOBf16WLi160EEv26Group_norm_nhwc_fwd_params,"a",@progbits
	.sectionflags	@""
	.align	4
.nv.constant0._Z30group_norm_nhwc_fwd_sum_kernelI11Fp32IOBf16WLi160EEv26Group_norm_nhwc_fwd_params:
	.zero		1056


//--------------------- .nv.constant0._Z30group_norm_nhwc_fwd_sum_kernelI11Fp32IOFp16WLi196EEv26Group_norm_nhwc_fwd_params --------------------------
	.section	.nv.constant0._Z30group_norm_nhwc_fwd_sum_kernelI11Fp32IOFp16WLi196EEv26Group_norm_nhwc_fwd_params,"a",@progbits
	.sectionflags	@""
	.align	4
.nv.constant0._Z30group_norm_nhwc_fwd_sum_kernelI11Fp32IOFp16WLi196EEv26Group_norm_nhwc_fwd_params:
	.zero		1056


//--------------------- .nv.constant0._Z30group_norm_nhwc_fwd_sum_kernelI11Fp32IOFp16WLi168EEv26Group_norm_nhwc_fwd_params --------------------------
	.section	.nv.constant0._Z30group_norm_nhwc_fwd_sum_kernelI11Fp32IOFp16WLi168EEv26Group_norm_nhwc_fwd_params,"a",@progbits
	.sectionflags	@""
	.align	4
.nv.constant0._Z30group_norm_nhwc_fwd_sum_kernelI11Fp32IOFp16WLi168EEv26Group_norm_nhwc_fwd_params:
	.zero		1056


//--------------------- .nv.constant0._Z30group_norm_nhwc_fwd_sum_kernelI11Fp32IOFp16WLi64EEv26Group_norm_nhwc_fwd_params --------------------------
	.section	.nv.constant0._Z30group_norm_nhwc_fwd_sum_kernelI11Fp32IOFp16WLi64EEv26Group_norm_nhwc_fwd_params,"a",@progbits
	.sectionflags	@""
	.align	4
.nv.constant0._Z30group_norm_nhwc_fwd_sum_kernelI11Fp32IOFp16WLi64EEv26Group_norm_nhwc_fwd_params:
	.zero		1056


//--------------------- .nv.constant0._Z30group_norm_nhwc_fwd_sum_kernelI11Fp32IOFp16WLi128EEv26Group_norm_nhwc_fwd_params --------------------------
	.section	.nv.constant0._Z30group_norm_nhwc_fwd_sum_kernelI11Fp32IOFp16WLi128EEv26Group_norm_nhwc_fwd_params,"a",@progbits
	.sectionflags	@""
	.align	4
.nv.constant0._Z30group_norm_nhwc_fwd_sum_kernelI11Fp32IOFp16WLi128EEv26Group_norm_nhwc_fwd_params:
	.zero		1056


//--------------------- .nv.constant0._Z30group_norm_nhwc_fwd_sum_kernelI11Fp32IOFp16WLi192EEv26Group_norm_nhwc_fwd_params --------------------------
	.section	.nv.constant0._Z30group_norm_nhwc_fwd_sum_kernelI11Fp32IOFp16WLi192EEv26Group_norm_nhwc_fwd_params,"a",@progbits
	.sectionflags	@""
	.align	4
.nv.constant0._Z30group_norm_nhwc_fwd_sum_kernelI11Fp32IOFp16WLi192EEv26Group_norm_nhwc_fwd_params:
	.zero		1056


//--------------------- .nv.constant0._Z30group_norm_nhwc_fwd_sum_kernelI11Fp32IOFp16WLi448EEv26Group_norm_nhwc_fwd_params --------------------------
	.section	.nv.constant0._Z30group_norm_nhwc_fwd_sum_kernelI11Fp32IOFp16WLi448EEv26Group_norm_nhwc_fwd_params,"a",@progbits
	.sectionflags	@""
	.align	4
.nv.constant0._Z30group_norm_nhwc_fwd_sum_kernelI11Fp32IOFp16WLi448EEv26Group_norm_nhwc_fwd_params:
	.zero		1056


//--------------------- .nv.constant0._Z30group_norm_nhwc_fwd_sum_kernelI11Fp32IOFp16WLi256EEv26Group_norm_nhwc_fwd_params --------------------------
	.section	.nv.constant0._Z30group_norm_nhwc_fwd_sum_kernelI11Fp32IOFp16WLi256EEv26Group_norm_nhwc_fwd_params,"a",@progbits
	.sectionflags	@""
	.align	4
.nv.constant0._Z30group_norm_nhwc_fwd_sum_kernelI11Fp32IOFp16WLi256EEv26Group_norm_nhwc_fwd_params:
	.zero		1056


//--------------------- .nv.constant0._Z30group_norm_nhwc_fwd_sum_kernelI11Fp32IOFp16WLi120EEv26Group_norm_nhwc_fwd_params --------------------------
	.section	.nv.constant0._Z30group_norm_nhwc_fwd_sum_kernelI11Fp32IOFp16WLi120EEv26Group_norm_nhwc_fwd_params,"a",@progbits
	.sectionflags	@""
	.align	4
.nv.constant0._Z30group_norm_nhwc_fwd_sum_kernelI11Fp32IOFp16WLi120EEv26Group_norm_nhwc_fwd_params:
	.zero		1056


//--------------------- .nv.constant0._Z30group_norm_nhwc_fwd_sum_kernelI11Fp32IOFp16WLi140EEv26Group_norm_nhwc_fwd_params --------------------------
	.section	.nv.constant0._Z30group_norm_nhwc_fwd_sum_kernelI11Fp32IOFp16WLi140EEv26Group_norm_nhwc_fwd_params,"a",@progbits
	.sectionflags	@""
	.align	4
.nv.constant0._Z30group_norm_nhwc_fwd_sum_kernelI11Fp32IOFp16WLi140EEv26Group_norm_nhwc_fwd_params:
	.zero		1056


//--------------------- .nv.constant0._Z30group_norm_nhwc_fwd_sum_kernelI11Fp32IOFp16WLi160EEv26Group_norm_nhwc_fwd_params --------------------------
	.section	.nv.constant0._Z30group_norm_nhwc_fwd_sum_kernelI11Fp32IOFp16WLi160EEv26Group_norm_nhwc_fwd_params,"a",@progbits
	.sectionflags	@""
	.align	4
.nv.constant0._Z30group_norm_nhwc_fwd_sum_kernelI11Fp32IOFp16WLi160EEv26Group_norm_nhwc_fwd_params:
	.zero		1056


//--------------------- .nv.constant0._Z30group_norm_nhwc_fwd_sum_kernelI11Bf16IOFp32WLi196EEv26Group_norm_nhwc_fwd_params --------------------------
	.section	.nv.constant0._Z30group_norm_nhwc_fwd_sum_kernelI11Bf16IOFp32WLi196EEv26Group_norm_nhwc_fwd_params,"a",@progbits
	.sectionflags	@""
	.align	4
.nv.constant0._Z30group_norm_nhwc_fwd_sum_kernelI11Bf16IOFp32WLi196EEv26Group_norm_nhwc_fwd_params:
	.zero		1056


//--------------------- .nv.constant0._Z30group_norm_nhwc_fwd_sum_kernelI11Bf16IOFp32WLi168EEv26Group_norm_nhwc_fwd_params --------------------------
	.section	.nv.constant0._Z30group_norm_nhwc_fwd_sum_kernelI11Bf16IOFp32WLi168EEv26Group_norm_nhwc_fwd_params,"a",@progbits
	.sectionflags	@""
	.align	4
.nv.constant0._Z30group_norm_nhwc_fwd_sum_kernelI11Bf16IOFp32WLi168EEv26Group_norm_nhwc_fwd_params:
	.zero		1056


//--------------------- .nv.constant0._Z30group_norm_nhwc_fwd_sum_kernelI11Bf16IOFp32WLi64EEv26Group_norm_nhwc_fwd_params --------------------------
	.section	.nv.constant0._Z30group_norm_nhwc_fwd_sum_kernelI11Bf16IOFp32WLi64EEv26Group_norm_nhwc_fwd_params,"a",@progbits
	.sectionflags	@""
	.align	4
.nv.constant0._Z30group_norm_nhwc_fwd_sum_kernelI11Bf16IOFp32WLi64EEv26Group_norm_nhwc_fwd_params:
	.zero		1056


//--------------------- .nv.constant0._Z30group_norm_nhwc_fwd_sum_kernelI11Bf16IOFp32WLi128EEv26Group_norm_nhwc_fwd_params --------------------------
	.section	.nv.constant0._Z30group_norm_nhwc_fwd_sum_kernelI11Bf16IOFp32WLi128EEv26Group_norm_nhwc_fwd_params,"a",@progbits
	.sectionflags	@""
	.align	4
.nv.constant0._Z30group_norm_nhwc_fwd_sum_kernelI11Bf16IOFp32WLi128EEv26Group_norm_nhwc_fwd_params:
	.zero		1056


//--------------------- .nv.constant0._Z30group_norm_nhwc_fwd_sum_kernelI11Bf16IOFp32WLi192EEv26Group_norm_nhwc_fwd_params --------------------------
	.section	.nv.constant0._Z30group_norm_nhwc_fwd_sum_kernelI11Bf16IOFp32WLi192EEv26Group_norm_nhwc_fwd_params,"a",@progbits
	.sectionflags	@""
	.align	4
.nv.constant0._Z30group_norm_nhwc_fwd_sum_kernelI11Bf16IOFp32WLi192EEv26Group_norm_nhwc_fwd_params:
	.zero		1056


//--------------------- .nv.constant0._Z30group_norm_nhwc_fwd_sum_kernelI11Bf16IOFp32WLi448EEv26Group_norm_nhwc_fwd_params --------------------------
	.section	.nv.constant0._Z30group_norm_nhwc_fwd_sum_kernelI11Bf16IOFp32WLi448EEv26Group_norm_nhwc_fwd_params,"a",@progbits
	.sectionflags	@""
	.align	4
.nv.constant0._Z30group_norm_nhwc_fwd_sum_kernelI11Bf16IOFp32WLi448EEv26Group_norm_nhwc_fwd_params:
	.zero		1056


//--------------------- .nv.constant0._Z30group_norm_nhwc_fwd_sum_kernelI11Bf16IOFp32WLi256EEv26Group_norm_nhwc_fwd_params --------------------------
	.section	.nv.constant0._Z30group_norm_nhwc_fwd_sum_kernelI11Bf16IOFp32WLi256EEv26Group_norm_nhwc_fwd_params,"a",@progbits
	.sectionflags	@""
	.align	4
.nv.constant0._Z30group_norm_nhwc_fwd_sum_kernelI11Bf16IOFp32WLi256EEv26Group_norm_nhwc_fwd_params:
	.zero		1056


//--------------------- .nv.constant0._Z30group_norm_nhwc_fwd_sum_kernelI11Bf16IOFp32WLi120EEv26Group_norm_nhwc_fwd_params --------------------------
	.section	.nv.constant0._Z30group_norm_nhwc_fwd_sum_kernelI11Bf16IOFp32WLi120EEv26Group_norm_nhwc_fwd_params,"a",@progbits
	.sectionflags	@""
	.align	4
.nv.constant0._Z30group_norm_nhwc_fwd_sum_kernelI11Bf16IOFp32WLi120EEv26Group_norm_nhwc_fwd_params:
	.zero		1056


//--------------------- .nv.constant0._Z30group_norm_nhwc_fwd_sum_kernelI11Bf16IOFp32WLi140EEv26Group_norm_nhwc_fwd_params --------------------------
	.section	.nv.constant0._Z30group_norm_nhwc_fwd_sum_kernelI11Bf16IOFp32WLi140EEv26Group_norm_nhwc_fwd_params,"a",@progbits
	.sectionflags	@""
	.align	4
.nv.constant0._Z30group_norm_nhwc_fwd_sum_kernelI11Bf16IOFp32WLi140EEv26Group_norm_nhwc_fwd_params:
	.zero		1056


//--------------------- .nv.constant0._Z30group_norm_nhwc_fwd_sum_kernelI11Bf16IOFp32WLi160EEv26Group_norm_nhwc_fwd_params --------------------------
	.section	.nv.constant0._Z30group_norm_nhwc_fwd_sum_kernelI11Bf16IOFp32WLi160EEv26Group_norm_nhwc_fwd_params,"a",@progbits
	.sectionflags	@""
	.align	4
.nv.constant0._Z30group_norm_nhwc_fwd_sum_kernelI11Bf16IOFp32WLi160EEv26Group_norm_nhwc_fwd_params:
	.zero		1056


//--------------------- .nv.constant0._Z30group_norm_nhwc_fwd_sum_kernelI11Bf16IOBf16WLi196EEv26Group_norm_nhwc_fwd_params --------------------------
	.section	.nv.constant0._Z30group_norm_nhwc_fwd_sum_kernelI11Bf16IOBf16WLi196EEv26Group_norm_nhwc_fwd_params,"a",@progbits
	.sectionflags	@""
	.align	4
.nv.constant0._Z30group_norm_nhwc_fwd_sum_kernelI11Bf16IOBf16WLi196EEv26Group_norm_nhwc_fwd_params:
	.zero		1056


//--------------------- .nv.constant0._Z30group_norm_nhwc_fwd_sum_kernelI11Bf16IOBf16WLi168EEv26Group_norm_nhwc_fwd_params --------------------------
	.section	.nv.constant0._Z30group_norm_nhwc_fwd_sum_kernelI11Bf16IOBf16WLi168EEv26Group_norm_nhwc_fwd_params,"a",@progbits
	.sectionflags	@""
	.align	4
.nv.constant0._Z30group_norm_nhwc_fwd_sum_kernelI11Bf16IOBf16WLi168EEv26Group_norm_nhwc_fwd_params:
	.zero		1056


//--------------------- .nv.constant0._Z30group_norm_nhwc_fwd_sum_kernelI11Bf16IOBf16WLi64EEv26Group_norm_nhwc_fwd_params --------------------------
	.section	.nv.constant0._Z30group_norm_nhwc_fwd_sum_kernelI11Bf16IOBf16WLi64EEv26Group_norm_nhwc_fwd_params,"a",@progbits
	.sectionflags	@""
	.align	4
.nv.constant0._Z30group_norm_nhwc_fwd_sum_kernelI11Bf16IOBf16WLi64EEv26Group_norm_nhwc_fwd_params:
	.zero		1056


//--------------------- .nv.constant0._Z30group_norm_nhwc_fwd_sum_kernelI11Bf16IOBf16WLi128EEv26Group_norm_nhwc_fwd_params --------------------------
	.section	.nv.constant0._Z30group_norm_nhwc_fwd_sum_kernelI11Bf16IOBf16WLi128EEv26Group_norm_nhwc_fwd_params,"a",@progbits
	.sectionflags	@""
	.align	4
.nv.constant0._Z30group_norm_nhwc_fwd_sum_kernelI11Bf16IOBf16WLi128EEv26Group_norm_nhwc_fwd_params:
	.zero		1056


//--------------------- .nv.constant0._Z30group_norm_nhwc_fwd_sum_kernelI11Bf16IOBf16WLi192EEv26Group_norm_nhwc_fwd_params --------------------------
	.section	.nv.constant0._Z30group_norm_nhwc_fwd_sum_kernelI11Bf16IOBf16WLi192EEv26Group_norm_nhwc_fwd_params,"a",@progbits
	.sectionflags	@""
	.align	4
.nv.constant0._Z30group_norm_nhwc_fwd_sum_kernelI11Bf16IOBf16WLi192EEv26Group_norm_nhwc_fwd_params:
	.zero		1056


//--------------------- .nv.constant0._Z30group_norm_nhwc_fwd_sum_kernelI11Bf16IOBf16WLi448EEv26Group_norm_nhwc_fwd_params --------------------------
	.section	.nv.constant0._Z30group_norm_nhwc_fwd_sum_kernelI11Bf16IOBf16WLi448EEv26Group_norm_nhwc_fwd_params,"a",@progbits
	.sectionflags	@""
	.align	4
.nv.constant0._Z30group_norm_nhwc_fwd_sum_kernelI11Bf16IOBf16WLi448EEv26Group_norm_nhwc_fwd_params:
	.zero		1056


//--------------------- .nv.constant0._Z30group_norm_nhwc_fwd_sum_kernelI11Bf16IOBf16WLi256EEv26Group_norm_nhwc_fwd_params --------------------------
	.section	.nv.constant0._Z30group_norm_nhwc_fwd_sum_kernelI11Bf16IOBf16WLi256EEv26Group_norm_nhwc_fwd_params,"a",@progbits
	.sectionflags	@""
	.align	4
.nv.constant0._Z30group_norm_nhwc_fwd_sum_kernelI11Bf16IOBf16WLi256EEv26Group_norm_nhwc_fwd_params:
	.zero		1056


//--------------------- .nv.constant0._Z30group_norm_nhwc_fwd_sum_kernelI11Bf16IOBf16WLi120EEv26Group_norm_nhwc_fwd_params --------------------------
	.section	.nv.constant0._Z30group_norm_nhwc_fwd_sum_kernelI11Bf16IOBf16WLi120EEv26Group_norm_nhwc_fwd_params,"a",@progbits
	.sectionflags	@""
	.align	4
.nv.constant0._Z30group_norm_nhwc_fwd_sum_kernelI11Bf16IOBf16WLi120EEv26Group_norm_nhwc_fwd_params:
	.zero		1056


//--------------------- .nv.constant0._Z30group_norm_nhwc_fwd_sum_kernelI11Bf16IOBf16WLi140EEv26Group_norm_nhwc_fwd_params --------------------------
	.section	.nv.constant0._Z30group_norm_nhwc_fwd_sum_kernelI11Bf16IOBf16WLi140EEv26Group_norm_nhwc_fwd_params,"a",@progbits
	.sectionflags	@""
	.align	4
.nv.constant0._Z30group_norm_nhwc_fwd_sum_kernelI11Bf16IOBf16WLi140EEv26Group_norm_nhwc_fwd_params:
	.zero		1056


//--------------------- .nv.constant0._Z30group_norm_nhwc_fwd_sum_kernelI11Bf16IOBf16WLi160EEv26Group_norm_nhwc_fwd_params --------------------------
	.section	.nv.constant0._Z30group_norm_nhwc_fwd_sum_kernelI11Bf16IOBf16WLi160EEv26Group_norm_nhwc_fwd_params,"a",@progbits
	.sectionflags	@""
	.align	4
.nv.constant0._Z30group_norm_nhwc_fwd_sum_kernelI11Bf16IOBf16WLi160EEv26Group_norm_nhwc_fwd_params:
	.zero		1056


//--------------------- .nv.constant0._Z30group_norm_nhwc_fwd_sum_kernelI11Bf16IOFp16WLi196EEv26Group_norm_nhwc_fwd_params --------------------------
	.section	.nv.constant0._Z30group_norm_nhwc_fwd_sum_kernelI11Bf16IOFp16WLi196EEv26Group_norm_nhwc_fwd_params,"a",@progbits
	.sectionflags	@""
	.align	4
.nv.constant0._Z30group_norm_nhwc_fwd_sum_kernelI11Bf16IOFp16WLi196EEv26Group_norm_nhwc_fwd_params:
	.zero		1056


//--------------------- .nv.constant0._Z30group_norm_nhwc_fwd_sum_kernelI11Bf16IOFp16WLi168EEv26Group_norm_nhwc_fwd_params --------------------------
	.section	.nv.constant0._Z30group_norm_nhwc_fwd_sum_kernelI11Bf16IOFp16WLi168EEv26Group_norm_nhwc_fwd_params,"a",@progbits
	.sectionflags	@""
	.align	4
.nv.constant0._Z30group_norm_nhwc_fwd_sum_kernelI11Bf16IOFp16WLi168EEv26Group_norm_nhwc_fwd_params:
	.zero		1056


//--------------------- .nv.constant0._Z30group_norm_nhwc_fwd_sum_kernelI11Bf16IOFp16WLi64EEv26Group_norm_nhwc_fwd_params --------------------------
	.section	.nv.constant0._Z30group_norm_nhwc_fwd_sum_kernelI11Bf16IOFp16WLi64EEv26Group_norm_nhwc_fwd_params,"a",@progbits
	.sectionflags	@""
	.align	4
.nv.constant0._Z30group_norm_nhwc_fwd_sum_kernelI11Bf16IOFp16WLi64EEv26Group_norm_nhwc_fwd_params:
	.zero		1056


//--------------------- .nv.constant0._Z30group_norm_nhwc_fwd_sum_kernelI11Bf16IOFp16WLi128EEv26Group_norm_nhwc_fwd_params --------------------------
	.section	.nv.constant0._Z30group_norm_nhwc_fwd_sum_kernelI11Bf16IOFp16WLi128EEv26Group_norm_nhwc_fwd_params,"a",@progbits
	.sectionflags	@""
	.align	4
.nv.constant0._Z30group_norm_nhwc_fwd_sum_kernelI11Bf16IOFp16WLi128EEv26Group_norm_nhwc_fwd_params:
	.zero		1056


//--------------------- .nv.constant0._Z30group_norm_nhwc_fwd_sum_kernelI11Bf16IOFp16WLi192EEv26Group_norm_nhwc_fwd_params --------------------------
	.section	.nv.constant0._Z30group_norm_nhwc_fwd_sum_kernelI11Bf16IOFp16WLi192EEv26Group_norm_nhwc_fwd_params,"a",@progbits
	.sectionflags	@""
	.align	4
.nv.constant0._Z30group_norm_nhwc_fwd_sum_kernelI11Bf16IOFp16WLi192EEv26Group_norm_nhwc_fwd_params:
	.zero		1056


//--------------------- .nv.constant0._Z30group_norm_nhwc_fwd_sum_kernelI11Bf16IOFp16WLi448EEv26Group_norm_nhwc_fwd_params --------------------------
	.section	.nv.constant0._Z30group_norm_nhwc_fwd_sum_kernelI11Bf16IOFp16WLi448EEv26Group_norm_nhwc_fwd_params,"a",@progbits
	.sectionflags	@""
	.align	4
.nv.constant0._Z30group_norm_nhwc_fwd_sum_kernelI11Bf16IOFp16WLi448EEv26Group_norm_nhwc_fwd_params:
	.zero		1056


//--------------------- .nv.constant0._Z30group_norm_nhwc_fwd_sum_kernelI11Bf16IOFp16WLi256EEv26Group_norm_nhwc_fwd_params --------------------------
	.section	.nv.constant0._Z30group_norm_nhwc_fwd_sum_kernelI11Bf16IOFp16WLi256EEv26Group_norm_nhwc_fwd_params,"a",@progbits
	.sectionflags	@""
	.align	4
.nv.constant0._Z30group_norm_nhwc_fwd_sum_kernelI11Bf16IOFp16WLi256EEv26Group_norm_nhwc_fwd_params:
	.zero		1056


//--------------------- .nv.constant0._Z30group_norm_nhwc_fwd_sum_kernelI11Bf16IOFp16WLi120EEv26Group_norm_nhwc_fwd_params --------------------------
	.section	.nv.constant0._Z30group_norm_nhwc_fwd_sum_kernelI11Bf16IOFp16WLi120EEv26Group_norm_nhwc_fwd_params,"a",@progbits
	.sectionflags	@""
	.align	4
.nv.constant0._Z30group_norm_nhwc_fwd_sum_kernelI11Bf16IOFp16WLi120EEv26Group_norm_nhwc_fwd_params:
	.zero		1056


//--------------------- .nv.constant0._Z30group_norm_nhwc_fwd_sum_kernelI11Bf16IOFp16WLi140EEv26Group_norm_nhwc_fwd_params --------------------------
	.section	.nv.constant0._Z30group_norm_nhwc_fwd_sum_kernelI11Bf16IOFp16WLi140EEv26Group_norm_nhwc_fwd_params,"a",@progbits
	.sectionflags	@""
	.align	4
.nv.constant0._Z30group_norm_nhwc_fwd_sum_kernelI11Bf16IOFp16WLi140EEv26Group_norm_nhwc_fwd_params:
	.zero		1056


//--------------------- .nv.constant0._Z30group_norm_nhwc_fwd_sum_kernelI11Bf16IOFp16WLi160EEv26Group_norm_nhwc_fwd_params --------------------------
	.section	.nv.constant0._Z30group_norm_nhwc_fwd_sum_kernelI11Bf16IOFp16WLi160EEv26Group_norm_nhwc_fwd_params,"a",@progbits
	.sectionflags	@""
	.align	4
.nv.constant0._Z30group_norm_nhwc_fwd_sum_kernelI11Bf16IOFp16WLi160EEv26Group_norm_nhwc_fwd_params:
	.zero		1056


//--------------------- .nv.constant0._Z30group_norm_nhwc_fwd_sum_kernelI11Fp16IOFp32WLi196EEv26Group_norm_nhwc_fwd_params --------------------------
	.section	.nv.constant0._Z30group_norm_nhwc_fwd_sum_kernelI11Fp16IOFp32WLi196EEv26Group_norm_nhwc_fwd_params,"a",@progbits
	.sectionflags	@""
	.align	4
.nv.constant0._Z30group_norm_nhwc_fwd_sum_kernelI11Fp16IOFp32WLi196EEv26Group_norm_nhwc_fwd_params:
	.zero		1056


//--------------------- .nv.constant0._Z30group_norm_nhwc_fwd_sum_kernelI11Fp16IOFp32WLi168EEv26Group_norm_nhwc_fwd_params --------------------------
	.section	.nv.constant0._Z30group_norm_nhwc_fwd_sum_kernelI11Fp16IOFp32WLi168EEv26Group_norm_nhwc_fwd_params,"a",@progbits
	.sectionflags	@""
	.align	4
.nv.constant0._Z30group_norm_nhwc_fwd_sum_kernelI11Fp16IOFp32WLi168EEv26Group_norm_nhwc_fwd_params:
	.zero		1056


//--------------------- .nv.constant0._Z30group_norm_nhwc_fwd_sum_kernelI11Fp16IOFp32WLi64EEv26Group_norm_nhwc_fwd_params --------------------------
	.section	.nv.constant0._Z30group_norm_nhwc_fwd_sum_kernelI11Fp16IOFp32WLi64EEv26Group_norm_nhwc_fwd_params,"a",@progbits
	.sectionflags	@""
	.align	4
.nv.constant0._Z30group_norm_nhwc_fwd_sum_kernelI11Fp16IOFp32WLi64EEv26Group_norm_nhwc_fwd_params:
	.zero		1056


//--------------------- .nv.constant0._Z30group_norm_nhwc_fwd_sum_kernelI11Fp16IOFp32WLi128EEv26Group_norm_nhwc_fwd_params --------------------------
	.section	.nv.constant0._Z30group_norm_nhwc_fwd_sum_kernelI11Fp16IOFp32WLi128EEv26Group_norm_nhwc_fwd_params,"a",@progbits
	.sectionflags	@""
	.align	4
.nv.constant0._Z30group_norm_nhwc_fwd_sum_kernelI11Fp16IOFp32WLi128EEv26Group_norm_nhwc_fwd_params:
	.zero		1056


//--------------------- .nv.constant0._Z30group_norm_nhwc_fwd_sum_kernelI11Fp16IOFp32WLi192EEv26Group_norm_nhwc_fwd_params --------------------------
	.section	.nv.constant0._Z30group_norm_nhwc_fwd_sum_kernelI11Fp16IOFp32WLi192EEv26Group_norm_nhwc_fwd_params,"a",@progbits
	.sectionflags	@""
	.align	4
.nv.constant0._Z30group_norm_nhwc_fwd_sum_kernelI11Fp16IOFp32WLi192EEv26Group_norm_nhwc_fwd_params:
	.zero		1056


//--------------------- .nv.constant0._Z30group_norm_nhwc_fwd_sum_kernelI11Fp16IOFp32WLi448EEv26Group_norm_nhwc_fwd_params --------------------------
	.section	.nv.constant0._Z30group_norm_nhwc_fwd_sum_kernelI11Fp16IOFp32WLi448EEv26Group_norm_nhwc_fwd_params,"a",@progbits
	.sectionflags	@""
	.align	4
.nv.constant0._Z30group_norm_nhwc_fwd_sum_kernelI11Fp16IOFp32WLi448EEv26Group_norm_nhwc_fwd_params:
	.zero		1056


//--------------------- .nv.constant0._Z30group_norm_nhwc_fwd_sum_kernelI11Fp16IOFp32WLi256EEv26Group_norm_nhwc_fwd_params --------------------------
	.section	.nv.constant0._Z30group_norm_nhwc_fwd_sum_kernelI11Fp16IOFp32WLi256EEv26Group_norm_nhwc_fwd_params,"a",@progbits
	.sectionflags	@""
	.align	4
.nv.constant0._Z30group_norm_nhwc_fwd_sum_kernelI11Fp16IOFp32WLi256EEv26Group_norm_nhwc_fwd_params:
	.zero		1056


//--------------------- .nv.constant0._Z30group_norm_nhwc_fwd_sum_kernelI11Fp16IOFp32WLi120EEv26Group_norm_nhwc_fwd_params --------------------------
	.section	.nv.constant0._Z30group_norm_nhwc_fwd_sum_kernelI11Fp16IOFp32WLi120EEv26Group_norm_nhwc_fwd_params,"a",@progbits
	.sectionflags	@""
	.align	4
.nv.constant0._Z30group_norm_nhwc_fwd_sum_kernelI11Fp16IOFp32WLi120EEv26Group_norm_nhwc_fwd_params:
	.zero		1056


//--------------------- .nv.constant0._Z30group_norm_nhwc_fwd_sum_kernelI11Fp16IOFp32WLi140EEv26Group_norm_nhwc_fwd_params --------------------------
	.section	.nv.constant0._Z30group_norm_nhwc_fwd_sum_kernelI11Fp16IOFp32WLi140EEv26Group_norm_nhwc_fwd_params,"a",@progbits
	.sectionflags	@""
	.align	4
.nv.constant0._Z30group_norm_nhwc_fwd_sum_kernelI11Fp16IOFp32WLi140EEv26Group_norm_nhwc_fwd_params:
	.zero		1056


//--------------------- .nv.constant0._Z30group_norm_nhwc_fwd_sum_kernelI11Fp16IOFp32WLi160EEv26Group_norm_nhwc_fwd_params --------------------------
	.section	.nv.constant0._Z30group_norm_nhwc_fwd_sum_kernelI11Fp16IOFp32WLi160EEv26Group_norm_nhwc_fwd_params,"a",@progbits
	.sectionflags	@""
	.align	4
.nv.constant0._Z30group_norm_nhwc_fwd_sum_kernelI11Fp16IOFp32WLi160EEv26Group_norm_nhwc_fwd_params:
	.zero		1056


//--------------------- .nv.constant0._Z30group_norm_nhwc_fwd_sum_kernelI11Fp16IOBf16WLi196EEv26Group_norm_nhwc_fwd_params --------------------------
	.section	.nv.constant0._Z30group_norm_nhwc_fwd_sum_kernelI11Fp16IOBf16WLi196EEv26Group_norm_nhwc_fwd_params,"a",@progbits
	.sectionflags	@""
	.align	4
.nv.constant0._Z30group_norm_nhwc_fwd_sum_kernelI11Fp16IOBf16WLi196EEv26Group_norm_nhwc_fwd_params:
	.zero		1056


//--------------------- .nv.constant0._Z30group_norm_nhwc_fwd_sum_kernelI11Fp16IOBf16WLi168EEv26Group_norm_nhwc_fwd_params --------------------------
	.section	.nv.constant0._Z30group_norm_nhwc_fwd_sum_kernelI11Fp16IOBf16WLi168EEv26Group_norm_nhwc_fwd_params,"a",@progbits
	.sectionflags	@""
	.align	4
.nv.constant0._Z30group_norm_nhwc_fwd_sum_kernelI11Fp16IOBf16WLi168EEv26Group_norm_nhwc_fwd_params:
	.zero		1056


//--------------------- .nv.constant0._Z30group_norm_nhwc_fwd_sum_kernelI11Fp16IOBf16WLi64EEv26Group_norm_nhwc_fwd_params --------------------------
	.section	.nv.constant0._Z30group_norm_nhwc_fwd_sum_kernelI11Fp16IOBf16WLi64EEv26Group_norm_nhwc_fwd_params,"a",@progbits
	.sectionflags	@""
	.align	4
.nv.constant0._Z30group_norm_nhwc_fwd_sum_kernelI11Fp16IOBf16WLi64EEv26Group_norm_nhwc_fwd_params:
	.zero		1056


//--------------------- .nv.constant0._Z30group_norm_nhwc_fwd_sum_kernelI11Fp16IOBf16WLi128EEv26Group_norm_nhwc_fwd_params --------------------------
	.section	.nv.constant0._Z30group_norm_nhwc_fwd_sum_kernelI11Fp16IOBf16WLi128EEv26Group_norm_nhwc_fwd_params,"a",@progbits
	.sectionflags	@""
	.align	4
.nv.constant0._Z30group_norm_nhwc_fwd_sum_kernelI11Fp16IOBf16WLi128EEv26Group_norm_nhwc_fwd_params:
	.zero		1056


//--------------------- .nv.constant0._Z30group_norm_nhwc_fwd_sum_kernelI11Fp16IOBf16WLi192EEv26Group_norm_nhwc_fwd_params --------------------------
	.section	.nv.constant0._Z30group_norm_nhwc_fwd_sum_kernelI11Fp16IOBf16WLi192EEv26Group_norm_nhwc_fwd_params,"a",@progbits
	.sectionflags	@""
	.align	4
.nv.constant0._Z30group_norm_nhwc_fwd_sum_kernelI11Fp16IOBf16WLi192EEv26Group_norm_nhwc_fwd_params:
	.zero		1056


//--------------------- .nv.constant0._Z30group_norm_nhwc_fwd_sum_kernelI11Fp16IOBf16WLi448EEv26Group_norm_nhwc_fwd_params --------------------------
	.section	.nv.constant0._Z30group_norm_nhwc_fwd_sum_kernelI11Fp16IOBf16WLi448EEv26Group_norm_nhwc_fwd_params,"a",@progbits
	.sectionflags	@""
	.align	4
.nv.constant0._Z30group_norm_nhwc_fwd_sum_kernelI11Fp16IOBf16WLi448EEv26Group_norm_nhwc_fwd_params:
	.zero		1056


//--------------------- .nv.constant0._Z30group_norm_nhwc_fwd_sum_kernelI11Fp16IOBf16WLi256EEv26Group_norm_nhwc_fwd_params --------------------------
	.section	.nv.constant0._Z30group_norm_nhwc_fwd_sum_kernelI11Fp16IOBf16WLi256EEv26Group_norm_nhwc_fwd_params,"a",@progbits
	.sectionflags	@""
	.align	4
.nv.constant0._Z30group_norm_nhwc_fwd_sum_kernelI11Fp16IOBf16WLi256EEv26Group_norm_nhwc_fwd_params:
	.zero		1056


//--------------------- .nv.constant0._Z30group_norm_nhwc_fwd_sum_kernelI11Fp16IOBf16WLi120EEv26Group_norm_nhwc_fwd_params --------------------------
	.section	.nv.constant0._Z30group_norm_nhwc_fwd_sum_kernelI11Fp16IOBf16WLi120EEv26Group_norm_nhwc_fwd_params,"a",@progbits
	.sectionflags	@""
	.align	4
.nv.constant0._Z30group_norm_nhwc_fwd_sum_kernelI11Fp16IOBf16WLi120EEv26Group_norm_nhwc_fwd_params:
	.zero		1056


//--------------------- .nv.constant0._Z30group_norm_nhwc_fwd_sum_kernelI11Fp16IOBf16WLi140EEv26Group_norm_nhwc_fwd_params --------------------------
	.section	.nv.constant0._Z30group_norm_nhwc_fwd_sum_kernelI11Fp16IOBf16WLi140EEv26Group_norm_nhwc_fwd_params,"a",@progbits
	.sectionflags	@""
	.align	4
.nv.constant0._Z30group_norm_nhwc_fwd_sum_kernelI11Fp16IOBf16WLi140EEv26Group_norm_nhwc_fwd_params:
	.zero		1056


//--------------------- .nv.constant0._Z30group_norm_nhwc_fwd_sum_kernelI11Fp16IOBf16WLi160EEv26Group_norm_nhwc_fwd_params --------------------------
	.section	.nv.constant0._Z30group_norm_nhwc_fwd_sum_kernelI11Fp16IOBf16WLi160EEv26Group_norm_nhwc_fwd_params,"a",@progbits
	.sectionflags	@""
	.align	4
.nv.constant0._Z30group_norm_nhwc_fwd_sum_kernelI11Fp16IOBf16WLi160EEv26Group_norm_nhwc_fwd_params:
	.zero		1056


//--------------------- .nv.constant0._Z30group_norm_nhwc_fwd_sum_kernelI11Fp16IOFp16WLi196EEv26Group_norm_nhwc_fwd_params --------------------------
	.section	.nv.constant0._Z30group_norm_nhwc_fwd_sum_kernelI11Fp16IOFp16WLi196EEv26Group_norm_nhwc_fwd_params,"a",@progbits
	.sectionflags	@""
	.align	4
.nv.constant0._Z30group_norm_nhwc_fwd_sum_kernelI11Fp16IOFp16WLi196EEv26Group_norm_nhwc_fwd_params:
	.zero		1056


//--------------------- .nv.constant0._Z30group_norm_nhwc_fwd_sum_kernelI11Fp16IOFp16WLi168EEv26Group_norm_nhwc_fwd_params --------------------------
	.section	.nv.constant0._Z30group_norm_nhwc_fwd_sum_kernelI11Fp16IOFp16WLi168EEv26Group_norm_nhwc_fwd_params,"a",@progbits
	.sectionflags	@""
	.align	4
.nv.constant0._Z30group_norm_nhwc_fwd_sum_kernelI11Fp16IOFp16WLi168EEv26Group_norm_nhwc_fwd_params:
	.zero		1056


//--------------------- .nv.constant0._Z30group_norm_nhwc_fwd_sum_kernelI11Fp16IOFp16WLi64EEv26Group_norm_nhwc_fwd_params --------------------------
	.section	.nv.constant0._Z30group_norm_nhwc_fwd_sum_kernelI11Fp16IOFp16WLi64EEv26Group_norm_nhwc_fwd_params,"a",@progbits
	.sectionflags	@""
	.align	4
.nv.constant0._Z30group_norm_nhwc_fwd_sum_kernelI11Fp16IOFp16WLi64EEv26Group_norm_nhwc_fwd_params:
	.zero		1056


//--------------------- .nv.constant0._Z30group_norm_nhwc_fwd_sum_kernelI11Fp16IOFp16WLi128EEv26Group_norm_nhwc_fwd_params --------------------------
	.section	.nv.constant0._Z30group_norm_nhwc_fwd_sum_kernelI11Fp16IOFp16WLi128EEv26Group_norm_nhwc_fwd_params,"a",@progbits
	.sectionflags	@""
	.align	4
.nv.constant0._Z30group_norm_nhwc_fwd_sum_kernelI11Fp16IOFp16WLi128EEv26Group_norm_nhwc_fwd_params:
	.zero		1056


//--------------------- .nv.constant0._Z30group_norm_nhwc_fwd_sum_kernelI11Fp16IOFp16WLi192EEv26Group_norm_nhwc_fwd_params --------------------------
	.section	.nv.constant0._Z30group_norm_nhwc_fwd_sum_kernelI11Fp16IOFp16WLi192EEv26Group_norm_nhwc_fwd_params,"a",@progbits
	.sectionflags	@""
	.align	4
.nv.constant0._Z30group_norm_nhwc_fwd_sum_kernelI11Fp16IOFp16WLi192EEv26Group_norm_nhwc_fwd_params:
	.zero		1056


//--------------------- .nv.constant0._Z30group_norm_nhwc_fwd_sum_kernelI11Fp16IOFp16WLi448EEv26Group_norm_nhwc_fwd_params --------------------------
	.section	.nv.constant0._Z30group_norm_nhwc_fwd_sum_kernelI11Fp16IOFp16WLi448EEv26Group_norm_nhwc_fwd_params,"a",@progbits
	.sectionflags	@""
	.align	4
.nv.constant0._Z30group_norm_nhwc_fwd_sum_kernelI11Fp16IOFp16WLi448EEv26Group_norm_nhwc_fwd_params:
	.zero		1056


//--------------------- .nv.constant0._Z30group_norm_nhwc_fwd_sum_kernelI11Fp16IOFp16WLi256EEv26Group_norm_nhwc_fwd_params --------------------------
	.section	.nv.constant0._Z30group_norm_nhwc_fwd_sum_kernelI11Fp16IOFp16WLi256EEv26Group_norm_nhwc_fwd_params,"a",@progbits
	.sectionflags	@""
	.align	4
.nv.constant0._Z30group_norm_nhwc_fwd_sum_kernelI11Fp16IOFp16WLi256EEv26Group_norm_nhwc_fwd_params:
	.zero		1056


//--------------------- .nv.constant0._Z30group_norm_nhwc_fwd_sum_kernelI11Fp16IOFp16WLi120EEv26Group_norm_nhwc_fwd_params --------------------------
	.section	.nv.constant0._Z30group_norm_nhwc_fwd_sum_kernelI11Fp16IOFp16WLi120EEv26Group_norm_nhwc_fwd_params,"a",@progbits
	.sectionflags	@""
	.align	4
.nv.constant0._Z30group_norm_nhwc_fwd_sum_kernelI11Fp16IOFp16WLi120EEv26Group_norm_nhwc_fwd_params:
	.zero		1056


//--------------------- .nv.constant0._Z30group_norm_nhwc_fwd_sum_kernelI11Fp16IOFp16WLi140EEv26Group_norm_nhwc_fwd_params --------------------------
	.section	.nv.constant0._Z30group_norm_nhwc_fwd_sum_kernelI11Fp16IOFp16WLi140EEv26Group_norm_nhwc_fwd_params,"a",@progbits
	.sectionflags	@""
	.align	4
.nv.constant0._Z30group_norm_nhwc_fwd_sum_kernelI11Fp16IOFp16WLi140EEv26Group_norm_nhwc_fwd_params:
	.zero		1056


//--------------------- .nv.constant0._Z30group_norm_nhwc_fwd_sum_kernelI11Fp16IOFp16WLi160EEv26Group_norm_nhwc_fwd_params --------------------------
	.section	.nv.constant0._Z30group_norm_nhwc_fwd_sum_kernelI11Fp16IOFp16WLi160EEv26Group_norm_nhwc_fwd_params,"a",@progbits
	.sectionflags	@""
	.align	4
.nv.constant0._Z30group_norm_nhwc_fwd_sum_kernelI11Fp16IOFp16WLi160EEv26Group_norm_nhwc_fwd_params:
	.zero		1056


//--------------------- SYMBOLS --------------------------

	.type		.nv.reservedSmem.offset0,@object
	.size		.nv.reservedSmem.offset0,0x4
	.type		.nv.reservedSmem.cap,@object
	.size		.nv.reservedSmem.cap,0x4
